//
// Generated by NVIDIA NVVM Compiler
//
// Compiler Build ID: CL-36424714
// Cuda compilation tools, release 13.0, V13.0.88
// Based on NVVM 20.0.0
//

.version 9.0
.target sm_100
.address_size 64

	// .globl	_Z13filterXKerneljPKfPfjjjjS0_jS0_j

.visible .entry _Z13filterXKerneljPKfPfjjjjS0_jS0_j(
	.param .u32 _Z13filterXKerneljPKfPfjjjjS0_jS0_j_param_0,
	.param .u64 .ptr .align 1 _Z13filterXKerneljPKfPfjjjjS0_jS0_j_param_1,
	.param .u64 .ptr .align 1 _Z13filterXKerneljPKfPfjjjjS0_jS0_j_param_2,
	.param .u32 _Z13filterXKerneljPKfPfjjjjS0_jS0_j_param_3,
	.param .u32 _Z13filterXKerneljPKfPfjjjjS0_jS0_j_param_4,
	.param .u32 _Z13filterXKerneljPKfPfjjjjS0_jS0_j_param_5,
	.param .u32 _Z13filterXKerneljPKfPfjjjjS0_jS0_j_param_6,
	.param .u64 .ptr .align 1 _Z13filterXKerneljPKfPfjjjjS0_jS0_j_param_7,
	.param .u32 _Z13filterXKerneljPKfPfjjjjS0_jS0_j_param_8,
	.param .u64 .ptr .align 1 _Z13filterXKerneljPKfPfjjjjS0_jS0_j_param_9,
	.param .u32 _Z13filterXKerneljPKfPfjjjjS0_jS0_j_param_10
)
{
	.reg .pred 	%p<63>;
	.reg .b32 	%r<329>;
	.reg .b32 	%f<342>;
	.reg .b64 	%rd<180>;

	ld.param.u32 	%r176, [_Z13filterXKerneljPKfPfjjjjS0_jS0_j_param_0];
	ld.param.u64 	%rd36, [_Z13filterXKerneljPKfPfjjjjS0_jS0_j_param_1];
	ld.param.u32 	%r177, [_Z13filterXKerneljPKfPfjjjjS0_jS0_j_param_3];
	ld.param.u32 	%r178, [_Z13filterXKerneljPKfPfjjjjS0_jS0_j_param_4];
	ld.param.u32 	%r182, [_Z13filterXKerneljPKfPfjjjjS0_jS0_j_param_5];
	ld.param.u32 	%r179, [_Z13filterXKerneljPKfPfjjjjS0_jS0_j_param_6];
	ld.param.u64 	%rd38, [_Z13filterXKerneljPKfPfjjjjS0_jS0_j_param_7];
	ld.param.u32 	%r180, [_Z13filterXKerneljPKfPfjjjjS0_jS0_j_param_8];
	mov.u32 	%r184, %ctaid.x;
	mov.u32 	%r185, %ntid.x;
	mov.u32 	%r186, %tid.x;
	mad.lo.s32 	%r1, %r184, %r185, %r186;
	mov.u32 	%r187, %ctaid.y;
	mov.u32 	%r188, %ntid.y;
	mov.u32 	%r189, %tid.y;
	mad.lo.s32 	%r190, %r187, %r188, %r189;
	setp.ge.u32 	%p1, %r1, %r178;
	setp.ge.u32 	%p2, %r190, %r182;
	or.pred  	%p3, %p1, %p2;
	@%p3 bra 	$L__BB0_100;
	ld.param.u64 	%rd166, [_Z13filterXKerneljPKfPfjjjjS0_jS0_j_param_2];
	cvta.to.global.u64 	%rd1, %rd166;
	cvta.to.global.u64 	%rd2, %rd38;
	cvta.to.global.u64 	%rd3, %rd36;
	mad.lo.s32 	%r3, %r178, %r190, %r1;
	mul.lo.s32 	%r4, %r3, %r177;
	cvt.u64.u32 	%rd4, %r4;
	mul.lo.s32 	%r5, %r180, %r3;
	mul.wide.u32 	%rd40, %r5, 4;
	add.s64 	%rd5, %rd2, %rd40;
	add.s32 	%r6, %r179, %r176;
	max.u32 	%r191, %r180, %r6;
	sub.s32 	%r279, %r191, %r6;
	max.u32 	%r192, %r180, %r179;
	sub.s32 	%r193, %r192, %r179;
	setp.ge.u32 	%p4, %r279, %r193;
	mov.f32 	%f304, 0f00000000;
	@%p4 bra 	$L__BB0_14;
	min.u32 	%r194, %r180, %r6;
	min.u32 	%r195, %r180, %r179;
	sub.s32 	%r8, %r194, %r195;
	and.b32  	%r9, %r8, 15;
	sub.s32 	%r196, %r195, %r194;
	setp.gt.u32 	%p5, %r196, -16;
	mov.f32 	%f304, 0f00000000;
	@%p5 bra 	$L__BB0_5;
	and.b32  	%r197, %r8, -16;
	neg.s32 	%r278, %r197;
	mul.wide.u32 	%rd42, %r279, 4;
	add.s64 	%rd43, %rd40, %rd42;
	add.s64 	%rd44, %rd43, %rd2;
	add.s64 	%rd173, %rd44, 32;
	mov.f32 	%f304, 0f00000000;
$L__BB0_4:
	.pragma "nounroll";
	ld.global.nc.f32 	%f101, [%rd173+-32];
	add.f32 	%f102, %f304, %f101;
	ld.global.nc.f32 	%f103, [%rd173+-28];
	add.f32 	%f104, %f102, %f103;
	ld.global.nc.f32 	%f105, [%rd173+-24];
	add.f32 	%f106, %f104, %f105;
	ld.global.nc.f32 	%f107, [%rd173+-20];
	add.f32 	%f108, %f106, %f107;
	ld.global.nc.f32 	%f109, [%rd173+-16];
	add.f32 	%f110, %f108, %f109;
	ld.global.nc.f32 	%f111, [%rd173+-12];
	add.f32 	%f112, %f110, %f111;
	ld.global.nc.f32 	%f113, [%rd173+-8];
	add.f32 	%f114, %f112, %f113;
	ld.global.nc.f32 	%f115, [%rd173+-4];
	add.f32 	%f116, %f114, %f115;
	ld.global.nc.f32 	%f117, [%rd173];
	add.f32 	%f118, %f116, %f117;
	ld.global.nc.f32 	%f119, [%rd173+4];
	add.f32 	%f120, %f118, %f119;
	ld.global.nc.f32 	%f121, [%rd173+8];
	add.f32 	%f122, %f120, %f121;
	ld.global.nc.f32 	%f123, [%rd173+12];
	add.f32 	%f124, %f122, %f123;
	ld.global.nc.f32 	%f125, [%rd173+16];
	add.f32 	%f126, %f124, %f125;
	ld.global.nc.f32 	%f127, [%rd173+20];
	add.f32 	%f128, %f126, %f127;
	ld.global.nc.f32 	%f129, [%rd173+24];
	add.f32 	%f130, %f128, %f129;
	ld.global.nc.f32 	%f131, [%rd173+28];
	add.f32 	%f304, %f130, %f131;
	add.s32 	%r279, %r279, 16;
	add.s32 	%r278, %r278, 16;
	add.s64 	%rd173, %rd173, 64;
	setp.eq.s32 	%p6, %r278, 0;
	@%p6 bra 	$L__BB0_5;
	bra.uni 	$L__BB0_4;
$L__BB0_5:
	setp.eq.s32 	%p7, %r9, 0;
	@%p7 bra 	$L__BB0_14;
	and.b32  	%r12, %r8, 7;
	setp.lt.u32 	%p8, %r9, 8;
	@%p8 bra 	$L__BB0_8;
	mul.wide.u32 	%rd45, %r279, 4;
	add.s64 	%rd46, %rd5, %rd45;
	ld.global.nc.f32 	%f133, [%rd46];
	add.f32 	%f134, %f304, %f133;
	ld.global.nc.f32 	%f135, [%rd46+4];
	add.f32 	%f136, %f134, %f135;
	ld.global.nc.f32 	%f137, [%rd46+8];
	add.f32 	%f138, %f136, %f137;
	ld.global.nc.f32 	%f139, [%rd46+12];
	add.f32 	%f140, %f138, %f139;
	ld.global.nc.f32 	%f141, [%rd46+16];
	add.f32 	%f142, %f140, %f141;
	ld.global.nc.f32 	%f143, [%rd46+20];
	add.f32 	%f144, %f142, %f143;
	ld.global.nc.f32 	%f145, [%rd46+24];
	add.f32 	%f146, %f144, %f145;
	ld.global.nc.f32 	%f147, [%rd46+28];
	add.f32 	%f304, %f146, %f147;
	add.s32 	%r279, %r279, 8;
$L__BB0_8:
	setp.eq.s32 	%p9, %r12, 0;
	@%p9 bra 	$L__BB0_14;
	and.b32  	%r15, %r8, 3;
	setp.lt.u32 	%p10, %r12, 4;
	@%p10 bra 	$L__BB0_11;
	mul.wide.u32 	%rd47, %r279, 4;
	add.s64 	%rd48, %rd5, %rd47;
	ld.global.nc.f32 	%f149, [%rd48];
	add.f32 	%f150, %f304, %f149;
	ld.global.nc.f32 	%f151, [%rd48+4];
	add.f32 	%f152, %f150, %f151;
	ld.global.nc.f32 	%f153, [%rd48+8];
	add.f32 	%f154, %f152, %f153;
	ld.global.nc.f32 	%f155, [%rd48+12];
	add.f32 	%f304, %f154, %f155;
	add.s32 	%r279, %r279, 4;
$L__BB0_11:
	setp.eq.s32 	%p11, %r15, 0;
	@%p11 bra 	$L__BB0_14;
	mul.wide.u32 	%rd49, %r279, 4;
	add.s64 	%rd51, %rd49, %rd40;
	add.s64 	%rd172, %rd2, %rd51;
	neg.s32 	%r277, %r15;
$L__BB0_13:
	.pragma "nounroll";
	ld.global.nc.f32 	%f156, [%rd172];
	add.f32 	%f304, %f304, %f156;
	add.s64 	%rd172, %rd172, 4;
	add.s32 	%r277, %r277, 1;
	setp.ne.s32 	%p12, %r277, 0;
	@%p12 bra 	$L__BB0_13;
$L__BB0_14:
	shl.b64 	%rd52, %rd4, 2;
	add.s64 	%rd10, %rd3, %rd52;
	add.s32 	%r21, %r176, 1;
	min.u32 	%r22, %r21, %r177;
	setp.eq.s32 	%p13, %r22, 0;
	@%p13 bra 	$L__BB0_27;
	and.b32  	%r23, %r22, 15;
	setp.lt.u32 	%p14, %r22, 16;
	mov.b32 	%r281, 0;
	@%p14 bra 	$L__BB0_18;
	and.b32  	%r281, %r22, -16;
	neg.s32 	%r280, %r281;
	mul.wide.u32 	%rd53, %r4, 4;
	add.s64 	%rd54, %rd53, %rd3;
	add.s64 	%rd174, %rd54, 32;
$L__BB0_17:
	.pragma "nounroll";
	ld.global.nc.f32 	%f158, [%rd174+-32];
	add.f32 	%f159, %f304, %f158;
	ld.global.nc.f32 	%f160, [%rd174+-28];
	add.f32 	%f161, %f159, %f160;
	ld.global.nc.f32 	%f162, [%rd174+-24];
	add.f32 	%f163, %f161, %f162;
	ld.global.nc.f32 	%f164, [%rd174+-20];
	add.f32 	%f165, %f163, %f164;
	ld.global.nc.f32 	%f166, [%rd174+-16];
	add.f32 	%f167, %f165, %f166;
	ld.global.nc.f32 	%f168, [%rd174+-12];
	add.f32 	%f169, %f167, %f168;
	ld.global.nc.f32 	%f170, [%rd174+-8];
	add.f32 	%f171, %f169, %f170;
	ld.global.nc.f32 	%f172, [%rd174+-4];
	add.f32 	%f173, %f171, %f172;
	ld.global.nc.f32 	%f174, [%rd174];
	add.f32 	%f175, %f173, %f174;
	ld.global.nc.f32 	%f176, [%rd174+4];
	add.f32 	%f177, %f175, %f176;
	ld.global.nc.f32 	%f178, [%rd174+8];
	add.f32 	%f179, %f177, %f178;
	ld.global.nc.f32 	%f180, [%rd174+12];
	add.f32 	%f181, %f179, %f180;
	ld.global.nc.f32 	%f182, [%rd174+16];
	add.f32 	%f183, %f181, %f182;
	ld.global.nc.f32 	%f184, [%rd174+20];
	add.f32 	%f185, %f183, %f184;
	ld.global.nc.f32 	%f186, [%rd174+24];
	add.f32 	%f187, %f185, %f186;
	ld.global.nc.f32 	%f188, [%rd174+28];
	add.f32 	%f304, %f187, %f188;
	add.s32 	%r280, %r280, 16;
	add.s64 	%rd174, %rd174, 64;
	setp.ne.s32 	%p15, %r280, 0;
	@%p15 bra 	$L__BB0_17;
$L__BB0_18:
	setp.eq.s32 	%p16, %r23, 0;
	@%p16 bra 	$L__BB0_27;
	and.b32  	%r33, %r22, 7;
	setp.lt.u32 	%p17, %r23, 8;
	@%p17 bra 	$L__BB0_21;
	mul.wide.u32 	%rd55, %r281, 4;
	add.s64 	%rd56, %rd10, %rd55;
	ld.global.nc.f32 	%f190, [%rd56];
	add.f32 	%f191, %f304, %f190;
	ld.global.nc.f32 	%f192, [%rd56+4];
	add.f32 	%f193, %f191, %f192;
	ld.global.nc.f32 	%f194, [%rd56+8];
	add.f32 	%f195, %f193, %f194;
	ld.global.nc.f32 	%f196, [%rd56+12];
	add.f32 	%f197, %f195, %f196;
	ld.global.nc.f32 	%f198, [%rd56+16];
	add.f32 	%f199, %f197, %f198;
	ld.global.nc.f32 	%f200, [%rd56+20];
	add.f32 	%f201, %f199, %f200;
	ld.global.nc.f32 	%f202, [%rd56+24];
	add.f32 	%f203, %f201, %f202;
	ld.global.nc.f32 	%f204, [%rd56+28];
	add.f32 	%f304, %f203, %f204;
	add.s32 	%r281, %r281, 8;
$L__BB0_21:
	setp.eq.s32 	%p18, %r33, 0;
	@%p18 bra 	$L__BB0_27;
	and.b32  	%r36, %r22, 3;
	setp.lt.u32 	%p19, %r33, 4;
	@%p19 bra 	$L__BB0_24;
	mul.wide.u32 	%rd57, %r281, 4;
	add.s64 	%rd58, %rd10, %rd57;
	ld.global.nc.f32 	%f206, [%rd58];
	add.f32 	%f207, %f304, %f206;
	ld.global.nc.f32 	%f208, [%rd58+4];
	add.f32 	%f209, %f207, %f208;
	ld.global.nc.f32 	%f210, [%rd58+8];
	add.f32 	%f211, %f209, %f210;
	ld.global.nc.f32 	%f212, [%rd58+12];
	add.f32 	%f304, %f211, %f212;
	add.s32 	%r281, %r281, 4;
$L__BB0_24:
	setp.eq.s32 	%p20, %r36, 0;
	@%p20 bra 	$L__BB0_27;
	mul.wide.u32 	%rd59, %r281, 4;
	mul.wide.u32 	%rd60, %r4, 4;
	add.s64 	%rd61, %rd59, %rd60;
	add.s64 	%rd175, %rd3, %rd61;
	neg.s32 	%r284, %r36;
$L__BB0_26:
	.pragma "nounroll";
	ld.global.nc.f32 	%f213, [%rd175];
	add.f32 	%f304, %f304, %f213;
	add.s64 	%rd175, %rd175, 4;
	add.s32 	%r284, %r284, 1;
	setp.ne.s32 	%p21, %r284, 0;
	@%p21 bra 	$L__BB0_26;
$L__BB0_27:
	add.s64 	%rd19, %rd1, %rd52;
	add.s32 	%r200, %r21, %r176;
	cvt.rn.f32.u32 	%f214, %r200;
	rcp.rn.f32 	%f27, %f214;
	mul.f32 	%f215, %f27, %f304;
	st.global.f32 	[%rd19], %f215;
	max.u32 	%r201, %r177, %r176;
	sub.s32 	%r202, %r201, %r176;
	min.u32 	%r42, %r21, %r202;
	setp.lt.u32 	%p22, %r42, 2;
	mov.b32 	%r293, 1;
	@%p22 bra 	$L__BB0_45;
	add.s32 	%r43, %r21, %r179;
	add.s32 	%r44, %r42, -1;
	add.s32 	%r205, %r42, -2;
	and.b32  	%r45, %r44, 3;
	setp.lt.u32 	%p23, %r205, 3;
	mov.b32 	%r293, 1;
	@%p23 bra 	$L__BB0_39;
	and.b32  	%r46, %r44, -4;
	mov.b32 	%r285, 1;
$L__BB0_30:
	add.s32 	%r48, %r285, %r180;
	setp.lt.u32 	%p24, %r48, %r43;
	@%p24 bra 	$L__BB0_32;
	not.b32 	%r207, %r6;
	add.s32 	%r208, %r48, %r207;
	mul.wide.u32 	%rd63, %r208, 4;
	add.s64 	%rd64, %rd5, %rd63;
	ld.global.nc.f32 	%f217, [%rd64];
	sub.f32 	%f304, %f304, %f217;
$L__BB0_32:
	add.s32 	%r49, %r285, %r176;
	mul.wide.u32 	%rd65, %r49, 4;
	add.s64 	%rd66, %rd10, %rd65;
	ld.global.nc.f32 	%f218, [%rd66];
	add.f32 	%f307, %f304, %f218;
	mul.f32 	%f219, %f27, %f307;
	mul.wide.u32 	%rd67, %r285, 4;
	add.s64 	%rd20, %rd19, %rd67;
	st.global.f32 	[%rd20], %f219;
	add.s32 	%r209, %r48, 1;
	setp.lt.u32 	%p25, %r209, %r43;
	@%p25 bra 	$L__BB0_34;
	sub.s32 	%r210, %r48, %r6;
	mul.wide.u32 	%rd68, %r210, 4;
	add.s64 	%rd69, %rd5, %rd68;
	ld.global.nc.f32 	%f220, [%rd69];
	sub.f32 	%f307, %f307, %f220;
$L__BB0_34:
	add.s32 	%r211, %r49, 1;
	mul.wide.u32 	%rd70, %r211, 4;
	add.s64 	%rd71, %rd10, %rd70;
	ld.global.nc.f32 	%f221, [%rd71];
	add.f32 	%f308, %f307, %f221;
	mul.f32 	%f222, %f27, %f308;
	st.global.f32 	[%rd20+4], %f222;
	add.s32 	%r50, %r48, 2;
	setp.lt.u32 	%p26, %r50, %r43;
	@%p26 bra 	$L__BB0_36;
	not.b32 	%r212, %r6;
	add.s32 	%r213, %r50, %r212;
	mul.wide.u32 	%rd72, %r213, 4;
	add.s64 	%rd73, %rd5, %rd72;
	ld.global.nc.f32 	%f223, [%rd73];
	sub.f32 	%f308, %f308, %f223;
$L__BB0_36:
	add.s32 	%r214, %r49, 2;
	mul.wide.u32 	%rd74, %r214, 4;
	add.s64 	%rd75, %rd10, %rd74;
	ld.global.nc.f32 	%f224, [%rd75];
	add.f32 	%f309, %f308, %f224;
	mul.f32 	%f225, %f27, %f309;
	st.global.f32 	[%rd20+8], %f225;
	add.s32 	%r51, %r48, 3;
	setp.lt.u32 	%p27, %r51, %r43;
	@%p27 bra 	$L__BB0_38;
	not.b32 	%r215, %r6;
	add.s32 	%r216, %r51, %r215;
	mul.wide.u32 	%rd76, %r216, 4;
	add.s64 	%rd77, %rd5, %rd76;
	ld.global.nc.f32 	%f226, [%rd77];
	sub.f32 	%f309, %f309, %f226;
$L__BB0_38:
	add.s32 	%r217, %r49, 3;
	mul.wide.u32 	%rd78, %r217, 4;
	add.s64 	%rd79, %rd10, %rd78;
	ld.global.nc.f32 	%f227, [%rd79];
	add.f32 	%f304, %f309, %f227;
	mul.f32 	%f228, %f27, %f304;
	add.s32 	%r293, %r285, 4;
	st.global.f32 	[%rd20+12], %f228;
	add.s32 	%r218, %r285, 3;
	setp.ne.s32 	%p28, %r218, %r46;
	mov.u32 	%r285, %r293;
	@%p28 bra 	$L__BB0_30;
$L__BB0_39:
	setp.eq.s32 	%p29, %r45, 0;
	@%p29 bra 	$L__BB0_45;
	ld.param.u64 	%rd167, [_Z13filterXKerneljPKfPfjjjjS0_jS0_j_param_2];
	mul.wide.u32 	%rd80, %r293, 4;
	mul.wide.u32 	%rd81, %r4, 4;
	add.s64 	%rd82, %rd80, %rd81;
	cvta.to.global.u64 	%rd83, %rd167;
	add.s64 	%rd176, %rd83, %rd82;
	add.s32 	%r292, %r293, -1;
	add.s32 	%r291, %r293, %r176;
	add.s32 	%r289, %r293, %r180;
	sub.s32 	%r290, %r289, %r6;
	neg.s32 	%r288, %r45;
$L__BB0_41:
	.pragma "nounroll";
	setp.lt.u32 	%p30, %r289, %r43;
	@%p30 bra 	$L__BB0_43;
	add.s32 	%r219, %r290, -1;
	mul.wide.u32 	%rd84, %r219, 4;
	add.s64 	%rd85, %rd5, %rd84;
	ld.global.nc.f32 	%f229, [%rd85];
	sub.f32 	%f304, %f304, %f229;
$L__BB0_43:
	mul.wide.u32 	%rd86, %r291, 4;
	add.s64 	%rd87, %rd10, %rd86;
	ld.global.nc.f32 	%f230, [%rd87];
	add.f32 	%f304, %f304, %f230;
	mul.f32 	%f231, %f27, %f304;
	st.global.f32 	[%rd176], %f231;
	add.s64 	%rd176, %rd176, 4;
	add.s32 	%r292, %r292, 1;
	add.s32 	%r291, %r291, 1;
	add.s32 	%r290, %r290, 1;
	add.s32 	%r289, %r289, 1;
	add.s32 	%r288, %r288, 1;
	setp.ne.s32 	%p31, %r288, 0;
	@%p31 bra 	$L__BB0_41;
	add.s32 	%r293, %r292, 1;
$L__BB0_45:
	ld.param.u32 	%r271, [_Z13filterXKerneljPKfPfjjjjS0_jS0_j_param_10];
	ld.param.u64 	%rd171, [_Z13filterXKerneljPKfPfjjjjS0_jS0_j_param_9];
	mul.lo.s32 	%r220, %r271, %r3;
	cvta.to.global.u64 	%rd88, %rd171;
	mul.wide.u32 	%rd89, %r220, 4;
	add.s64 	%rd24, %rd88, %rd89;
	shl.b32 	%r221, %r176, 1;
	setp.gt.u32 	%p32, %r177, %r221;
	@%p32 bra 	$L__BB0_74;
	setp.ge.u32 	%p33, %r293, %r22;
	mov.u32 	%r317, %r293;
	@%p33 bra 	$L__BB0_82;
	ld.param.u32 	%r272, [_Z13filterXKerneljPKfPfjjjjS0_jS0_j_param_10];
	add.s32 	%r72, %r21, %r179;
	add.s32 	%r73, %r272, %r177;
	sub.s32 	%r223, %r22, %r293;
	and.b32  	%r74, %r223, 3;
	setp.eq.s32 	%p34, %r74, 0;
	mov.u32 	%r317, %r293;
	@%p34 bra 	$L__BB0_55;
	ld.param.u64 	%rd168, [_Z13filterXKerneljPKfPfjjjjS0_jS0_j_param_2];
	mul.wide.u32 	%rd90, %r293, 4;
	mul.wide.u32 	%rd91, %r4, 4;
	add.s64 	%rd92, %rd90, %rd91;
	cvta.to.global.u64 	%rd93, %rd168;
	add.s64 	%rd177, %rd93, %rd92;
	add.s32 	%r299, %r293, -1;
	add.s32 	%r224, %r293, %r179;
	add.s32 	%r297, %r224, %r176;
	sub.s32 	%r298, %r297, %r177;
	add.s32 	%r295, %r293, %r180;
	sub.s32 	%r296, %r295, %r6;
	neg.s32 	%r294, %r74;
$L__BB0_49:
	.pragma "nounroll";
	setp.lt.u32 	%p35, %r295, %r72;
	@%p35 bra 	$L__BB0_51;
	add.s32 	%r225, %r296, -1;
	mul.wide.u32 	%rd94, %r225, 4;
	add.s64 	%rd95, %rd5, %rd94;
	ld.global.nc.f32 	%f233, [%rd95];
	sub.f32 	%f304, %f304, %f233;
$L__BB0_51:
	setp.ge.u32 	%p36, %r297, %r73;
	@%p36 bra 	$L__BB0_53;
	mul.wide.u32 	%rd96, %r298, 4;
	add.s64 	%rd97, %rd24, %rd96;
	ld.global.nc.f32 	%f234, [%rd97];
	add.f32 	%f304, %f304, %f234;
$L__BB0_53:
	mul.f32 	%f235, %f27, %f304;
	st.global.f32 	[%rd177], %f235;
	add.s64 	%rd177, %rd177, 4;
	add.s32 	%r299, %r299, 1;
	add.s32 	%r298, %r298, 1;
	add.s32 	%r297, %r297, 1;
	add.s32 	%r296, %r296, 1;
	add.s32 	%r295, %r295, 1;
	add.s32 	%r294, %r294, 1;
	setp.ne.s32 	%p37, %r294, 0;
	@%p37 bra 	$L__BB0_49;
	add.s32 	%r317, %r299, 1;
$L__BB0_55:
	sub.s32 	%r226, %r293, %r22;
	setp.gt.u32 	%p38, %r226, -4;
	@%p38 bra 	$L__BB0_82;
	sub.s32 	%r316, %r317, %r22;
	add.s32 	%r315, %r317, 1;
	add.s32 	%r313, %r317, %r180;
	sub.s32 	%r227, %r313, %r6;
	add.s32 	%r314, %r227, 2;
	add.s32 	%r228, %r317, %r179;
	add.s32 	%r312, %r228, %r176;
	sub.s32 	%r311, %r312, %r177;
$L__BB0_57:
	setp.lt.u32 	%p39, %r313, %r72;
	@%p39 bra 	$L__BB0_59;
	add.s32 	%r229, %r314, -3;
	mul.wide.u32 	%rd98, %r229, 4;
	add.s64 	%rd99, %rd5, %rd98;
	ld.global.nc.f32 	%f236, [%rd99];
	sub.f32 	%f304, %f304, %f236;
$L__BB0_59:
	setp.ge.u32 	%p40, %r312, %r73;
	@%p40 bra 	$L__BB0_61;
	mul.wide.u32 	%rd100, %r311, 4;
	add.s64 	%rd101, %rd24, %rd100;
	ld.global.nc.f32 	%f237, [%rd101];
	add.f32 	%f304, %f304, %f237;
$L__BB0_61:
	mul.f32 	%f238, %f27, %f304;
	add.s32 	%r230, %r315, -1;
	mul.wide.u32 	%rd102, %r230, 4;
	add.s64 	%rd31, %rd19, %rd102;
	st.global.f32 	[%rd31], %f238;
	add.s32 	%r231, %r313, 1;
	setp.lt.u32 	%p41, %r231, %r72;
	@%p41 bra 	$L__BB0_63;
	add.s32 	%r232, %r314, -2;
	mul.wide.u32 	%rd103, %r232, 4;
	add.s64 	%rd104, %rd5, %rd103;
	ld.global.nc.f32 	%f239, [%rd104];
	sub.f32 	%f304, %f304, %f239;
$L__BB0_63:
	add.s32 	%r233, %r312, 1;
	setp.ge.u32 	%p42, %r233, %r73;
	@%p42 bra 	$L__BB0_65;
	add.s32 	%r234, %r311, 1;
	mul.wide.u32 	%rd105, %r234, 4;
	add.s64 	%rd106, %rd24, %rd105;
	ld.global.nc.f32 	%f240, [%rd106];
	add.f32 	%f304, %f304, %f240;
$L__BB0_65:
	mul.f32 	%f241, %f27, %f304;
	st.global.f32 	[%rd31+4], %f241;
	add.s32 	%r235, %r313, 2;
	setp.lt.u32 	%p43, %r235, %r72;
	@%p43 bra 	$L__BB0_67;
	add.s32 	%r236, %r314, -1;
	mul.wide.u32 	%rd107, %r236, 4;
	add.s64 	%rd108, %rd5, %rd107;
	ld.global.nc.f32 	%f242, [%rd108];
	sub.f32 	%f304, %f304, %f242;
$L__BB0_67:
	add.s32 	%r237, %r312, 2;
	setp.ge.u32 	%p44, %r237, %r73;
	@%p44 bra 	$L__BB0_69;
	add.s32 	%r238, %r311, 2;
	mul.wide.u32 	%rd109, %r238, 4;
	add.s64 	%rd110, %rd24, %rd109;
	ld.global.nc.f32 	%f243, [%rd110];
	add.f32 	%f304, %f304, %f243;
$L__BB0_69:
	mul.f32 	%f244, %f27, %f304;
	st.global.f32 	[%rd31+8], %f244;
	add.s32 	%r239, %r313, 3;
	setp.lt.u32 	%p45, %r239, %r72;
	@%p45 bra 	$L__BB0_71;
	mul.wide.u32 	%rd111, %r314, 4;
	add.s64 	%rd112, %rd5, %rd111;
	ld.global.nc.f32 	%f245, [%rd112];
	sub.f32 	%f304, %f304, %f245;
$L__BB0_71:
	add.s32 	%r240, %r312, 3;
	setp.ge.u32 	%p46, %r240, %r73;
	@%p46 bra 	$L__BB0_73;
	add.s32 	%r241, %r311, 3;
	mul.wide.u32 	%rd113, %r241, 4;
	add.s64 	%rd114, %rd24, %rd113;
	ld.global.nc.f32 	%f246, [%rd114];
	add.f32 	%f304, %f304, %f246;
$L__BB0_73:
	mul.f32 	%f247, %f27, %f304;
	st.global.f32 	[%rd31+12], %f247;
	add.s32 	%r316, %r316, 4;
	add.s32 	%r315, %r315, 4;
	add.s32 	%r314, %r314, 4;
	add.s32 	%r313, %r313, 4;
	add.s32 	%r312, %r312, 4;
	add.s32 	%r311, %r311, 4;
	setp.ne.s32 	%p47, %r316, 0;
	mov.u32 	%r317, %r22;
	@%p47 bra 	$L__BB0_57;
	bra.uni 	$L__BB0_82;
$L__BB0_74:
	sub.s32 	%r102, %r177, %r176;
	setp.ge.u32 	%p48, %r293, %r102;
	mov.u32 	%r317, %r293;
	@%p48 bra 	$L__BB0_82;
	add.s32 	%r304, %r293, %r176;
	sub.s32 	%r243, %r177, %r304;
	and.b32  	%r104, %r243, 3;
	setp.eq.s32 	%p49, %r104, 0;
	mov.u32 	%r317, %r293;
	@%p49 bra 	$L__BB0_79;
	ld.param.u64 	%rd169, [_Z13filterXKerneljPKfPfjjjjS0_jS0_j_param_2];
	mul.wide.u32 	%rd115, %r293, 4;
	mul.wide.u32 	%rd116, %r4, 4;
	add.s64 	%rd117, %rd115, %rd116;
	cvta.to.global.u64 	%rd118, %rd169;
	add.s64 	%rd178, %rd118, %rd117;
	add.s32 	%r305, %r293, -1;
	sub.s32 	%r303, %r293, %r176;
	neg.s32 	%r302, %r104;
$L__BB0_77:
	.pragma "nounroll";
	add.s32 	%r244, %r303, -1;
	mul.wide.u32 	%rd119, %r244, 4;
	add.s64 	%rd120, %rd10, %rd119;
	ld.global.nc.f32 	%f249, [%rd120];
	sub.f32 	%f250, %f304, %f249;
	mul.wide.u32 	%rd121, %r304, 4;
	add.s64 	%rd122, %rd10, %rd121;
	ld.global.nc.f32 	%f251, [%rd122];
	add.f32 	%f304, %f250, %f251;
	mul.f32 	%f252, %f27, %f304;
	st.global.f32 	[%rd178], %f252;
	add.s64 	%rd178, %rd178, 4;
	add.s32 	%r305, %r305, 1;
	add.s32 	%r304, %r304, 1;
	add.s32 	%r303, %r303, 1;
	add.s32 	%r302, %r302, 1;
	setp.ne.s32 	%p50, %r302, 0;
	@%p50 bra 	$L__BB0_77;
	add.s32 	%r317, %r305, 1;
$L__BB0_79:
	sub.s32 	%r245, %r293, %r177;
	add.s32 	%r246, %r245, %r176;
	setp.gt.u32 	%p51, %r246, -4;
	@%p51 bra 	$L__BB0_82;
	add.s32 	%r310, %r317, 1;
	sub.s32 	%r247, %r317, %r176;
	add.s32 	%r309, %r247, 2;
	add.s32 	%r308, %r317, %r176;
$L__BB0_81:
	add.s32 	%r248, %r310, -1;
	add.s32 	%r249, %r309, -2;
	add.s32 	%r250, %r309, -3;
	mul.wide.u32 	%rd123, %r250, 4;
	add.s64 	%rd124, %rd10, %rd123;
	ld.global.nc.f32 	%f253, [%rd124];
	sub.f32 	%f254, %f304, %f253;
	mul.wide.u32 	%rd125, %r308, 4;
	add.s64 	%rd126, %rd10, %rd125;
	ld.global.nc.f32 	%f255, [%rd126];
	add.f32 	%f256, %f254, %f255;
	mul.f32 	%f257, %f27, %f256;
	mul.wide.u32 	%rd127, %r248, 4;
	add.s64 	%rd128, %rd19, %rd127;
	st.global.f32 	[%rd128], %f257;
	mul.wide.u32 	%rd129, %r249, 4;
	add.s64 	%rd130, %rd10, %rd129;
	ld.global.nc.f32 	%f258, [%rd130];
	sub.f32 	%f259, %f256, %f258;
	add.s32 	%r251, %r308, 1;
	mul.wide.u32 	%rd131, %r251, 4;
	add.s64 	%rd132, %rd10, %rd131;
	ld.global.nc.f32 	%f260, [%rd132];
	add.f32 	%f261, %f259, %f260;
	mul.f32 	%f262, %f27, %f261;
	st.global.f32 	[%rd128+4], %f262;
	add.s32 	%r252, %r309, -1;
	mul.wide.u32 	%rd133, %r252, 4;
	add.s64 	%rd134, %rd10, %rd133;
	ld.global.nc.f32 	%f263, [%rd134];
	sub.f32 	%f264, %f261, %f263;
	add.s32 	%r253, %r308, 2;
	mul.wide.u32 	%rd135, %r253, 4;
	add.s64 	%rd136, %rd10, %rd135;
	ld.global.nc.f32 	%f265, [%rd136];
	add.f32 	%f266, %f264, %f265;
	mul.f32 	%f267, %f27, %f266;
	st.global.f32 	[%rd128+8], %f267;
	mul.wide.u32 	%rd137, %r309, 4;
	add.s64 	%rd138, %rd10, %rd137;
	ld.global.nc.f32 	%f268, [%rd138];
	sub.f32 	%f269, %f266, %f268;
	add.s32 	%r254, %r308, 3;
	mul.wide.u32 	%rd139, %r254, 4;
	add.s64 	%rd140, %rd10, %rd139;
	ld.global.nc.f32 	%f270, [%rd140];
	add.f32 	%f304, %f269, %f270;
	mul.f32 	%f271, %f27, %f304;
	st.global.f32 	[%rd128+12], %f271;
	add.s32 	%r125, %r310, 4;
	add.s32 	%r317, %r310, 3;
	add.s32 	%r309, %r309, 4;
	add.s32 	%r308, %r308, 4;
	setp.lt.u32 	%p52, %r317, %r102;
	mov.u32 	%r310, %r125;
	@%p52 bra 	$L__BB0_81;
$L__BB0_82:
	setp.ge.u32 	%p53, %r317, %r177;
	@%p53 bra 	$L__BB0_100;
	ld.param.u32 	%r273, [_Z13filterXKerneljPKfPfjjjjS0_jS0_j_param_10];
	add.s32 	%r142, %r273, %r177;
	sub.s32 	%r255, %r177, %r317;
	and.b32  	%r143, %r255, 3;
	setp.eq.s32 	%p54, %r143, 0;
	mov.u32 	%r323, %r317;
	@%p54 bra 	$L__BB0_89;
	ld.param.u64 	%rd170, [_Z13filterXKerneljPKfPfjjjjS0_jS0_j_param_2];
	mul.wide.u32 	%rd141, %r317, 4;
	mul.wide.u32 	%rd142, %r4, 4;
	add.s64 	%rd143, %rd141, %rd142;
	cvta.to.global.u64 	%rd144, %rd170;
	add.s64 	%rd179, %rd144, %rd143;
	add.s32 	%r322, %r317, -1;
	add.s32 	%r256, %r317, %r179;
	add.s32 	%r320, %r256, %r176;
	sub.s32 	%r321, %r320, %r177;
	sub.s32 	%r319, %r317, %r176;
	neg.s32 	%r318, %r143;
$L__BB0_85:
	.pragma "nounroll";
	add.s32 	%r257, %r319, -1;
	mul.wide.u32 	%rd145, %r257, 4;
	add.s64 	%rd146, %rd10, %rd145;
	ld.global.nc.f32 	%f272, [%rd146];
	sub.f32 	%f304, %f304, %f272;
	setp.ge.u32 	%p55, %r320, %r142;
	@%p55 bra 	$L__BB0_87;
	mul.wide.u32 	%rd147, %r321, 4;
	add.s64 	%rd148, %rd24, %rd147;
	ld.global.nc.f32 	%f273, [%rd148];
	add.f32 	%f304, %f304, %f273;
$L__BB0_87:
	mul.f32 	%f274, %f27, %f304;
	st.global.f32 	[%rd179], %f274;
	add.s64 	%rd179, %rd179, 4;
	add.s32 	%r322, %r322, 1;
	add.s32 	%r321, %r321, 1;
	add.s32 	%r320, %r320, 1;
	add.s32 	%r319, %r319, 1;
	add.s32 	%r318, %r318, 1;
	setp.ne.s32 	%p56, %r318, 0;
	@%p56 bra 	$L__BB0_85;
	add.s32 	%r323, %r322, 1;
$L__BB0_89:
	sub.s32 	%r258, %r317, %r177;
	setp.gt.u32 	%p57, %r258, -4;
	@%p57 bra 	$L__BB0_100;
	sub.s32 	%r328, %r323, %r177;
	sub.s32 	%r259, %r323, %r176;
	add.s32 	%r327, %r259, 2;
	add.s32 	%r326, %r323, 1;
	add.s32 	%r260, %r323, %r179;
	add.s32 	%r325, %r260, %r176;
	sub.s32 	%r324, %r325, %r177;
$L__BB0_91:
	add.s32 	%r261, %r327, -3;
	mul.wide.u32 	%rd149, %r261, 4;
	add.s64 	%rd150, %rd10, %rd149;
	ld.global.nc.f32 	%f275, [%rd150];
	sub.f32 	%f338, %f304, %f275;
	setp.ge.u32 	%p58, %r325, %r142;
	@%p58 bra 	$L__BB0_93;
	mul.wide.u32 	%rd151, %r324, 4;
	add.s64 	%rd152, %rd24, %rd151;
	ld.global.nc.f32 	%f276, [%rd152];
	add.f32 	%f338, %f338, %f276;
$L__BB0_93:
	mul.f32 	%f277, %f27, %f338;
	add.s32 	%r262, %r326, -1;
	mul.wide.u32 	%rd153, %r262, 4;
	add.s64 	%rd35, %rd19, %rd153;
	st.global.f32 	[%rd35], %f277;
	add.s32 	%r263, %r327, -2;
	mul.wide.u32 	%rd154, %r263, 4;
	add.s64 	%rd155, %rd10, %rd154;
	ld.global.nc.f32 	%f278, [%rd155];
	sub.f32 	%f339, %f338, %f278;
	add.s32 	%r264, %r325, 1;
	setp.ge.u32 	%p59, %r264, %r142;
	@%p59 bra 	$L__BB0_95;
	add.s32 	%r265, %r324, 1;
	mul.wide.u32 	%rd156, %r265, 4;
	add.s64 	%rd157, %rd24, %rd156;
	ld.global.nc.f32 	%f279, [%rd157];
	add.f32 	%f339, %f339, %f279;
$L__BB0_95:
	mul.f32 	%f280, %f27, %f339;
	st.global.f32 	[%rd35+4], %f280;
	add.s32 	%r266, %r327, -1;
	mul.wide.u32 	%rd158, %r266, 4;
	add.s64 	%rd159, %rd10, %rd158;
	ld.global.nc.f32 	%f281, [%rd159];
	sub.f32 	%f340, %f339, %f281;
	add.s32 	%r267, %r325, 2;
	setp.ge.u32 	%p60, %r267, %r142;
	@%p60 bra 	$L__BB0_97;
	add.s32 	%r268, %r324, 2;
	mul.wide.u32 	%rd160, %r268, 4;
	add.s64 	%rd161, %rd24, %rd160;
	ld.global.nc.f32 	%f282, [%rd161];
	add.f32 	%f340, %f340, %f282;
$L__BB0_97:
	mul.f32 	%f283, %f27, %f340;
	st.global.f32 	[%rd35+8], %f283;
	mul.wide.u32 	%rd162, %r327, 4;
	add.s64 	%rd163, %rd10, %rd162;
	ld.global.nc.f32 	%f284, [%rd163];
	sub.f32 	%f304, %f340, %f284;
	add.s32 	%r269, %r325, 3;
	setp.ge.u32 	%p61, %r269, %r142;
	@%p61 bra 	$L__BB0_99;
	add.s32 	%r270, %r324, 3;
	mul.wide.u32 	%rd164, %r270, 4;
	add.s64 	%rd165, %rd24, %rd164;
	ld.global.nc.f32 	%f285, [%rd165];
	add.f32 	%f304, %f304, %f285;
$L__BB0_99:
	mul.f32 	%f286, %f27, %f304;
	st.global.f32 	[%rd35+12], %f286;
	add.s32 	%r328, %r328, 4;
	add.s32 	%r327, %r327, 4;
	add.s32 	%r326, %r326, 4;
	add.s32 	%r325, %r325, 4;
	add.s32 	%r324, %r324, 4;
	setp.ne.s32 	%p62, %r328, 0;
	@%p62 bra 	$L__BB0_91;
$L__BB0_100:
	ret;

}
	// .globl	_Z13filterYKerneljPKfPfjjjjS0_jS0_j
.visible .entry _Z13filterYKerneljPKfPfjjjjS0_jS0_j(
	.param .u32 _Z13filterYKerneljPKfPfjjjjS0_jS0_j_param_0,
	.param .u64 .ptr .align 1 _Z13filterYKerneljPKfPfjjjjS0_jS0_j_param_1,
	.param .u64 .ptr .align 1 _Z13filterYKerneljPKfPfjjjjS0_jS0_j_param_2,
	.param .u32 _Z13filterYKerneljPKfPfjjjjS0_jS0_j_param_3,
	.param .u32 _Z13filterYKerneljPKfPfjjjjS0_jS0_j_param_4,
	.param .u32 _Z13filterYKerneljPKfPfjjjjS0_jS0_j_param_5,
	.param .u32 _Z13filterYKerneljPKfPfjjjjS0_jS0_j_param_6,
	.param .u64 .ptr .align 1 _Z13filterYKerneljPKfPfjjjjS0_jS0_j_param_7,
	.param .u32 _Z13filterYKerneljPKfPfjjjjS0_jS0_j_param_8,
	.param .u64 .ptr .align 1 _Z13filterYKerneljPKfPfjjjjS0_jS0_j_param_9,
	.param .u32 _Z13filterYKerneljPKfPfjjjjS0_jS0_j_param_10
)
{
	.reg .pred 	%p<63>;
	.reg .b32 	%r<690>;
	.reg .b32 	%f<342>;
	.reg .b64 	%rd<252>;

	ld.param.u32 	%r401, [_Z13filterYKerneljPKfPfjjjjS0_jS0_j_param_0];
	ld.param.u64 	%rd5, [_Z13filterYKerneljPKfPfjjjjS0_jS0_j_param_1];
	ld.param.u64 	%rd6, [_Z13filterYKerneljPKfPfjjjjS0_jS0_j_param_2];
	ld.param.u32 	%r402, [_Z13filterYKerneljPKfPfjjjjS0_jS0_j_param_3];
	ld.param.u32 	%r403, [_Z13filterYKerneljPKfPfjjjjS0_jS0_j_param_4];
	ld.param.u32 	%r407, [_Z13filterYKerneljPKfPfjjjjS0_jS0_j_param_5];
	ld.param.u32 	%r404, [_Z13filterYKerneljPKfPfjjjjS0_jS0_j_param_6];
	ld.param.u64 	%rd7, [_Z13filterYKerneljPKfPfjjjjS0_jS0_j_param_7];
	ld.param.u32 	%r405, [_Z13filterYKerneljPKfPfjjjjS0_jS0_j_param_8];
	ld.param.u64 	%rd8, [_Z13filterYKerneljPKfPfjjjjS0_jS0_j_param_9];
	mov.u32 	%r409, %ctaid.x;
	mov.u32 	%r410, %ntid.x;
	mov.u32 	%r411, %tid.x;
	mad.lo.s32 	%r1, %r409, %r410, %r411;
	mov.u32 	%r412, %ctaid.y;
	mov.u32 	%r413, %ntid.y;
	mov.u32 	%r414, %tid.y;
	mad.lo.s32 	%r415, %r412, %r413, %r414;
	setp.ge.u32 	%p1, %r1, %r402;
	setp.ge.u32 	%p2, %r415, %r407;
	or.pred  	%p3, %p1, %p2;
	@%p3 bra 	$L__BB1_97;
	ld.param.u32 	%r552, [_Z13filterYKerneljPKfPfjjjjS0_jS0_j_param_10];
	cvta.to.global.u64 	%rd9, %rd6;
	cvta.to.global.u64 	%rd10, %rd7;
	cvta.to.global.u64 	%rd11, %rd8;
	cvta.to.global.u64 	%rd12, %rd5;
	mul.lo.s32 	%r416, %r402, %r415;
	mad.lo.s32 	%r417, %r416, %r403, %r1;
	mul.wide.u32 	%rd13, %r417, 4;
	add.s64 	%rd1, %rd12, %rd13;
	add.s64 	%rd2, %rd9, %rd13;
	mad.lo.s32 	%r418, %r416, %r405, %r1;
	mul.wide.u32 	%rd14, %r418, 4;
	add.s64 	%rd3, %rd10, %rd14;
	mad.lo.s32 	%r419, %r416, %r552, %r1;
	mul.wide.u32 	%rd15, %r419, 4;
	add.s64 	%rd4, %rd11, %rd15;
	add.s32 	%r3, %r404, %r401;
	max.u32 	%r420, %r405, %r3;
	sub.s32 	%r577, %r420, %r3;
	max.u32 	%r421, %r405, %r404;
	sub.s32 	%r422, %r421, %r404;
	setp.ge.u32 	%p4, %r577, %r422;
	mov.f32 	%f325, 0f00000000;
	@%p4 bra 	$L__BB1_14;
	min.u32 	%r5, %r405, %r3;
	min.u32 	%r423, %r405, %r404;
	sub.s32 	%r6, %r5, %r423;
	sub.s32 	%r424, %r423, %r5;
	setp.gt.u32 	%p5, %r424, -16;
	mov.f32 	%f325, 0f00000000;
	@%p5 bra 	$L__BB1_5;
	sub.s32 	%r425, %r405, %r5;
	mad.lo.s32 	%r576, %r402, %r425, %r402;
	add.s32 	%r426, %r425, 2;
	mul.lo.s32 	%r575, %r402, %r426;
	add.s32 	%r427, %r425, 3;
	mul.lo.s32 	%r574, %r402, %r427;
	add.s32 	%r428, %r425, 4;
	mul.lo.s32 	%r573, %r402, %r428;
	add.s32 	%r429, %r425, 5;
	mul.lo.s32 	%r572, %r402, %r429;
	add.s32 	%r430, %r425, 6;
	mul.lo.s32 	%r571, %r402, %r430;
	add.s32 	%r431, %r425, 7;
	mul.lo.s32 	%r570, %r402, %r431;
	add.s32 	%r432, %r425, 8;
	mul.lo.s32 	%r569, %r402, %r432;
	add.s32 	%r433, %r425, 9;
	mul.lo.s32 	%r568, %r402, %r433;
	add.s32 	%r434, %r425, 10;
	mul.lo.s32 	%r567, %r402, %r434;
	add.s32 	%r435, %r425, 11;
	mul.lo.s32 	%r566, %r402, %r435;
	add.s32 	%r436, %r425, 12;
	mul.lo.s32 	%r565, %r402, %r436;
	add.s32 	%r437, %r425, 13;
	mul.lo.s32 	%r564, %r402, %r437;
	add.s32 	%r438, %r425, 14;
	mul.lo.s32 	%r563, %r402, %r438;
	add.s32 	%r439, %r425, 15;
	mul.lo.s32 	%r562, %r402, %r439;
	mul.lo.s32 	%r561, %r402, %r577;
	and.b32  	%r440, %r6, -16;
	neg.s32 	%r560, %r440;
	mov.f32 	%f325, 0f00000000;
$L__BB1_4:
	.pragma "nounroll";
	mul.wide.u32 	%rd16, %r561, 4;
	add.s64 	%rd17, %rd3, %rd16;
	ld.global.nc.f32 	%f101, [%rd17];
	add.f32 	%f102, %f325, %f101;
	mul.wide.u32 	%rd18, %r576, 4;
	add.s64 	%rd19, %rd3, %rd18;
	ld.global.nc.f32 	%f103, [%rd19];
	add.f32 	%f104, %f102, %f103;
	mul.wide.u32 	%rd20, %r575, 4;
	add.s64 	%rd21, %rd3, %rd20;
	ld.global.nc.f32 	%f105, [%rd21];
	add.f32 	%f106, %f104, %f105;
	mul.wide.u32 	%rd22, %r574, 4;
	add.s64 	%rd23, %rd3, %rd22;
	ld.global.nc.f32 	%f107, [%rd23];
	add.f32 	%f108, %f106, %f107;
	mul.wide.u32 	%rd24, %r573, 4;
	add.s64 	%rd25, %rd3, %rd24;
	ld.global.nc.f32 	%f109, [%rd25];
	add.f32 	%f110, %f108, %f109;
	mul.wide.u32 	%rd26, %r572, 4;
	add.s64 	%rd27, %rd3, %rd26;
	ld.global.nc.f32 	%f111, [%rd27];
	add.f32 	%f112, %f110, %f111;
	mul.wide.u32 	%rd28, %r571, 4;
	add.s64 	%rd29, %rd3, %rd28;
	ld.global.nc.f32 	%f113, [%rd29];
	add.f32 	%f114, %f112, %f113;
	mul.wide.u32 	%rd30, %r570, 4;
	add.s64 	%rd31, %rd3, %rd30;
	ld.global.nc.f32 	%f115, [%rd31];
	add.f32 	%f116, %f114, %f115;
	mul.wide.u32 	%rd32, %r569, 4;
	add.s64 	%rd33, %rd3, %rd32;
	ld.global.nc.f32 	%f117, [%rd33];
	add.f32 	%f118, %f116, %f117;
	mul.wide.u32 	%rd34, %r568, 4;
	add.s64 	%rd35, %rd3, %rd34;
	ld.global.nc.f32 	%f119, [%rd35];
	add.f32 	%f120, %f118, %f119;
	mul.wide.u32 	%rd36, %r567, 4;
	add.s64 	%rd37, %rd3, %rd36;
	ld.global.nc.f32 	%f121, [%rd37];
	add.f32 	%f122, %f120, %f121;
	mul.wide.u32 	%rd38, %r566, 4;
	add.s64 	%rd39, %rd3, %rd38;
	ld.global.nc.f32 	%f123, [%rd39];
	add.f32 	%f124, %f122, %f123;
	mul.wide.u32 	%rd40, %r565, 4;
	add.s64 	%rd41, %rd3, %rd40;
	ld.global.nc.f32 	%f125, [%rd41];
	add.f32 	%f126, %f124, %f125;
	mul.wide.u32 	%rd42, %r564, 4;
	add.s64 	%rd43, %rd3, %rd42;
	ld.global.nc.f32 	%f127, [%rd43];
	add.f32 	%f128, %f126, %f127;
	mul.wide.u32 	%rd44, %r563, 4;
	add.s64 	%rd45, %rd3, %rd44;
	ld.global.nc.f32 	%f129, [%rd45];
	add.f32 	%f130, %f128, %f129;
	mul.wide.u32 	%rd46, %r562, 4;
	add.s64 	%rd47, %rd3, %rd46;
	ld.global.nc.f32 	%f131, [%rd47];
	add.f32 	%f325, %f130, %f131;
	add.s32 	%r577, %r577, 16;
	shl.b32 	%r441, %r402, 4;
	add.s32 	%r576, %r576, %r441;
	add.s32 	%r575, %r575, %r441;
	add.s32 	%r574, %r574, %r441;
	add.s32 	%r573, %r573, %r441;
	add.s32 	%r572, %r572, %r441;
	add.s32 	%r571, %r571, %r441;
	add.s32 	%r570, %r570, %r441;
	add.s32 	%r569, %r569, %r441;
	add.s32 	%r568, %r568, %r441;
	add.s32 	%r567, %r567, %r441;
	add.s32 	%r566, %r566, %r441;
	add.s32 	%r565, %r565, %r441;
	add.s32 	%r564, %r564, %r441;
	add.s32 	%r563, %r563, %r441;
	add.s32 	%r562, %r562, %r441;
	add.s32 	%r561, %r561, %r441;
	add.s32 	%r560, %r560, 16;
	setp.eq.s32 	%p6, %r560, 0;
	@%p6 bra 	$L__BB1_5;
	bra.uni 	$L__BB1_4;
$L__BB1_5:
	and.b32  	%r25, %r6, 15;
	setp.eq.s32 	%p7, %r25, 0;
	@%p7 bra 	$L__BB1_14;
	and.b32  	%r26, %r6, 7;
	setp.lt.u32 	%p8, %r25, 8;
	@%p8 bra 	$L__BB1_8;
	mul.lo.s32 	%r442, %r577, %r402;
	mul.wide.u32 	%rd48, %r442, 4;
	add.s64 	%rd49, %rd3, %rd48;
	ld.global.nc.f32 	%f133, [%rd49];
	add.f32 	%f134, %f325, %f133;
	add.s32 	%r443, %r442, %r402;
	mul.wide.u32 	%rd50, %r443, 4;
	add.s64 	%rd51, %rd3, %rd50;
	ld.global.nc.f32 	%f135, [%rd51];
	add.f32 	%f136, %f134, %f135;
	add.s32 	%r444, %r443, %r402;
	mul.wide.u32 	%rd52, %r444, 4;
	add.s64 	%rd53, %rd3, %rd52;
	ld.global.nc.f32 	%f137, [%rd53];
	add.f32 	%f138, %f136, %f137;
	add.s32 	%r445, %r444, %r402;
	mul.wide.u32 	%rd54, %r445, 4;
	add.s64 	%rd55, %rd3, %rd54;
	ld.global.nc.f32 	%f139, [%rd55];
	add.f32 	%f140, %f138, %f139;
	add.s32 	%r446, %r445, %r402;
	mul.wide.u32 	%rd56, %r446, 4;
	add.s64 	%rd57, %rd3, %rd56;
	ld.global.nc.f32 	%f141, [%rd57];
	add.f32 	%f142, %f140, %f141;
	add.s32 	%r447, %r446, %r402;
	mul.wide.u32 	%rd58, %r447, 4;
	add.s64 	%rd59, %rd3, %rd58;
	ld.global.nc.f32 	%f143, [%rd59];
	add.f32 	%f144, %f142, %f143;
	add.s32 	%r448, %r447, %r402;
	mul.wide.u32 	%rd60, %r448, 4;
	add.s64 	%rd61, %rd3, %rd60;
	ld.global.nc.f32 	%f145, [%rd61];
	add.f32 	%f146, %f144, %f145;
	add.s32 	%r449, %r448, %r402;
	mul.wide.u32 	%rd62, %r449, 4;
	add.s64 	%rd63, %rd3, %rd62;
	ld.global.nc.f32 	%f147, [%rd63];
	add.f32 	%f325, %f146, %f147;
	add.s32 	%r577, %r577, 8;
$L__BB1_8:
	setp.eq.s32 	%p9, %r26, 0;
	@%p9 bra 	$L__BB1_14;
	and.b32  	%r29, %r6, 3;
	setp.lt.u32 	%p10, %r26, 4;
	@%p10 bra 	$L__BB1_11;
	mul.lo.s32 	%r450, %r577, %r402;
	mul.wide.u32 	%rd64, %r450, 4;
	add.s64 	%rd65, %rd3, %rd64;
	ld.global.nc.f32 	%f149, [%rd65];
	add.f32 	%f150, %f325, %f149;
	add.s32 	%r451, %r450, %r402;
	mul.wide.u32 	%rd66, %r451, 4;
	add.s64 	%rd67, %rd3, %rd66;
	ld.global.nc.f32 	%f151, [%rd67];
	add.f32 	%f152, %f150, %f151;
	add.s32 	%r452, %r451, %r402;
	mul.wide.u32 	%rd68, %r452, 4;
	add.s64 	%rd69, %rd3, %rd68;
	ld.global.nc.f32 	%f153, [%rd69];
	add.f32 	%f154, %f152, %f153;
	add.s32 	%r453, %r452, %r402;
	mul.wide.u32 	%rd70, %r453, 4;
	add.s64 	%rd71, %rd3, %rd70;
	ld.global.nc.f32 	%f155, [%rd71];
	add.f32 	%f325, %f154, %f155;
	add.s32 	%r577, %r577, 4;
$L__BB1_11:
	setp.eq.s32 	%p11, %r29, 0;
	@%p11 bra 	$L__BB1_14;
	mul.lo.s32 	%r559, %r577, %r402;
	neg.s32 	%r558, %r29;
$L__BB1_13:
	.pragma "nounroll";
	mul.wide.u32 	%rd72, %r559, 4;
	add.s64 	%rd73, %rd3, %rd72;
	ld.global.nc.f32 	%f156, [%rd73];
	add.f32 	%f325, %f325, %f156;
	add.s32 	%r559, %r559, %r402;
	add.s32 	%r558, %r558, 1;
	setp.ne.s32 	%p12, %r558, 0;
	@%p12 bra 	$L__BB1_13;
$L__BB1_14:
	add.s32 	%r38, %r401, 1;
	min.u32 	%r39, %r38, %r403;
	setp.eq.s32 	%p13, %r39, 0;
	@%p13 bra 	$L__BB1_27;
	setp.lt.u32 	%p14, %r39, 16;
	mov.b32 	%r596, 0;
	@%p14 bra 	$L__BB1_18;
	and.b32  	%r456, %r39, -16;
	neg.s32 	%r594, %r456;
	shl.b32 	%r592, %r402, 1;
	mul.lo.s32 	%r591, %r402, 3;
	shl.b32 	%r590, %r402, 2;
	mul.lo.s32 	%r589, %r402, 5;
	mul.lo.s32 	%r588, %r402, 6;
	mul.lo.s32 	%r587, %r402, 7;
	shl.b32 	%r586, %r402, 3;
	mul.lo.s32 	%r585, %r402, 9;
	mul.lo.s32 	%r584, %r402, 10;
	mul.lo.s32 	%r583, %r402, 11;
	mul.lo.s32 	%r582, %r402, 12;
	mul.lo.s32 	%r581, %r402, 13;
	mul.lo.s32 	%r580, %r402, 14;
	mul.lo.s32 	%r579, %r402, 15;
	mov.b32 	%r578, 0;
	mov.u32 	%r593, %r402;
$L__BB1_17:
	.pragma "nounroll";
	and.b32  	%r596, %r39, -16;
	mul.wide.u32 	%rd74, %r578, 4;
	add.s64 	%rd75, %rd1, %rd74;
	ld.global.nc.f32 	%f158, [%rd75];
	add.f32 	%f159, %f325, %f158;
	mul.wide.u32 	%rd76, %r593, 4;
	add.s64 	%rd77, %rd1, %rd76;
	ld.global.nc.f32 	%f160, [%rd77];
	add.f32 	%f161, %f159, %f160;
	mul.wide.u32 	%rd78, %r592, 4;
	add.s64 	%rd79, %rd1, %rd78;
	ld.global.nc.f32 	%f162, [%rd79];
	add.f32 	%f163, %f161, %f162;
	mul.wide.u32 	%rd80, %r591, 4;
	add.s64 	%rd81, %rd1, %rd80;
	ld.global.nc.f32 	%f164, [%rd81];
	add.f32 	%f165, %f163, %f164;
	mul.wide.u32 	%rd82, %r590, 4;
	add.s64 	%rd83, %rd1, %rd82;
	ld.global.nc.f32 	%f166, [%rd83];
	add.f32 	%f167, %f165, %f166;
	mul.wide.u32 	%rd84, %r589, 4;
	add.s64 	%rd85, %rd1, %rd84;
	ld.global.nc.f32 	%f168, [%rd85];
	add.f32 	%f169, %f167, %f168;
	mul.wide.u32 	%rd86, %r588, 4;
	add.s64 	%rd87, %rd1, %rd86;
	ld.global.nc.f32 	%f170, [%rd87];
	add.f32 	%f171, %f169, %f170;
	mul.wide.u32 	%rd88, %r587, 4;
	add.s64 	%rd89, %rd1, %rd88;
	ld.global.nc.f32 	%f172, [%rd89];
	add.f32 	%f173, %f171, %f172;
	mul.wide.u32 	%rd90, %r586, 4;
	add.s64 	%rd91, %rd1, %rd90;
	ld.global.nc.f32 	%f174, [%rd91];
	add.f32 	%f175, %f173, %f174;
	mul.wide.u32 	%rd92, %r585, 4;
	add.s64 	%rd93, %rd1, %rd92;
	ld.global.nc.f32 	%f176, [%rd93];
	add.f32 	%f177, %f175, %f176;
	mul.wide.u32 	%rd94, %r584, 4;
	add.s64 	%rd95, %rd1, %rd94;
	ld.global.nc.f32 	%f178, [%rd95];
	add.f32 	%f179, %f177, %f178;
	mul.wide.u32 	%rd96, %r583, 4;
	add.s64 	%rd97, %rd1, %rd96;
	ld.global.nc.f32 	%f180, [%rd97];
	add.f32 	%f181, %f179, %f180;
	mul.wide.u32 	%rd98, %r582, 4;
	add.s64 	%rd99, %rd1, %rd98;
	ld.global.nc.f32 	%f182, [%rd99];
	add.f32 	%f183, %f181, %f182;
	mul.wide.u32 	%rd100, %r581, 4;
	add.s64 	%rd101, %rd1, %rd100;
	ld.global.nc.f32 	%f184, [%rd101];
	add.f32 	%f185, %f183, %f184;
	mul.wide.u32 	%rd102, %r580, 4;
	add.s64 	%rd103, %rd1, %rd102;
	ld.global.nc.f32 	%f186, [%rd103];
	add.f32 	%f187, %f185, %f186;
	mul.wide.u32 	%rd104, %r579, 4;
	add.s64 	%rd105, %rd1, %rd104;
	ld.global.nc.f32 	%f188, [%rd105];
	add.f32 	%f325, %f187, %f188;
	add.s32 	%r594, %r594, 16;
	shl.b32 	%r457, %r402, 4;
	add.s32 	%r593, %r593, %r457;
	add.s32 	%r592, %r592, %r457;
	add.s32 	%r591, %r591, %r457;
	add.s32 	%r590, %r590, %r457;
	add.s32 	%r589, %r589, %r457;
	add.s32 	%r588, %r588, %r457;
	add.s32 	%r587, %r587, %r457;
	add.s32 	%r586, %r586, %r457;
	add.s32 	%r585, %r585, %r457;
	add.s32 	%r584, %r584, %r457;
	add.s32 	%r583, %r583, %r457;
	add.s32 	%r582, %r582, %r457;
	add.s32 	%r581, %r581, %r457;
	add.s32 	%r580, %r580, %r457;
	add.s32 	%r579, %r579, %r457;
	add.s32 	%r578, %r578, %r457;
	setp.ne.s32 	%p15, %r594, 0;
	@%p15 bra 	$L__BB1_17;
$L__BB1_18:
	and.b32  	%r127, %r39, 15;
	setp.eq.s32 	%p16, %r127, 0;
	@%p16 bra 	$L__BB1_27;
	and.b32  	%r128, %r39, 7;
	setp.lt.u32 	%p17, %r127, 8;
	@%p17 bra 	$L__BB1_21;
	mul.lo.s32 	%r458, %r596, %r402;
	mul.wide.u32 	%rd106, %r458, 4;
	add.s64 	%rd107, %rd1, %rd106;
	ld.global.nc.f32 	%f190, [%rd107];
	add.f32 	%f191, %f325, %f190;
	add.s32 	%r459, %r458, %r402;
	mul.wide.u32 	%rd108, %r459, 4;
	add.s64 	%rd109, %rd1, %rd108;
	ld.global.nc.f32 	%f192, [%rd109];
	add.f32 	%f193, %f191, %f192;
	add.s32 	%r460, %r459, %r402;
	mul.wide.u32 	%rd110, %r460, 4;
	add.s64 	%rd111, %rd1, %rd110;
	ld.global.nc.f32 	%f194, [%rd111];
	add.f32 	%f195, %f193, %f194;
	add.s32 	%r461, %r460, %r402;
	mul.wide.u32 	%rd112, %r461, 4;
	add.s64 	%rd113, %rd1, %rd112;
	ld.global.nc.f32 	%f196, [%rd113];
	add.f32 	%f197, %f195, %f196;
	add.s32 	%r462, %r461, %r402;
	mul.wide.u32 	%rd114, %r462, 4;
	add.s64 	%rd115, %rd1, %rd114;
	ld.global.nc.f32 	%f198, [%rd115];
	add.f32 	%f199, %f197, %f198;
	add.s32 	%r463, %r462, %r402;
	mul.wide.u32 	%rd116, %r463, 4;
	add.s64 	%rd117, %rd1, %rd116;
	ld.global.nc.f32 	%f200, [%rd117];
	add.f32 	%f201, %f199, %f200;
	add.s32 	%r464, %r463, %r402;
	mul.wide.u32 	%rd118, %r464, 4;
	add.s64 	%rd119, %rd1, %rd118;
	ld.global.nc.f32 	%f202, [%rd119];
	add.f32 	%f203, %f201, %f202;
	add.s32 	%r465, %r464, %r402;
	mul.wide.u32 	%rd120, %r465, 4;
	add.s64 	%rd121, %rd1, %rd120;
	ld.global.nc.f32 	%f204, [%rd121];
	add.f32 	%f325, %f203, %f204;
	add.s32 	%r596, %r596, 8;
$L__BB1_21:
	setp.eq.s32 	%p18, %r128, 0;
	@%p18 bra 	$L__BB1_27;
	and.b32  	%r131, %r39, 3;
	setp.lt.u32 	%p19, %r128, 4;
	@%p19 bra 	$L__BB1_24;
	mul.lo.s32 	%r466, %r596, %r402;
	mul.wide.u32 	%rd122, %r466, 4;
	add.s64 	%rd123, %rd1, %rd122;
	ld.global.nc.f32 	%f206, [%rd123];
	add.f32 	%f207, %f325, %f206;
	add.s32 	%r467, %r466, %r402;
	mul.wide.u32 	%rd124, %r467, 4;
	add.s64 	%rd125, %rd1, %rd124;
	ld.global.nc.f32 	%f208, [%rd125];
	add.f32 	%f209, %f207, %f208;
	add.s32 	%r468, %r467, %r402;
	mul.wide.u32 	%rd126, %r468, 4;
	add.s64 	%rd127, %rd1, %rd126;
	ld.global.nc.f32 	%f210, [%rd127];
	add.f32 	%f211, %f209, %f210;
	add.s32 	%r469, %r468, %r402;
	mul.wide.u32 	%rd128, %r469, 4;
	add.s64 	%rd129, %rd1, %rd128;
	ld.global.nc.f32 	%f212, [%rd129];
	add.f32 	%f325, %f211, %f212;
	add.s32 	%r596, %r596, 4;
$L__BB1_24:
	setp.eq.s32 	%p20, %r131, 0;
	@%p20 bra 	$L__BB1_27;
	mul.lo.s32 	%r599, %r596, %r402;
	neg.s32 	%r598, %r131;
$L__BB1_26:
	.pragma "nounroll";
	mul.wide.u32 	%rd130, %r599, 4;
	add.s64 	%rd131, %rd1, %rd130;
	ld.global.nc.f32 	%f213, [%rd131];
	add.f32 	%f325, %f325, %f213;
	add.s32 	%r599, %r599, %r402;
	add.s32 	%r598, %r598, 1;
	setp.ne.s32 	%p21, %r598, 0;
	@%p21 bra 	$L__BB1_26;
$L__BB1_27:
	add.s32 	%r471, %r38, %r401;
	cvt.rn.f32.u32 	%f214, %r471;
	rcp.rn.f32 	%f27, %f214;
	mul.f32 	%f215, %f27, %f325;
	st.global.f32 	[%rd2], %f215;
	max.u32 	%r472, %r403, %r401;
	sub.s32 	%r473, %r472, %r401;
	min.u32 	%r140, %r38, %r473;
	setp.lt.u32 	%p22, %r140, 2;
	mov.b32 	%r623, 1;
	@%p22 bra 	$L__BB1_45;
	add.s32 	%r141, %r140, -1;
	add.s32 	%r476, %r140, -2;
	and.b32  	%r142, %r141, 3;
	setp.lt.u32 	%p23, %r476, 3;
	mov.b32 	%r623, 1;
	@%p23 bra 	$L__BB1_40;
	and.b32  	%r478, %r141, -4;
	neg.s32 	%r614, %r478;
	shl.b32 	%r612, %r402, 1;
	shl.b32 	%r145, %r402, 2;
	mul.lo.s32 	%r611, %r402, 3;
	add.s32 	%r479, %r401, 2;
	mul.lo.s32 	%r608, %r402, %r479;
	add.s32 	%r480, %r401, 3;
	mul.lo.s32 	%r607, %r402, %r480;
	add.s32 	%r481, %r401, 4;
	mul.lo.s32 	%r606, %r402, %r481;
	mul.lo.s32 	%r605, %r402, %r38;
	sub.s32 	%r482, %r405, %r3;
	mul.lo.s32 	%r600, %r402, %r482;
	add.s32 	%r604, %r600, %r402;
	add.s32 	%r483, %r482, 2;
	mul.lo.s32 	%r602, %r402, %r483;
	add.s32 	%r484, %r482, 3;
	mul.lo.s32 	%r601, %r402, %r484;
	mov.b32 	%r613, 2;
	mov.u32 	%r603, %r405;
	mov.u32 	%r609, %r402;
	mov.u32 	%r610, %r145;
$L__BB1_30:
	add.s32 	%r485, %r603, 1;
	add.s32 	%r486, %r38, %r404;
	setp.lt.u32 	%p24, %r485, %r486;
	@%p24 bra 	$L__BB1_32;
	mul.wide.u32 	%rd132, %r600, 4;
	add.s64 	%rd133, %rd3, %rd132;
	ld.global.nc.f32 	%f217, [%rd133];
	sub.f32 	%f325, %f325, %f217;
$L__BB1_32:
	mul.wide.u32 	%rd134, %r605, 4;
	add.s64 	%rd135, %rd1, %rd134;
	ld.global.nc.f32 	%f218, [%rd135];
	add.f32 	%f307, %f325, %f218;
	mul.f32 	%f219, %f27, %f307;
	mul.wide.u32 	%rd136, %r609, 4;
	add.s64 	%rd137, %rd2, %rd136;
	st.global.f32 	[%rd137], %f219;
	add.s32 	%r487, %r603, 2;
	add.s32 	%r488, %r38, %r404;
	setp.lt.u32 	%p25, %r487, %r488;
	@%p25 bra 	$L__BB1_34;
	mul.wide.u32 	%rd138, %r604, 4;
	add.s64 	%rd139, %rd3, %rd138;
	ld.global.nc.f32 	%f220, [%rd139];
	sub.f32 	%f307, %f307, %f220;
$L__BB1_34:
	mul.wide.u32 	%rd140, %r608, 4;
	add.s64 	%rd141, %rd1, %rd140;
	ld.global.nc.f32 	%f221, [%rd141];
	add.f32 	%f308, %f307, %f221;
	mul.f32 	%f222, %f27, %f308;
	mul.wide.u32 	%rd142, %r612, 4;
	add.s64 	%rd143, %rd2, %rd142;
	st.global.f32 	[%rd143], %f222;
	add.s32 	%r489, %r603, 3;
	add.s32 	%r490, %r38, %r404;
	setp.lt.u32 	%p26, %r489, %r490;
	@%p26 bra 	$L__BB1_36;
	mul.wide.u32 	%rd144, %r602, 4;
	add.s64 	%rd145, %rd3, %rd144;
	ld.global.nc.f32 	%f223, [%rd145];
	sub.f32 	%f308, %f308, %f223;
$L__BB1_36:
	mul.wide.u32 	%rd146, %r607, 4;
	add.s64 	%rd147, %rd1, %rd146;
	ld.global.nc.f32 	%f224, [%rd147];
	add.f32 	%f309, %f308, %f224;
	mul.f32 	%f225, %f27, %f309;
	mul.wide.u32 	%rd148, %r611, 4;
	add.s64 	%rd149, %rd2, %rd148;
	st.global.f32 	[%rd149], %f225;
	add.s32 	%r603, %r603, 4;
	add.s32 	%r491, %r38, %r404;
	setp.lt.u32 	%p27, %r603, %r491;
	@%p27 bra 	$L__BB1_38;
	mul.wide.u32 	%rd150, %r601, 4;
	add.s64 	%rd151, %rd3, %rd150;
	ld.global.nc.f32 	%f226, [%rd151];
	sub.f32 	%f309, %f309, %f226;
$L__BB1_38:
	mul.wide.u32 	%rd152, %r606, 4;
	add.s64 	%rd153, %rd1, %rd152;
	ld.global.nc.f32 	%f227, [%rd153];
	add.f32 	%f325, %f309, %f227;
	mul.f32 	%f228, %f27, %f325;
	mul.wide.u32 	%rd154, %r610, 4;
	add.s64 	%rd155, %rd2, %rd154;
	st.global.f32 	[%rd155], %f228;
	add.s32 	%r614, %r614, 4;
	add.s32 	%r613, %r613, 4;
	add.s32 	%r612, %r612, %r145;
	add.s32 	%r611, %r611, %r145;
	add.s32 	%r610, %r610, %r145;
	add.s32 	%r609, %r609, %r145;
	add.s32 	%r608, %r608, %r145;
	add.s32 	%r607, %r607, %r145;
	add.s32 	%r606, %r606, %r145;
	add.s32 	%r605, %r605, %r145;
	add.s32 	%r604, %r604, %r145;
	add.s32 	%r602, %r602, %r145;
	add.s32 	%r601, %r601, %r145;
	add.s32 	%r600, %r600, %r145;
	setp.ne.s32 	%p28, %r614, 0;
	@%p28 bra 	$L__BB1_30;
	add.s32 	%r623, %r613, -1;
$L__BB1_40:
	setp.eq.s32 	%p29, %r142, 0;
	@%p29 bra 	$L__BB1_45;
	mul.lo.s32 	%r621, %r623, %r402;
	add.s32 	%r492, %r623, %r401;
	mul.lo.s32 	%r620, %r402, %r492;
	add.s32 	%r618, %r623, %r405;
	not.b32 	%r493, %r3;
	add.s32 	%r494, %r493, %r618;
	mul.lo.s32 	%r619, %r402, %r494;
	neg.s32 	%r617, %r142;
$L__BB1_42:
	.pragma "nounroll";
	add.s32 	%r495, %r38, %r404;
	setp.lt.u32 	%p30, %r618, %r495;
	@%p30 bra 	$L__BB1_44;
	mul.wide.u32 	%rd156, %r619, 4;
	add.s64 	%rd157, %rd3, %rd156;
	ld.global.nc.f32 	%f229, [%rd157];
	sub.f32 	%f325, %f325, %f229;
$L__BB1_44:
	mul.wide.u32 	%rd158, %r620, 4;
	add.s64 	%rd159, %rd1, %rd158;
	ld.global.nc.f32 	%f230, [%rd159];
	add.f32 	%f325, %f325, %f230;
	mul.f32 	%f231, %f27, %f325;
	add.s32 	%r623, %r623, 1;
	mul.wide.u32 	%rd160, %r621, 4;
	add.s64 	%rd161, %rd2, %rd160;
	st.global.f32 	[%rd161], %f231;
	add.s32 	%r621, %r621, %r402;
	add.s32 	%r620, %r620, %r402;
	add.s32 	%r619, %r619, %r402;
	add.s32 	%r618, %r618, 1;
	add.s32 	%r617, %r617, 1;
	setp.ne.s32 	%p31, %r617, 0;
	@%p31 bra 	$L__BB1_42;
$L__BB1_45:
	shl.b32 	%r496, %r401, 1;
	setp.gt.u32 	%p32, %r403, %r496;
	@%p32 bra 	$L__BB1_73;
	setp.ge.u32 	%p33, %r623, %r39;
	mov.u32 	%r668, %r623;
	@%p33 bra 	$L__BB1_80;
	ld.param.u32 	%r553, [_Z13filterYKerneljPKfPfjjjjS0_jS0_j_param_10];
	add.s32 	%r206, %r38, %r404;
	add.s32 	%r207, %r553, %r403;
	sub.s32 	%r498, %r39, %r623;
	and.b32  	%r208, %r498, 3;
	setp.eq.s32 	%p34, %r208, 0;
	mov.u32 	%r668, %r623;
	@%p34 bra 	$L__BB1_54;
	mul.lo.s32 	%r629, %r623, %r402;
	add.s32 	%r499, %r623, %r404;
	add.s32 	%r627, %r499, %r401;
	sub.s32 	%r500, %r627, %r403;
	mul.lo.s32 	%r628, %r402, %r500;
	add.s32 	%r625, %r623, %r405;
	not.b32 	%r501, %r3;
	add.s32 	%r502, %r501, %r625;
	mul.lo.s32 	%r626, %r402, %r502;
	neg.s32 	%r624, %r208;
	mov.u32 	%r668, %r623;
$L__BB1_49:
	.pragma "nounroll";
	setp.lt.u32 	%p35, %r625, %r206;
	@%p35 bra 	$L__BB1_51;
	mul.wide.u32 	%rd162, %r626, 4;
	add.s64 	%rd163, %rd3, %rd162;
	ld.global.nc.f32 	%f233, [%rd163];
	sub.f32 	%f325, %f325, %f233;
$L__BB1_51:
	setp.ge.u32 	%p36, %r627, %r207;
	@%p36 bra 	$L__BB1_53;
	mul.wide.u32 	%rd164, %r628, 4;
	add.s64 	%rd165, %rd4, %rd164;
	ld.global.nc.f32 	%f234, [%rd165];
	add.f32 	%f325, %f325, %f234;
$L__BB1_53:
	mul.f32 	%f235, %f27, %f325;
	add.s32 	%r668, %r668, 1;
	mul.wide.u32 	%rd166, %r629, 4;
	add.s64 	%rd167, %rd2, %rd166;
	st.global.f32 	[%rd167], %f235;
	add.s32 	%r629, %r629, %r402;
	add.s32 	%r628, %r628, %r402;
	add.s32 	%r627, %r627, 1;
	add.s32 	%r626, %r626, %r402;
	add.s32 	%r625, %r625, 1;
	add.s32 	%r624, %r624, 1;
	setp.ne.s32 	%p37, %r624, 0;
	@%p37 bra 	$L__BB1_49;
$L__BB1_54:
	sub.s32 	%r503, %r623, %r39;
	setp.gt.u32 	%p38, %r503, -4;
	@%p38 bra 	$L__BB1_80;
	sub.s32 	%r667, %r668, %r39;
	mul.lo.s32 	%r663, %r668, %r402;
	add.s32 	%r666, %r663, %r402;
	add.s32 	%r504, %r668, 2;
	mul.lo.s32 	%r665, %r402, %r504;
	add.s32 	%r505, %r668, 3;
	mul.lo.s32 	%r664, %r402, %r505;
	add.s32 	%r506, %r668, %r405;
	sub.s32 	%r507, %r506, %r3;
	mul.lo.s32 	%r662, %r402, %r507;
	add.s32 	%r661, %r506, 3;
	add.s32 	%r660, %r662, %r402;
	add.s32 	%r508, %r507, 2;
	mul.lo.s32 	%r659, %r402, %r508;
	add.s32 	%r509, %r507, -1;
	mul.lo.s32 	%r658, %r402, %r509;
	add.s32 	%r510, %r668, %r404;
	add.s32 	%r511, %r510, %r401;
	add.s32 	%r657, %r511, 3;
	sub.s32 	%r512, %r511, %r403;
	mul.lo.s32 	%r653, %r402, %r512;
	add.s32 	%r656, %r653, %r402;
	add.s32 	%r513, %r512, 2;
	mul.lo.s32 	%r655, %r402, %r513;
	sub.s32 	%r514, %r657, %r403;
	mul.lo.s32 	%r654, %r402, %r514;
$L__BB1_56:
	add.s32 	%r319, %r661, -2;
	add.s32 	%r515, %r661, -3;
	setp.lt.u32 	%p39, %r515, %r206;
	@%p39 bra 	$L__BB1_58;
	mul.wide.u32 	%rd168, %r658, 4;
	add.s64 	%rd169, %rd3, %rd168;
	ld.global.nc.f32 	%f236, [%rd169];
	sub.f32 	%f325, %f325, %f236;
$L__BB1_58:
	add.s32 	%r320, %r657, -2;
	add.s32 	%r516, %r657, -3;
	setp.ge.u32 	%p40, %r516, %r207;
	@%p40 bra 	$L__BB1_60;
	mul.wide.u32 	%rd170, %r653, 4;
	add.s64 	%rd171, %rd4, %rd170;
	ld.global.nc.f32 	%f237, [%rd171];
	add.f32 	%f325, %f325, %f237;
$L__BB1_60:
	mul.f32 	%f238, %f27, %f325;
	mul.wide.u32 	%rd172, %r663, 4;
	add.s64 	%rd173, %rd2, %rd172;
	st.global.f32 	[%rd173], %f238;
	setp.lt.u32 	%p41, %r319, %r206;
	@%p41 bra 	$L__BB1_62;
	mul.wide.u32 	%rd174, %r662, 4;
	add.s64 	%rd175, %rd3, %rd174;
	ld.global.nc.f32 	%f239, [%rd175];
	sub.f32 	%f325, %f325, %f239;
$L__BB1_62:
	setp.ge.u32 	%p42, %r320, %r207;
	@%p42 bra 	$L__BB1_64;
	mul.wide.u32 	%rd176, %r656, 4;
	add.s64 	%rd177, %rd4, %rd176;
	ld.global.nc.f32 	%f240, [%rd177];
	add.f32 	%f325, %f325, %f240;
$L__BB1_64:
	mul.f32 	%f241, %f27, %f325;
	mul.wide.u32 	%rd178, %r666, 4;
	add.s64 	%rd179, %rd2, %rd178;
	st.global.f32 	[%rd179], %f241;
	add.s32 	%r517, %r319, 1;
	setp.lt.u32 	%p43, %r517, %r206;
	@%p43 bra 	$L__BB1_66;
	mul.wide.u32 	%rd180, %r660, 4;
	add.s64 	%rd181, %rd3, %rd180;
	ld.global.nc.f32 	%f242, [%rd181];
	sub.f32 	%f325, %f325, %f242;
$L__BB1_66:
	add.s32 	%r518, %r320, 1;
	setp.ge.u32 	%p44, %r518, %r207;
	@%p44 bra 	$L__BB1_68;
	mul.wide.u32 	%rd182, %r655, 4;
	add.s64 	%rd183, %rd4, %rd182;
	ld.global.nc.f32 	%f243, [%rd183];
	add.f32 	%f325, %f325, %f243;
$L__BB1_68:
	mul.f32 	%f244, %f27, %f325;
	mul.wide.u32 	%rd184, %r665, 4;
	add.s64 	%rd185, %rd2, %rd184;
	st.global.f32 	[%rd185], %f244;
	setp.lt.u32 	%p45, %r661, %r206;
	@%p45 bra 	$L__BB1_70;
	mul.wide.u32 	%rd186, %r659, 4;
	add.s64 	%rd187, %rd3, %rd186;
	ld.global.nc.f32 	%f245, [%rd187];
	sub.f32 	%f325, %f325, %f245;
$L__BB1_70:
	setp.ge.u32 	%p46, %r657, %r207;
	@%p46 bra 	$L__BB1_72;
	mul.wide.u32 	%rd188, %r654, 4;
	add.s64 	%rd189, %rd4, %rd188;
	ld.global.nc.f32 	%f246, [%rd189];
	add.f32 	%f325, %f325, %f246;
$L__BB1_72:
	mul.f32 	%f247, %f27, %f325;
	mul.wide.u32 	%rd190, %r664, 4;
	add.s64 	%rd191, %rd2, %rd190;
	st.global.f32 	[%rd191], %f247;
	add.s32 	%r667, %r667, 4;
	shl.b32 	%r519, %r402, 2;
	add.s32 	%r666, %r666, %r519;
	add.s32 	%r665, %r665, %r519;
	add.s32 	%r664, %r664, %r519;
	add.s32 	%r663, %r663, %r519;
	add.s32 	%r662, %r662, %r519;
	add.s32 	%r661, %r661, 4;
	add.s32 	%r660, %r660, %r519;
	add.s32 	%r659, %r659, %r519;
	add.s32 	%r658, %r658, %r519;
	add.s32 	%r657, %r657, 4;
	add.s32 	%r656, %r656, %r519;
	add.s32 	%r655, %r655, %r519;
	add.s32 	%r654, %r654, %r519;
	add.s32 	%r653, %r653, %r519;
	setp.ne.s32 	%p47, %r667, 0;
	mov.u32 	%r668, %r39;
	@%p47 bra 	$L__BB1_56;
	bra.uni 	$L__BB1_80;
$L__BB1_73:
	sub.s32 	%r246, %r403, %r401;
	setp.ge.u32 	%p48, %r623, %r246;
	mov.u32 	%r668, %r623;
	@%p48 bra 	$L__BB1_80;
	add.s32 	%r247, %r623, %r401;
	sub.s32 	%r521, %r403, %r247;
	and.b32  	%r248, %r521, 3;
	setp.eq.s32 	%p49, %r248, 0;
	mov.u32 	%r668, %r623;
	@%p49 bra 	$L__BB1_77;
	mul.lo.s32 	%r636, %r623, %r402;
	mul.lo.s32 	%r635, %r402, %r247;
	not.b32 	%r522, %r401;
	add.s32 	%r523, %r522, %r623;
	mul.lo.s32 	%r634, %r402, %r523;
	neg.s32 	%r633, %r248;
	mov.u32 	%r668, %r623;
$L__BB1_76:
	.pragma "nounroll";
	mul.wide.u32 	%rd192, %r634, 4;
	add.s64 	%rd193, %rd1, %rd192;
	ld.global.nc.f32 	%f249, [%rd193];
	sub.f32 	%f250, %f325, %f249;
	mul.wide.u32 	%rd194, %r635, 4;
	add.s64 	%rd195, %rd1, %rd194;
	ld.global.nc.f32 	%f251, [%rd195];
	add.f32 	%f325, %f250, %f251;
	mul.f32 	%f252, %f27, %f325;
	add.s32 	%r668, %r668, 1;
	mul.wide.u32 	%rd196, %r636, 4;
	add.s64 	%rd197, %rd2, %rd196;
	st.global.f32 	[%rd197], %f252;
	add.s32 	%r636, %r636, %r402;
	add.s32 	%r635, %r635, %r402;
	add.s32 	%r634, %r634, %r402;
	add.s32 	%r633, %r633, 1;
	setp.ne.s32 	%p50, %r633, 0;
	@%p50 bra 	$L__BB1_76;
$L__BB1_77:
	sub.s32 	%r524, %r623, %r403;
	add.s32 	%r525, %r524, %r401;
	setp.gt.u32 	%p51, %r525, -4;
	@%p51 bra 	$L__BB1_80;
	sub.s32 	%r526, %r668, %r401;
	mul.lo.s32 	%r651, %r402, %r526;
	shl.b32 	%r266, %r402, 2;
	mul.lo.s32 	%r647, %r668, %r402;
	add.s32 	%r650, %r647, %r402;
	add.s32 	%r527, %r668, 2;
	mul.lo.s32 	%r649, %r402, %r527;
	add.s32 	%r528, %r668, 3;
	mul.lo.s32 	%r648, %r402, %r528;
	add.s32 	%r529, %r668, %r401;
	mul.lo.s32 	%r643, %r402, %r529;
	add.s32 	%r646, %r643, %r402;
	add.s32 	%r530, %r529, 2;
	mul.lo.s32 	%r645, %r402, %r530;
	add.s32 	%r531, %r529, 3;
	mul.lo.s32 	%r644, %r402, %r531;
	add.s32 	%r642, %r651, %r402;
	sub.s32 	%r532, %r527, %r401;
	mul.lo.s32 	%r641, %r402, %r532;
	add.s32 	%r533, %r526, -1;
	mul.lo.s32 	%r640, %r402, %r533;
$L__BB1_79:
	mul.wide.u32 	%rd198, %r640, 4;
	add.s64 	%rd199, %rd1, %rd198;
	ld.global.nc.f32 	%f253, [%rd199];
	sub.f32 	%f254, %f325, %f253;
	mul.wide.u32 	%rd200, %r643, 4;
	add.s64 	%rd201, %rd1, %rd200;
	ld.global.nc.f32 	%f255, [%rd201];
	add.f32 	%f256, %f254, %f255;
	mul.f32 	%f257, %f27, %f256;
	mul.wide.u32 	%rd202, %r647, 4;
	add.s64 	%rd203, %rd2, %rd202;
	st.global.f32 	[%rd203], %f257;
	mul.wide.u32 	%rd204, %r651, 4;
	add.s64 	%rd205, %rd1, %rd204;
	ld.global.nc.f32 	%f258, [%rd205];
	sub.f32 	%f259, %f256, %f258;
	mul.wide.u32 	%rd206, %r646, 4;
	add.s64 	%rd207, %rd1, %rd206;
	ld.global.nc.f32 	%f260, [%rd207];
	add.f32 	%f261, %f259, %f260;
	mul.f32 	%f262, %f27, %f261;
	mul.wide.u32 	%rd208, %r650, 4;
	add.s64 	%rd209, %rd2, %rd208;
	st.global.f32 	[%rd209], %f262;
	mul.wide.u32 	%rd210, %r642, 4;
	add.s64 	%rd211, %rd1, %rd210;
	ld.global.nc.f32 	%f263, [%rd211];
	sub.f32 	%f264, %f261, %f263;
	mul.wide.u32 	%rd212, %r645, 4;
	add.s64 	%rd213, %rd1, %rd212;
	ld.global.nc.f32 	%f265, [%rd213];
	add.f32 	%f266, %f264, %f265;
	mul.f32 	%f267, %f27, %f266;
	mul.wide.u32 	%rd214, %r649, 4;
	add.s64 	%rd215, %rd2, %rd214;
	st.global.f32 	[%rd215], %f267;
	mul.wide.u32 	%rd216, %r641, 4;
	add.s64 	%rd217, %rd1, %rd216;
	ld.global.nc.f32 	%f268, [%rd217];
	sub.f32 	%f269, %f266, %f268;
	mul.wide.u32 	%rd218, %r644, 4;
	add.s64 	%rd219, %rd1, %rd218;
	ld.global.nc.f32 	%f270, [%rd219];
	add.f32 	%f325, %f269, %f270;
	mul.f32 	%f271, %f27, %f325;
	add.s32 	%r668, %r668, 4;
	mul.wide.u32 	%rd220, %r648, 4;
	add.s64 	%rd221, %rd2, %rd220;
	st.global.f32 	[%rd221], %f271;
	add.s32 	%r651, %r651, %r266;
	add.s32 	%r650, %r650, %r266;
	add.s32 	%r649, %r649, %r266;
	add.s32 	%r648, %r648, %r266;
	add.s32 	%r647, %r647, %r266;
	add.s32 	%r646, %r646, %r266;
	add.s32 	%r645, %r645, %r266;
	add.s32 	%r644, %r644, %r266;
	add.s32 	%r643, %r643, %r266;
	add.s32 	%r642, %r642, %r266;
	add.s32 	%r641, %r641, %r266;
	add.s32 	%r640, %r640, %r266;
	setp.lt.u32 	%p52, %r668, %r246;
	@%p52 bra 	$L__BB1_79;
$L__BB1_80:
	setp.ge.u32 	%p53, %r668, %r403;
	@%p53 bra 	$L__BB1_97;
	ld.param.u32 	%r554, [_Z13filterYKerneljPKfPfjjjjS0_jS0_j_param_10];
	add.s32 	%r337, %r554, %r403;
	sub.s32 	%r534, %r403, %r668;
	and.b32  	%r338, %r534, 3;
	setp.eq.s32 	%p54, %r338, 0;
	mov.u32 	%r675, %r668;
	@%p54 bra 	$L__BB1_86;
	mul.lo.s32 	%r673, %r668, %r402;
	add.s32 	%r535, %r668, %r404;
	add.s32 	%r671, %r535, %r401;
	sub.s32 	%r536, %r671, %r403;
	mul.lo.s32 	%r672, %r402, %r536;
	not.b32 	%r537, %r401;
	add.s32 	%r538, %r537, %r668;
	mul.lo.s32 	%r670, %r402, %r538;
	neg.s32 	%r669, %r338;
	mov.u32 	%r675, %r668;
$L__BB1_83:
	.pragma "nounroll";
	mul.wide.u32 	%rd222, %r670, 4;
	add.s64 	%rd223, %rd1, %rd222;
	ld.global.nc.f32 	%f272, [%rd223];
	sub.f32 	%f325, %f325, %f272;
	setp.ge.u32 	%p55, %r671, %r337;
	@%p55 bra 	$L__BB1_85;
	mul.wide.u32 	%rd224, %r672, 4;
	add.s64 	%rd225, %rd4, %rd224;
	ld.global.nc.f32 	%f273, [%rd225];
	add.f32 	%f325, %f325, %f273;
$L__BB1_85:
	mul.f32 	%f274, %f27, %f325;
	add.s32 	%r675, %r675, 1;
	mul.wide.u32 	%rd226, %r673, 4;
	add.s64 	%rd227, %rd2, %rd226;
	st.global.f32 	[%rd227], %f274;
	add.s32 	%r673, %r673, %r402;
	add.s32 	%r672, %r672, %r402;
	add.s32 	%r671, %r671, 1;
	add.s32 	%r670, %r670, %r402;
	add.s32 	%r669, %r669, 1;
	setp.ne.s32 	%p56, %r669, 0;
	@%p56 bra 	$L__BB1_83;
$L__BB1_86:
	sub.s32 	%r539, %r668, %r403;
	setp.gt.u32 	%p57, %r539, -4;
	@%p57 bra 	$L__BB1_97;
	sub.s32 	%r689, %r675, %r403;
	sub.s32 	%r540, %r675, %r401;
	mul.lo.s32 	%r688, %r402, %r540;
	shl.b32 	%r359, %r402, 2;
	mul.lo.s32 	%r684, %r675, %r402;
	add.s32 	%r687, %r684, %r402;
	add.s32 	%r541, %r675, 2;
	mul.lo.s32 	%r686, %r402, %r541;
	add.s32 	%r542, %r675, 3;
	mul.lo.s32 	%r685, %r402, %r542;
	add.s32 	%r683, %r688, %r402;
	sub.s32 	%r543, %r541, %r401;
	mul.lo.s32 	%r682, %r402, %r543;
	add.s32 	%r544, %r540, -1;
	mul.lo.s32 	%r681, %r402, %r544;
	add.s32 	%r545, %r675, %r404;
	add.s32 	%r546, %r545, %r401;
	add.s32 	%r680, %r546, 3;
	sub.s32 	%r547, %r546, %r403;
	mul.lo.s32 	%r676, %r402, %r547;
	add.s32 	%r679, %r676, %r402;
	add.s32 	%r548, %r547, 2;
	mul.lo.s32 	%r678, %r402, %r548;
	sub.s32 	%r549, %r680, %r403;
	mul.lo.s32 	%r677, %r402, %r549;
$L__BB1_88:
	mul.wide.u32 	%rd228, %r681, 4;
	add.s64 	%rd229, %rd1, %rd228;
	ld.global.nc.f32 	%f275, [%rd229];
	sub.f32 	%f338, %f325, %f275;
	add.s32 	%r386, %r680, -2;
	add.s32 	%r550, %r680, -3;
	setp.ge.u32 	%p58, %r550, %r337;
	@%p58 bra 	$L__BB1_90;
	mul.wide.u32 	%rd230, %r676, 4;
	add.s64 	%rd231, %rd4, %rd230;
	ld.global.nc.f32 	%f276, [%rd231];
	add.f32 	%f338, %f338, %f276;
$L__BB1_90:
	mul.f32 	%f277, %f27, %f338;
	mul.wide.u32 	%rd232, %r684, 4;
	add.s64 	%rd233, %rd2, %rd232;
	st.global.f32 	[%rd233], %f277;
	mul.wide.u32 	%rd234, %r688, 4;
	add.s64 	%rd235, %rd1, %rd234;
	ld.global.nc.f32 	%f278, [%rd235];
	sub.f32 	%f339, %f338, %f278;
	setp.ge.u32 	%p59, %r386, %r337;
	@%p59 bra 	$L__BB1_92;
	mul.wide.u32 	%rd236, %r679, 4;
	add.s64 	%rd237, %rd4, %rd236;
	ld.global.nc.f32 	%f279, [%rd237];
	add.f32 	%f339, %f339, %f279;
$L__BB1_92:
	mul.f32 	%f280, %f27, %f339;
	mul.wide.u32 	%rd238, %r687, 4;
	add.s64 	%rd239, %rd2, %rd238;
	st.global.f32 	[%rd239], %f280;
	mul.wide.u32 	%rd240, %r683, 4;
	add.s64 	%rd241, %rd1, %rd240;
	ld.global.nc.f32 	%f281, [%rd241];
	sub.f32 	%f340, %f339, %f281;
	add.s32 	%r551, %r386, 1;
	setp.ge.u32 	%p60, %r551, %r337;
	@%p60 bra 	$L__BB1_94;
	mul.wide.u32 	%rd242, %r678, 4;
	add.s64 	%rd243, %rd4, %rd242;
	ld.global.nc.f32 	%f282, [%rd243];
	add.f32 	%f340, %f340, %f282;
$L__BB1_94:
	mul.f32 	%f283, %f27, %f340;
	mul.wide.u32 	%rd244, %r686, 4;
	add.s64 	%rd245, %rd2, %rd244;
	st.global.f32 	[%rd245], %f283;
	mul.wide.u32 	%rd246, %r682, 4;
	add.s64 	%rd247, %rd1, %rd246;
	ld.global.nc.f32 	%f284, [%rd247];
	sub.f32 	%f325, %f340, %f284;
	setp.ge.u32 	%p61, %r680, %r337;
	@%p61 bra 	$L__BB1_96;
	mul.wide.u32 	%rd248, %r677, 4;
	add.s64 	%rd249, %rd4, %rd248;
	ld.global.nc.f32 	%f285, [%rd249];
	add.f32 	%f325, %f325, %f285;
$L__BB1_96:
	mul.f32 	%f286, %f27, %f325;
	mul.wide.u32 	%rd250, %r685, 4;
	add.s64 	%rd251, %rd2, %rd250;
	st.global.f32 	[%rd251], %f286;
	add.s32 	%r689, %r689, 4;
	add.s32 	%r688, %r688, %r359;
	add.s32 	%r687, %r687, %r359;
	add.s32 	%r686, %r686, %r359;
	add.s32 	%r685, %r685, %r359;
	add.s32 	%r684, %r684, %r359;
	add.s32 	%r683, %r683, %r359;
	add.s32 	%r682, %r682, %r359;
	add.s32 	%r681, %r681, %r359;
	add.s32 	%r680, %r680, 4;
	add.s32 	%r679, %r679, %r359;
	add.s32 	%r678, %r678, %r359;
	add.s32 	%r677, %r677, %r359;
	add.s32 	%r676, %r676, %r359;
	setp.ne.s32 	%p62, %r689, 0;
	@%p62 bra 	$L__BB1_88;
$L__BB1_97:
	ret;

}
	// .globl	_Z13filterZKerneljPKfPfjjjjS0_jS0_j
.visible .entry _Z13filterZKerneljPKfPfjjjjS0_jS0_j(
	.param .u32 _Z13filterZKerneljPKfPfjjjjS0_jS0_j_param_0,
	.param .u64 .ptr .align 1 _Z13filterZKerneljPKfPfjjjjS0_jS0_j_param_1,
	.param .u64 .ptr .align 1 _Z13filterZKerneljPKfPfjjjjS0_jS0_j_param_2,
	.param .u32 _Z13filterZKerneljPKfPfjjjjS0_jS0_j_param_3,
	.param .u32 _Z13filterZKerneljPKfPfjjjjS0_jS0_j_param_4,
	.param .u32 _Z13filterZKerneljPKfPfjjjjS0_jS0_j_param_5,
	.param .u32 _Z13filterZKerneljPKfPfjjjjS0_jS0_j_param_6,
	.param .u64 .ptr .align 1 _Z13filterZKerneljPKfPfjjjjS0_jS0_j_param_7,
	.param .u32 _Z13filterZKerneljPKfPfjjjjS0_jS0_j_param_8,
	.param .u64 .ptr .align 1 _Z13filterZKerneljPKfPfjjjjS0_jS0_j_param_9,
	.param .u32 _Z13filterZKerneljPKfPfjjjjS0_jS0_j_param_10
)
{
	.reg .pred 	%p<63>;
	.reg .b32 	%r<716>;
	.reg .b32 	%f<342>;
	.reg .b64 	%rd<250>;

	ld.param.u32 	%r402, [_Z13filterZKerneljPKfPfjjjjS0_jS0_j_param_0];
	ld.param.u64 	%rd5, [_Z13filterZKerneljPKfPfjjjjS0_jS0_j_param_1];
	ld.param.u64 	%rd6, [_Z13filterZKerneljPKfPfjjjjS0_jS0_j_param_2];
	ld.param.u32 	%r403, [_Z13filterZKerneljPKfPfjjjjS0_jS0_j_param_3];
	ld.param.u32 	%r409, [_Z13filterZKerneljPKfPfjjjjS0_jS0_j_param_4];
	ld.param.u32 	%r405, [_Z13filterZKerneljPKfPfjjjjS0_jS0_j_param_5];
	ld.param.u64 	%rd7, [_Z13filterZKerneljPKfPfjjjjS0_jS0_j_param_7];
	ld.param.u64 	%rd8, [_Z13filterZKerneljPKfPfjjjjS0_jS0_j_param_9];
	mov.u32 	%r410, %ctaid.x;
	mov.u32 	%r411, %ntid.x;
	mov.u32 	%r412, %tid.x;
	mad.lo.s32 	%r1, %r410, %r411, %r412;
	mov.u32 	%r413, %ctaid.y;
	mov.u32 	%r414, %ntid.y;
	mov.u32 	%r415, %tid.y;
	mad.lo.s32 	%r416, %r413, %r414, %r415;
	setp.ge.u32 	%p1, %r1, %r403;
	setp.ge.u32 	%p2, %r416, %r409;
	or.pred  	%p3, %p1, %p2;
	@%p3 bra 	$L__BB2_97;
	ld.param.u32 	%r572, [_Z13filterZKerneljPKfPfjjjjS0_jS0_j_param_8];
	ld.param.u32 	%r560, [_Z13filterZKerneljPKfPfjjjjS0_jS0_j_param_6];
	cvta.to.global.u64 	%rd9, %rd6;
	cvta.to.global.u64 	%rd10, %rd7;
	cvta.to.global.u64 	%rd11, %rd8;
	cvta.to.global.u64 	%rd12, %rd5;
	mad.lo.s32 	%r417, %r403, %r416, %r1;
	mul.wide.u32 	%rd13, %r417, 4;
	add.s64 	%rd1, %rd12, %rd13;
	add.s64 	%rd2, %rd9, %rd13;
	add.s64 	%rd3, %rd10, %rd13;
	add.s64 	%rd4, %rd11, %rd13;
	mul.lo.s32 	%r3, %r409, %r403;
	add.s32 	%r4, %r560, %r402;
	max.u32 	%r418, %r572, %r4;
	sub.s32 	%r603, %r418, %r4;
	max.u32 	%r419, %r572, %r560;
	sub.s32 	%r420, %r419, %r560;
	setp.ge.u32 	%p4, %r603, %r420;
	mov.f32 	%f325, 0f00000000;
	@%p4 bra 	$L__BB2_14;
	ld.param.u32 	%r573, [_Z13filterZKerneljPKfPfjjjjS0_jS0_j_param_8];
	ld.param.u32 	%r561, [_Z13filterZKerneljPKfPfjjjjS0_jS0_j_param_6];
	min.u32 	%r6, %r573, %r4;
	min.u32 	%r421, %r573, %r561;
	sub.s32 	%r7, %r6, %r421;
	sub.s32 	%r422, %r421, %r6;
	setp.gt.u32 	%p5, %r422, -16;
	mov.f32 	%f325, 0f00000000;
	@%p5 bra 	$L__BB2_5;
	ld.param.u32 	%r574, [_Z13filterZKerneljPKfPfjjjjS0_jS0_j_param_8];
	sub.s32 	%r423, %r574, %r6;
	mad.lo.s32 	%r602, %r3, %r423, %r3;
	add.s32 	%r424, %r423, 2;
	mul.lo.s32 	%r601, %r3, %r424;
	add.s32 	%r425, %r423, 3;
	mul.lo.s32 	%r600, %r3, %r425;
	add.s32 	%r426, %r423, 4;
	mul.lo.s32 	%r599, %r3, %r426;
	add.s32 	%r427, %r423, 5;
	mul.lo.s32 	%r598, %r3, %r427;
	add.s32 	%r428, %r423, 6;
	mul.lo.s32 	%r597, %r3, %r428;
	add.s32 	%r429, %r423, 7;
	mul.lo.s32 	%r596, %r3, %r429;
	add.s32 	%r430, %r423, 8;
	mul.lo.s32 	%r595, %r3, %r430;
	add.s32 	%r431, %r423, 9;
	mul.lo.s32 	%r594, %r3, %r431;
	add.s32 	%r432, %r423, 10;
	mul.lo.s32 	%r593, %r3, %r432;
	add.s32 	%r433, %r423, 11;
	mul.lo.s32 	%r592, %r3, %r433;
	add.s32 	%r434, %r423, 12;
	mul.lo.s32 	%r591, %r3, %r434;
	add.s32 	%r435, %r423, 13;
	mul.lo.s32 	%r590, %r3, %r435;
	add.s32 	%r436, %r423, 14;
	mul.lo.s32 	%r589, %r3, %r436;
	add.s32 	%r437, %r423, 15;
	mul.lo.s32 	%r588, %r3, %r437;
	mul.lo.s32 	%r587, %r3, %r603;
	and.b32  	%r438, %r7, -16;
	neg.s32 	%r586, %r438;
	mov.f32 	%f325, 0f00000000;
$L__BB2_4:
	.pragma "nounroll";
	mul.wide.u32 	%rd14, %r587, 4;
	add.s64 	%rd15, %rd3, %rd14;
	ld.global.nc.f32 	%f101, [%rd15];
	add.f32 	%f102, %f325, %f101;
	mul.wide.u32 	%rd16, %r602, 4;
	add.s64 	%rd17, %rd3, %rd16;
	ld.global.nc.f32 	%f103, [%rd17];
	add.f32 	%f104, %f102, %f103;
	mul.wide.u32 	%rd18, %r601, 4;
	add.s64 	%rd19, %rd3, %rd18;
	ld.global.nc.f32 	%f105, [%rd19];
	add.f32 	%f106, %f104, %f105;
	mul.wide.u32 	%rd20, %r600, 4;
	add.s64 	%rd21, %rd3, %rd20;
	ld.global.nc.f32 	%f107, [%rd21];
	add.f32 	%f108, %f106, %f107;
	mul.wide.u32 	%rd22, %r599, 4;
	add.s64 	%rd23, %rd3, %rd22;
	ld.global.nc.f32 	%f109, [%rd23];
	add.f32 	%f110, %f108, %f109;
	mul.wide.u32 	%rd24, %r598, 4;
	add.s64 	%rd25, %rd3, %rd24;
	ld.global.nc.f32 	%f111, [%rd25];
	add.f32 	%f112, %f110, %f111;
	mul.wide.u32 	%rd26, %r597, 4;
	add.s64 	%rd27, %rd3, %rd26;
	ld.global.nc.f32 	%f113, [%rd27];
	add.f32 	%f114, %f112, %f113;
	mul.wide.u32 	%rd28, %r596, 4;
	add.s64 	%rd29, %rd3, %rd28;
	ld.global.nc.f32 	%f115, [%rd29];
	add.f32 	%f116, %f114, %f115;
	mul.wide.u32 	%rd30, %r595, 4;
	add.s64 	%rd31, %rd3, %rd30;
	ld.global.nc.f32 	%f117, [%rd31];
	add.f32 	%f118, %f116, %f117;
	mul.wide.u32 	%rd32, %r594, 4;
	add.s64 	%rd33, %rd3, %rd32;
	ld.global.nc.f32 	%f119, [%rd33];
	add.f32 	%f120, %f118, %f119;
	mul.wide.u32 	%rd34, %r593, 4;
	add.s64 	%rd35, %rd3, %rd34;
	ld.global.nc.f32 	%f121, [%rd35];
	add.f32 	%f122, %f120, %f121;
	mul.wide.u32 	%rd36, %r592, 4;
	add.s64 	%rd37, %rd3, %rd36;
	ld.global.nc.f32 	%f123, [%rd37];
	add.f32 	%f124, %f122, %f123;
	mul.wide.u32 	%rd38, %r591, 4;
	add.s64 	%rd39, %rd3, %rd38;
	ld.global.nc.f32 	%f125, [%rd39];
	add.f32 	%f126, %f124, %f125;
	mul.wide.u32 	%rd40, %r590, 4;
	add.s64 	%rd41, %rd3, %rd40;
	ld.global.nc.f32 	%f127, [%rd41];
	add.f32 	%f128, %f126, %f127;
	mul.wide.u32 	%rd42, %r589, 4;
	add.s64 	%rd43, %rd3, %rd42;
	ld.global.nc.f32 	%f129, [%rd43];
	add.f32 	%f130, %f128, %f129;
	mul.wide.u32 	%rd44, %r588, 4;
	add.s64 	%rd45, %rd3, %rd44;
	ld.global.nc.f32 	%f131, [%rd45];
	add.f32 	%f325, %f130, %f131;
	add.s32 	%r603, %r603, 16;
	shl.b32 	%r439, %r3, 4;
	add.s32 	%r602, %r602, %r439;
	add.s32 	%r601, %r601, %r439;
	add.s32 	%r600, %r600, %r439;
	add.s32 	%r599, %r599, %r439;
	add.s32 	%r598, %r598, %r439;
	add.s32 	%r597, %r597, %r439;
	add.s32 	%r596, %r596, %r439;
	add.s32 	%r595, %r595, %r439;
	add.s32 	%r594, %r594, %r439;
	add.s32 	%r593, %r593, %r439;
	add.s32 	%r592, %r592, %r439;
	add.s32 	%r591, %r591, %r439;
	add.s32 	%r590, %r590, %r439;
	add.s32 	%r589, %r589, %r439;
	add.s32 	%r588, %r588, %r439;
	add.s32 	%r587, %r587, %r439;
	add.s32 	%r586, %r586, 16;
	setp.eq.s32 	%p6, %r586, 0;
	@%p6 bra 	$L__BB2_5;
	bra.uni 	$L__BB2_4;
$L__BB2_5:
	and.b32  	%r26, %r7, 15;
	setp.eq.s32 	%p7, %r26, 0;
	@%p7 bra 	$L__BB2_14;
	and.b32  	%r27, %r7, 7;
	setp.lt.u32 	%p8, %r26, 8;
	@%p8 bra 	$L__BB2_8;
	mul.lo.s32 	%r440, %r603, %r3;
	mul.wide.u32 	%rd46, %r440, 4;
	add.s64 	%rd47, %rd3, %rd46;
	ld.global.nc.f32 	%f133, [%rd47];
	add.f32 	%f134, %f325, %f133;
	add.s32 	%r441, %r440, %r3;
	mul.wide.u32 	%rd48, %r441, 4;
	add.s64 	%rd49, %rd3, %rd48;
	ld.global.nc.f32 	%f135, [%rd49];
	add.f32 	%f136, %f134, %f135;
	add.s32 	%r442, %r441, %r3;
	mul.wide.u32 	%rd50, %r442, 4;
	add.s64 	%rd51, %rd3, %rd50;
	ld.global.nc.f32 	%f137, [%rd51];
	add.f32 	%f138, %f136, %f137;
	add.s32 	%r443, %r442, %r3;
	mul.wide.u32 	%rd52, %r443, 4;
	add.s64 	%rd53, %rd3, %rd52;
	ld.global.nc.f32 	%f139, [%rd53];
	add.f32 	%f140, %f138, %f139;
	add.s32 	%r444, %r443, %r3;
	mul.wide.u32 	%rd54, %r444, 4;
	add.s64 	%rd55, %rd3, %rd54;
	ld.global.nc.f32 	%f141, [%rd55];
	add.f32 	%f142, %f140, %f141;
	add.s32 	%r445, %r444, %r3;
	mul.wide.u32 	%rd56, %r445, 4;
	add.s64 	%rd57, %rd3, %rd56;
	ld.global.nc.f32 	%f143, [%rd57];
	add.f32 	%f144, %f142, %f143;
	add.s32 	%r446, %r445, %r3;
	mul.wide.u32 	%rd58, %r446, 4;
	add.s64 	%rd59, %rd3, %rd58;
	ld.global.nc.f32 	%f145, [%rd59];
	add.f32 	%f146, %f144, %f145;
	add.s32 	%r447, %r446, %r3;
	mul.wide.u32 	%rd60, %r447, 4;
	add.s64 	%rd61, %rd3, %rd60;
	ld.global.nc.f32 	%f147, [%rd61];
	add.f32 	%f325, %f146, %f147;
	add.s32 	%r603, %r603, 8;
$L__BB2_8:
	setp.eq.s32 	%p9, %r27, 0;
	@%p9 bra 	$L__BB2_14;
	and.b32  	%r30, %r7, 3;
	setp.lt.u32 	%p10, %r27, 4;
	@%p10 bra 	$L__BB2_11;
	mul.lo.s32 	%r448, %r603, %r3;
	mul.wide.u32 	%rd62, %r448, 4;
	add.s64 	%rd63, %rd3, %rd62;
	ld.global.nc.f32 	%f149, [%rd63];
	add.f32 	%f150, %f325, %f149;
	add.s32 	%r449, %r448, %r3;
	mul.wide.u32 	%rd64, %r449, 4;
	add.s64 	%rd65, %rd3, %rd64;
	ld.global.nc.f32 	%f151, [%rd65];
	add.f32 	%f152, %f150, %f151;
	add.s32 	%r450, %r449, %r3;
	mul.wide.u32 	%rd66, %r450, 4;
	add.s64 	%rd67, %rd3, %rd66;
	ld.global.nc.f32 	%f153, [%rd67];
	add.f32 	%f154, %f152, %f153;
	add.s32 	%r451, %r450, %r3;
	mul.wide.u32 	%rd68, %r451, 4;
	add.s64 	%rd69, %rd3, %rd68;
	ld.global.nc.f32 	%f155, [%rd69];
	add.f32 	%f325, %f154, %f155;
	add.s32 	%r603, %r603, 4;
$L__BB2_11:
	setp.eq.s32 	%p11, %r30, 0;
	@%p11 bra 	$L__BB2_14;
	mul.lo.s32 	%r452, %r603, %r409;
	mul.lo.s32 	%r585, %r452, %r403;
	neg.s32 	%r584, %r30;
$L__BB2_13:
	.pragma "nounroll";
	mul.wide.u32 	%rd70, %r585, 4;
	add.s64 	%rd71, %rd3, %rd70;
	ld.global.nc.f32 	%f156, [%rd71];
	add.f32 	%f325, %f325, %f156;
	add.s32 	%r585, %r585, %r3;
	add.s32 	%r584, %r584, 1;
	setp.ne.s32 	%p12, %r584, 0;
	@%p12 bra 	$L__BB2_13;
$L__BB2_14:
	add.s32 	%r39, %r402, 1;
	min.u32 	%r40, %r39, %r405;
	setp.eq.s32 	%p13, %r40, 0;
	@%p13 bra 	$L__BB2_27;
	setp.lt.u32 	%p14, %r40, 16;
	mov.b32 	%r622, 0;
	@%p14 bra 	$L__BB2_18;
	and.b32  	%r455, %r40, -16;
	neg.s32 	%r620, %r455;
	shl.b32 	%r618, %r3, 1;
	mul.lo.s32 	%r617, %r3, 3;
	shl.b32 	%r616, %r3, 2;
	mul.lo.s32 	%r615, %r3, 5;
	mul.lo.s32 	%r614, %r3, 6;
	mul.lo.s32 	%r613, %r3, 7;
	shl.b32 	%r612, %r3, 3;
	mul.lo.s32 	%r611, %r3, 9;
	mul.lo.s32 	%r610, %r3, 10;
	mul.lo.s32 	%r609, %r3, 11;
	mul.lo.s32 	%r608, %r3, 12;
	mul.lo.s32 	%r607, %r3, 13;
	mul.lo.s32 	%r606, %r3, 14;
	mul.lo.s32 	%r605, %r3, 15;
	mov.b32 	%r604, 0;
	mov.u32 	%r619, %r3;
$L__BB2_17:
	.pragma "nounroll";
	and.b32  	%r622, %r40, -16;
	mul.wide.u32 	%rd72, %r604, 4;
	add.s64 	%rd73, %rd1, %rd72;
	ld.global.nc.f32 	%f158, [%rd73];
	add.f32 	%f159, %f325, %f158;
	mul.wide.u32 	%rd74, %r619, 4;
	add.s64 	%rd75, %rd1, %rd74;
	ld.global.nc.f32 	%f160, [%rd75];
	add.f32 	%f161, %f159, %f160;
	mul.wide.u32 	%rd76, %r618, 4;
	add.s64 	%rd77, %rd1, %rd76;
	ld.global.nc.f32 	%f162, [%rd77];
	add.f32 	%f163, %f161, %f162;
	mul.wide.u32 	%rd78, %r617, 4;
	add.s64 	%rd79, %rd1, %rd78;
	ld.global.nc.f32 	%f164, [%rd79];
	add.f32 	%f165, %f163, %f164;
	mul.wide.u32 	%rd80, %r616, 4;
	add.s64 	%rd81, %rd1, %rd80;
	ld.global.nc.f32 	%f166, [%rd81];
	add.f32 	%f167, %f165, %f166;
	mul.wide.u32 	%rd82, %r615, 4;
	add.s64 	%rd83, %rd1, %rd82;
	ld.global.nc.f32 	%f168, [%rd83];
	add.f32 	%f169, %f167, %f168;
	mul.wide.u32 	%rd84, %r614, 4;
	add.s64 	%rd85, %rd1, %rd84;
	ld.global.nc.f32 	%f170, [%rd85];
	add.f32 	%f171, %f169, %f170;
	mul.wide.u32 	%rd86, %r613, 4;
	add.s64 	%rd87, %rd1, %rd86;
	ld.global.nc.f32 	%f172, [%rd87];
	add.f32 	%f173, %f171, %f172;
	mul.wide.u32 	%rd88, %r612, 4;
	add.s64 	%rd89, %rd1, %rd88;
	ld.global.nc.f32 	%f174, [%rd89];
	add.f32 	%f175, %f173, %f174;
	mul.wide.u32 	%rd90, %r611, 4;
	add.s64 	%rd91, %rd1, %rd90;
	ld.global.nc.f32 	%f176, [%rd91];
	add.f32 	%f177, %f175, %f176;
	mul.wide.u32 	%rd92, %r610, 4;
	add.s64 	%rd93, %rd1, %rd92;
	ld.global.nc.f32 	%f178, [%rd93];
	add.f32 	%f179, %f177, %f178;
	mul.wide.u32 	%rd94, %r609, 4;
	add.s64 	%rd95, %rd1, %rd94;
	ld.global.nc.f32 	%f180, [%rd95];
	add.f32 	%f181, %f179, %f180;
	mul.wide.u32 	%rd96, %r608, 4;
	add.s64 	%rd97, %rd1, %rd96;
	ld.global.nc.f32 	%f182, [%rd97];
	add.f32 	%f183, %f181, %f182;
	mul.wide.u32 	%rd98, %r607, 4;
	add.s64 	%rd99, %rd1, %rd98;
	ld.global.nc.f32 	%f184, [%rd99];
	add.f32 	%f185, %f183, %f184;
	mul.wide.u32 	%rd100, %r606, 4;
	add.s64 	%rd101, %rd1, %rd100;
	ld.global.nc.f32 	%f186, [%rd101];
	add.f32 	%f187, %f185, %f186;
	mul.wide.u32 	%rd102, %r605, 4;
	add.s64 	%rd103, %rd1, %rd102;
	ld.global.nc.f32 	%f188, [%rd103];
	add.f32 	%f325, %f187, %f188;
	add.s32 	%r620, %r620, 16;
	shl.b32 	%r456, %r3, 4;
	add.s32 	%r619, %r619, %r456;
	add.s32 	%r618, %r618, %r456;
	add.s32 	%r617, %r617, %r456;
	add.s32 	%r616, %r616, %r456;
	add.s32 	%r615, %r615, %r456;
	add.s32 	%r614, %r614, %r456;
	add.s32 	%r613, %r613, %r456;
	add.s32 	%r612, %r612, %r456;
	add.s32 	%r611, %r611, %r456;
	add.s32 	%r610, %r610, %r456;
	add.s32 	%r609, %r609, %r456;
	add.s32 	%r608, %r608, %r456;
	add.s32 	%r607, %r607, %r456;
	add.s32 	%r606, %r606, %r456;
	add.s32 	%r605, %r605, %r456;
	add.s32 	%r604, %r604, %r456;
	setp.ne.s32 	%p15, %r620, 0;
	@%p15 bra 	$L__BB2_17;
$L__BB2_18:
	and.b32  	%r128, %r40, 15;
	setp.eq.s32 	%p16, %r128, 0;
	@%p16 bra 	$L__BB2_27;
	and.b32  	%r129, %r40, 7;
	setp.lt.u32 	%p17, %r128, 8;
	@%p17 bra 	$L__BB2_21;
	mul.lo.s32 	%r457, %r622, %r3;
	mul.wide.u32 	%rd104, %r457, 4;
	add.s64 	%rd105, %rd1, %rd104;
	ld.global.nc.f32 	%f190, [%rd105];
	add.f32 	%f191, %f325, %f190;
	add.s32 	%r458, %r457, %r3;
	mul.wide.u32 	%rd106, %r458, 4;
	add.s64 	%rd107, %rd1, %rd106;
	ld.global.nc.f32 	%f192, [%rd107];
	add.f32 	%f193, %f191, %f192;
	add.s32 	%r459, %r458, %r3;
	mul.wide.u32 	%rd108, %r459, 4;
	add.s64 	%rd109, %rd1, %rd108;
	ld.global.nc.f32 	%f194, [%rd109];
	add.f32 	%f195, %f193, %f194;
	add.s32 	%r460, %r459, %r3;
	mul.wide.u32 	%rd110, %r460, 4;
	add.s64 	%rd111, %rd1, %rd110;
	ld.global.nc.f32 	%f196, [%rd111];
	add.f32 	%f197, %f195, %f196;
	add.s32 	%r461, %r460, %r3;
	mul.wide.u32 	%rd112, %r461, 4;
	add.s64 	%rd113, %rd1, %rd112;
	ld.global.nc.f32 	%f198, [%rd113];
	add.f32 	%f199, %f197, %f198;
	add.s32 	%r462, %r461, %r3;
	mul.wide.u32 	%rd114, %r462, 4;
	add.s64 	%rd115, %rd1, %rd114;
	ld.global.nc.f32 	%f200, [%rd115];
	add.f32 	%f201, %f199, %f200;
	add.s32 	%r463, %r462, %r3;
	mul.wide.u32 	%rd116, %r463, 4;
	add.s64 	%rd117, %rd1, %rd116;
	ld.global.nc.f32 	%f202, [%rd117];
	add.f32 	%f203, %f201, %f202;
	add.s32 	%r464, %r463, %r3;
	mul.wide.u32 	%rd118, %r464, 4;
	add.s64 	%rd119, %rd1, %rd118;
	ld.global.nc.f32 	%f204, [%rd119];
	add.f32 	%f325, %f203, %f204;
	add.s32 	%r622, %r622, 8;
$L__BB2_21:
	setp.eq.s32 	%p18, %r129, 0;
	@%p18 bra 	$L__BB2_27;
	and.b32  	%r132, %r40, 3;
	setp.lt.u32 	%p19, %r129, 4;
	@%p19 bra 	$L__BB2_24;
	mul.lo.s32 	%r465, %r622, %r3;
	mul.wide.u32 	%rd120, %r465, 4;
	add.s64 	%rd121, %rd1, %rd120;
	ld.global.nc.f32 	%f206, [%rd121];
	add.f32 	%f207, %f325, %f206;
	add.s32 	%r466, %r465, %r3;
	mul.wide.u32 	%rd122, %r466, 4;
	add.s64 	%rd123, %rd1, %rd122;
	ld.global.nc.f32 	%f208, [%rd123];
	add.f32 	%f209, %f207, %f208;
	add.s32 	%r467, %r466, %r3;
	mul.wide.u32 	%rd124, %r467, 4;
	add.s64 	%rd125, %rd1, %rd124;
	ld.global.nc.f32 	%f210, [%rd125];
	add.f32 	%f211, %f209, %f210;
	add.s32 	%r468, %r467, %r3;
	mul.wide.u32 	%rd126, %r468, 4;
	add.s64 	%rd127, %rd1, %rd126;
	ld.global.nc.f32 	%f212, [%rd127];
	add.f32 	%f325, %f211, %f212;
	add.s32 	%r622, %r622, 4;
$L__BB2_24:
	setp.eq.s32 	%p20, %r132, 0;
	@%p20 bra 	$L__BB2_27;
	mul.lo.s32 	%r469, %r622, %r409;
	mul.lo.s32 	%r625, %r469, %r403;
	neg.s32 	%r624, %r132;
$L__BB2_26:
	.pragma "nounroll";
	mul.wide.u32 	%rd128, %r625, 4;
	add.s64 	%rd129, %rd1, %rd128;
	ld.global.nc.f32 	%f213, [%rd129];
	add.f32 	%f325, %f325, %f213;
	add.s32 	%r625, %r625, %r3;
	add.s32 	%r624, %r624, 1;
	setp.ne.s32 	%p21, %r624, 0;
	@%p21 bra 	$L__BB2_26;
$L__BB2_27:
	add.s32 	%r471, %r39, %r402;
	cvt.rn.f32.u32 	%f214, %r471;
	rcp.rn.f32 	%f27, %f214;
	mul.f32 	%f215, %f27, %f325;
	st.global.f32 	[%rd2], %f215;
	max.u32 	%r472, %r405, %r402;
	sub.s32 	%r473, %r472, %r402;
	min.u32 	%r141, %r39, %r473;
	setp.lt.u32 	%p22, %r141, 2;
	mov.b32 	%r649, 1;
	@%p22 bra 	$L__BB2_45;
	add.s32 	%r142, %r141, -1;
	add.s32 	%r476, %r141, -2;
	and.b32  	%r143, %r142, 3;
	setp.lt.u32 	%p23, %r476, 3;
	mov.b32 	%r649, 1;
	@%p23 bra 	$L__BB2_40;
	ld.param.u32 	%r629, [_Z13filterZKerneljPKfPfjjjjS0_jS0_j_param_8];
	and.b32  	%r478, %r142, -4;
	neg.s32 	%r640, %r478;
	shl.b32 	%r638, %r3, 1;
	shl.b32 	%r636, %r3, 2;
	mul.lo.s32 	%r637, %r3, 3;
	add.s32 	%r479, %r402, 3;
	mul.lo.s32 	%r634, %r3, %r479;
	add.s32 	%r480, %r402, 4;
	mul.lo.s32 	%r633, %r3, %r480;
	add.s32 	%r481, %r402, 2;
	mul.lo.s32 	%r632, %r3, %r481;
	mul.lo.s32 	%r631, %r3, %r39;
	sub.s32 	%r482, %r629, %r4;
	mul.lo.s32 	%r626, %r3, %r482;
	add.s32 	%r630, %r626, %r3;
	add.s32 	%r483, %r482, 2;
	mul.lo.s32 	%r628, %r3, %r483;
	add.s32 	%r484, %r482, 3;
	mul.lo.s32 	%r627, %r3, %r484;
	mov.b32 	%r639, 2;
	mov.u32 	%r635, %r3;
$L__BB2_30:
	ld.param.u32 	%r562, [_Z13filterZKerneljPKfPfjjjjS0_jS0_j_param_6];
	add.s32 	%r485, %r629, 1;
	add.s32 	%r486, %r39, %r562;
	setp.lt.u32 	%p24, %r485, %r486;
	@%p24 bra 	$L__BB2_32;
	mul.wide.u32 	%rd130, %r626, 4;
	add.s64 	%rd131, %rd3, %rd130;
	ld.global.nc.f32 	%f217, [%rd131];
	sub.f32 	%f325, %f325, %f217;
$L__BB2_32:
	ld.param.u32 	%r563, [_Z13filterZKerneljPKfPfjjjjS0_jS0_j_param_6];
	mul.wide.u32 	%rd132, %r631, 4;
	add.s64 	%rd133, %rd1, %rd132;
	ld.global.nc.f32 	%f218, [%rd133];
	add.f32 	%f307, %f325, %f218;
	mul.f32 	%f219, %f27, %f307;
	mul.wide.u32 	%rd134, %r635, 4;
	add.s64 	%rd135, %rd2, %rd134;
	st.global.f32 	[%rd135], %f219;
	add.s32 	%r487, %r629, 2;
	add.s32 	%r488, %r39, %r563;
	setp.lt.u32 	%p25, %r487, %r488;
	@%p25 bra 	$L__BB2_34;
	mul.wide.u32 	%rd136, %r630, 4;
	add.s64 	%rd137, %rd3, %rd136;
	ld.global.nc.f32 	%f220, [%rd137];
	sub.f32 	%f307, %f307, %f220;
$L__BB2_34:
	ld.param.u32 	%r564, [_Z13filterZKerneljPKfPfjjjjS0_jS0_j_param_6];
	mul.wide.u32 	%rd138, %r632, 4;
	add.s64 	%rd139, %rd1, %rd138;
	ld.global.nc.f32 	%f221, [%rd139];
	add.f32 	%f308, %f307, %f221;
	mul.f32 	%f222, %f27, %f308;
	mul.wide.u32 	%rd140, %r638, 4;
	add.s64 	%rd141, %rd2, %rd140;
	st.global.f32 	[%rd141], %f222;
	add.s32 	%r489, %r629, 3;
	add.s32 	%r490, %r39, %r564;
	setp.lt.u32 	%p26, %r489, %r490;
	@%p26 bra 	$L__BB2_36;
	mul.wide.u32 	%rd142, %r628, 4;
	add.s64 	%rd143, %rd3, %rd142;
	ld.global.nc.f32 	%f223, [%rd143];
	sub.f32 	%f308, %f308, %f223;
$L__BB2_36:
	ld.param.u32 	%r565, [_Z13filterZKerneljPKfPfjjjjS0_jS0_j_param_6];
	mul.wide.u32 	%rd144, %r634, 4;
	add.s64 	%rd145, %rd1, %rd144;
	ld.global.nc.f32 	%f224, [%rd145];
	add.f32 	%f309, %f308, %f224;
	mul.f32 	%f225, %f27, %f309;
	mul.wide.u32 	%rd146, %r637, 4;
	add.s64 	%rd147, %rd2, %rd146;
	st.global.f32 	[%rd147], %f225;
	add.s32 	%r629, %r629, 4;
	add.s32 	%r491, %r39, %r565;
	setp.lt.u32 	%p27, %r629, %r491;
	@%p27 bra 	$L__BB2_38;
	mul.wide.u32 	%rd148, %r627, 4;
	add.s64 	%rd149, %rd3, %rd148;
	ld.global.nc.f32 	%f226, [%rd149];
	sub.f32 	%f309, %f309, %f226;
$L__BB2_38:
	mul.wide.u32 	%rd150, %r633, 4;
	add.s64 	%rd151, %rd1, %rd150;
	ld.global.nc.f32 	%f227, [%rd151];
	add.f32 	%f325, %f309, %f227;
	mul.f32 	%f228, %f27, %f325;
	mul.wide.u32 	%rd152, %r636, 4;
	add.s64 	%rd153, %rd2, %rd152;
	st.global.f32 	[%rd153], %f228;
	add.s32 	%r640, %r640, 4;
	add.s32 	%r639, %r639, 4;
	shl.b32 	%r492, %r3, 2;
	add.s32 	%r638, %r638, %r492;
	add.s32 	%r637, %r637, %r492;
	add.s32 	%r636, %r636, %r492;
	add.s32 	%r635, %r635, %r492;
	add.s32 	%r634, %r634, %r492;
	add.s32 	%r633, %r633, %r492;
	add.s32 	%r632, %r632, %r492;
	add.s32 	%r631, %r631, %r492;
	add.s32 	%r630, %r630, %r492;
	add.s32 	%r628, %r628, %r492;
	add.s32 	%r627, %r627, %r492;
	add.s32 	%r626, %r626, %r492;
	setp.ne.s32 	%p28, %r640, 0;
	@%p28 bra 	$L__BB2_30;
	add.s32 	%r649, %r639, -1;
$L__BB2_40:
	setp.eq.s32 	%p29, %r143, 0;
	@%p29 bra 	$L__BB2_45;
	ld.param.u32 	%r576, [_Z13filterZKerneljPKfPfjjjjS0_jS0_j_param_8];
	mul.lo.s32 	%r493, %r649, %r409;
	mul.lo.s32 	%r647, %r493, %r403;
	add.s32 	%r494, %r649, %r402;
	mul.lo.s32 	%r646, %r3, %r494;
	add.s32 	%r644, %r649, %r576;
	not.b32 	%r495, %r4;
	add.s32 	%r496, %r495, %r644;
	mul.lo.s32 	%r645, %r3, %r496;
	neg.s32 	%r643, %r143;
$L__BB2_42:
	.pragma "nounroll";
	ld.param.u32 	%r566, [_Z13filterZKerneljPKfPfjjjjS0_jS0_j_param_6];
	add.s32 	%r497, %r39, %r566;
	setp.lt.u32 	%p30, %r644, %r497;
	@%p30 bra 	$L__BB2_44;
	mul.wide.u32 	%rd154, %r645, 4;
	add.s64 	%rd155, %rd3, %rd154;
	ld.global.nc.f32 	%f229, [%rd155];
	sub.f32 	%f325, %f325, %f229;
$L__BB2_44:
	mul.wide.u32 	%rd156, %r646, 4;
	add.s64 	%rd157, %rd1, %rd156;
	ld.global.nc.f32 	%f230, [%rd157];
	add.f32 	%f325, %f325, %f230;
	mul.f32 	%f231, %f27, %f325;
	add.s32 	%r649, %r649, 1;
	mul.wide.u32 	%rd158, %r647, 4;
	add.s64 	%rd159, %rd2, %rd158;
	st.global.f32 	[%rd159], %f231;
	add.s32 	%r647, %r647, %r3;
	add.s32 	%r646, %r646, %r3;
	add.s32 	%r645, %r645, %r3;
	add.s32 	%r644, %r644, 1;
	add.s32 	%r643, %r643, 1;
	setp.ne.s32 	%p31, %r643, 0;
	@%p31 bra 	$L__BB2_42;
$L__BB2_45:
	shl.b32 	%r498, %r402, 1;
	setp.gt.u32 	%p32, %r405, %r498;
	@%p32 bra 	$L__BB2_73;
	setp.ge.u32 	%p33, %r649, %r40;
	mov.u32 	%r694, %r649;
	@%p33 bra 	$L__BB2_80;
	ld.param.u32 	%r579, [_Z13filterZKerneljPKfPfjjjjS0_jS0_j_param_10];
	ld.param.u32 	%r567, [_Z13filterZKerneljPKfPfjjjjS0_jS0_j_param_6];
	add.s32 	%r207, %r39, %r567;
	add.s32 	%r208, %r579, %r405;
	sub.s32 	%r500, %r40, %r649;
	and.b32  	%r209, %r500, 3;
	setp.eq.s32 	%p34, %r209, 0;
	mov.u32 	%r694, %r649;
	@%p34 bra 	$L__BB2_54;
	ld.param.u32 	%r577, [_Z13filterZKerneljPKfPfjjjjS0_jS0_j_param_8];
	ld.param.u32 	%r568, [_Z13filterZKerneljPKfPfjjjjS0_jS0_j_param_6];
	mul.lo.s32 	%r501, %r649, %r409;
	mul.lo.s32 	%r655, %r501, %r403;
	add.s32 	%r502, %r649, %r568;
	add.s32 	%r653, %r502, %r402;
	sub.s32 	%r503, %r653, %r405;
	mul.lo.s32 	%r654, %r3, %r503;
	add.s32 	%r651, %r649, %r577;
	not.b32 	%r504, %r4;
	add.s32 	%r505, %r504, %r651;
	mul.lo.s32 	%r652, %r3, %r505;
	neg.s32 	%r650, %r209;
	mov.u32 	%r694, %r649;
$L__BB2_49:
	.pragma "nounroll";
	setp.lt.u32 	%p35, %r651, %r207;
	@%p35 bra 	$L__BB2_51;
	mul.wide.u32 	%rd160, %r652, 4;
	add.s64 	%rd161, %rd3, %rd160;
	ld.global.nc.f32 	%f233, [%rd161];
	sub.f32 	%f325, %f325, %f233;
$L__BB2_51:
	setp.ge.u32 	%p36, %r653, %r208;
	@%p36 bra 	$L__BB2_53;
	mul.wide.u32 	%rd162, %r654, 4;
	add.s64 	%rd163, %rd4, %rd162;
	ld.global.nc.f32 	%f234, [%rd163];
	add.f32 	%f325, %f325, %f234;
$L__BB2_53:
	mul.f32 	%f235, %f27, %f325;
	add.s32 	%r694, %r694, 1;
	mul.wide.u32 	%rd164, %r655, 4;
	add.s64 	%rd165, %rd2, %rd164;
	st.global.f32 	[%rd165], %f235;
	add.s32 	%r655, %r655, %r3;
	add.s32 	%r654, %r654, %r3;
	add.s32 	%r653, %r653, 1;
	add.s32 	%r652, %r652, %r3;
	add.s32 	%r651, %r651, 1;
	add.s32 	%r650, %r650, 1;
	setp.ne.s32 	%p37, %r650, 0;
	@%p37 bra 	$L__BB2_49;
$L__BB2_54:
	sub.s32 	%r506, %r649, %r40;
	setp.gt.u32 	%p38, %r506, -4;
	@%p38 bra 	$L__BB2_80;
	ld.param.u32 	%r578, [_Z13filterZKerneljPKfPfjjjjS0_jS0_j_param_8];
	ld.param.u32 	%r569, [_Z13filterZKerneljPKfPfjjjjS0_jS0_j_param_6];
	sub.s32 	%r693, %r694, %r40;
	mad.lo.s32 	%r692, %r3, %r694, %r3;
	add.s32 	%r507, %r694, 2;
	mul.lo.s32 	%r691, %r3, %r507;
	add.s32 	%r508, %r694, 3;
	mul.lo.s32 	%r690, %r3, %r508;
	mul.lo.s32 	%r509, %r694, %r409;
	mul.lo.s32 	%r689, %r509, %r403;
	add.s32 	%r510, %r694, %r578;
	sub.s32 	%r511, %r510, %r4;
	mul.lo.s32 	%r688, %r3, %r511;
	add.s32 	%r687, %r510, 3;
	add.s32 	%r686, %r688, %r3;
	add.s32 	%r512, %r511, 2;
	mul.lo.s32 	%r685, %r3, %r512;
	add.s32 	%r513, %r511, -1;
	mul.lo.s32 	%r684, %r3, %r513;
	add.s32 	%r514, %r694, %r569;
	add.s32 	%r515, %r514, %r402;
	add.s32 	%r683, %r515, 3;
	sub.s32 	%r516, %r515, %r405;
	mul.lo.s32 	%r679, %r3, %r516;
	add.s32 	%r682, %r679, %r3;
	add.s32 	%r517, %r516, 2;
	mul.lo.s32 	%r681, %r3, %r517;
	sub.s32 	%r518, %r683, %r405;
	mul.lo.s32 	%r680, %r3, %r518;
$L__BB2_56:
	add.s32 	%r320, %r687, -2;
	add.s32 	%r519, %r687, -3;
	setp.lt.u32 	%p39, %r519, %r207;
	@%p39 bra 	$L__BB2_58;
	mul.wide.u32 	%rd166, %r684, 4;
	add.s64 	%rd167, %rd3, %rd166;
	ld.global.nc.f32 	%f236, [%rd167];
	sub.f32 	%f325, %f325, %f236;
$L__BB2_58:
	add.s32 	%r321, %r683, -2;
	add.s32 	%r520, %r683, -3;
	setp.ge.u32 	%p40, %r520, %r208;
	@%p40 bra 	$L__BB2_60;
	mul.wide.u32 	%rd168, %r679, 4;
	add.s64 	%rd169, %rd4, %rd168;
	ld.global.nc.f32 	%f237, [%rd169];
	add.f32 	%f325, %f325, %f237;
$L__BB2_60:
	mul.f32 	%f238, %f27, %f325;
	mul.wide.u32 	%rd170, %r689, 4;
	add.s64 	%rd171, %rd2, %rd170;
	st.global.f32 	[%rd171], %f238;
	setp.lt.u32 	%p41, %r320, %r207;
	@%p41 bra 	$L__BB2_62;
	mul.wide.u32 	%rd172, %r688, 4;
	add.s64 	%rd173, %rd3, %rd172;
	ld.global.nc.f32 	%f239, [%rd173];
	sub.f32 	%f325, %f325, %f239;
$L__BB2_62:
	setp.ge.u32 	%p42, %r321, %r208;
	@%p42 bra 	$L__BB2_64;
	mul.wide.u32 	%rd174, %r682, 4;
	add.s64 	%rd175, %rd4, %rd174;
	ld.global.nc.f32 	%f240, [%rd175];
	add.f32 	%f325, %f325, %f240;
$L__BB2_64:
	mul.f32 	%f241, %f27, %f325;
	mul.wide.u32 	%rd176, %r692, 4;
	add.s64 	%rd177, %rd2, %rd176;
	st.global.f32 	[%rd177], %f241;
	add.s32 	%r521, %r320, 1;
	setp.lt.u32 	%p43, %r521, %r207;
	@%p43 bra 	$L__BB2_66;
	mul.wide.u32 	%rd178, %r686, 4;
	add.s64 	%rd179, %rd3, %rd178;
	ld.global.nc.f32 	%f242, [%rd179];
	sub.f32 	%f325, %f325, %f242;
$L__BB2_66:
	add.s32 	%r522, %r321, 1;
	setp.ge.u32 	%p44, %r522, %r208;
	@%p44 bra 	$L__BB2_68;
	mul.wide.u32 	%rd180, %r681, 4;
	add.s64 	%rd181, %rd4, %rd180;
	ld.global.nc.f32 	%f243, [%rd181];
	add.f32 	%f325, %f325, %f243;
$L__BB2_68:
	mul.f32 	%f244, %f27, %f325;
	mul.wide.u32 	%rd182, %r691, 4;
	add.s64 	%rd183, %rd2, %rd182;
	st.global.f32 	[%rd183], %f244;
	setp.lt.u32 	%p45, %r687, %r207;
	@%p45 bra 	$L__BB2_70;
	mul.wide.u32 	%rd184, %r685, 4;
	add.s64 	%rd185, %rd3, %rd184;
	ld.global.nc.f32 	%f245, [%rd185];
	sub.f32 	%f325, %f325, %f245;
$L__BB2_70:
	setp.ge.u32 	%p46, %r683, %r208;
	@%p46 bra 	$L__BB2_72;
	mul.wide.u32 	%rd186, %r680, 4;
	add.s64 	%rd187, %rd4, %rd186;
	ld.global.nc.f32 	%f246, [%rd187];
	add.f32 	%f325, %f325, %f246;
$L__BB2_72:
	mul.f32 	%f247, %f27, %f325;
	mul.wide.u32 	%rd188, %r690, 4;
	add.s64 	%rd189, %rd2, %rd188;
	st.global.f32 	[%rd189], %f247;
	add.s32 	%r693, %r693, 4;
	shl.b32 	%r523, %r3, 2;
	add.s32 	%r692, %r692, %r523;
	add.s32 	%r691, %r691, %r523;
	add.s32 	%r690, %r690, %r523;
	add.s32 	%r689, %r689, %r523;
	add.s32 	%r688, %r688, %r523;
	add.s32 	%r687, %r687, 4;
	add.s32 	%r686, %r686, %r523;
	add.s32 	%r685, %r685, %r523;
	add.s32 	%r684, %r684, %r523;
	add.s32 	%r683, %r683, 4;
	add.s32 	%r682, %r682, %r523;
	add.s32 	%r681, %r681, %r523;
	add.s32 	%r680, %r680, %r523;
	add.s32 	%r679, %r679, %r523;
	setp.ne.s32 	%p47, %r693, 0;
	mov.u32 	%r694, %r40;
	@%p47 bra 	$L__BB2_56;
	bra.uni 	$L__BB2_80;
$L__BB2_73:
	sub.s32 	%r247, %r405, %r402;
	setp.ge.u32 	%p48, %r649, %r247;
	mov.u32 	%r694, %r649;
	@%p48 bra 	$L__BB2_80;
	add.s32 	%r248, %r649, %r402;
	sub.s32 	%r525, %r405, %r248;
	and.b32  	%r249, %r525, 3;
	setp.eq.s32 	%p49, %r249, 0;
	mov.u32 	%r694, %r649;
	@%p49 bra 	$L__BB2_77;
	mul.lo.s32 	%r526, %r649, %r409;
	mul.lo.s32 	%r662, %r526, %r403;
	mul.lo.s32 	%r661, %r3, %r248;
	not.b32 	%r527, %r402;
	add.s32 	%r528, %r527, %r649;
	mul.lo.s32 	%r660, %r3, %r528;
	neg.s32 	%r659, %r249;
	mov.u32 	%r694, %r649;
$L__BB2_76:
	.pragma "nounroll";
	mul.wide.u32 	%rd190, %r660, 4;
	add.s64 	%rd191, %rd1, %rd190;
	ld.global.nc.f32 	%f249, [%rd191];
	sub.f32 	%f250, %f325, %f249;
	mul.wide.u32 	%rd192, %r661, 4;
	add.s64 	%rd193, %rd1, %rd192;
	ld.global.nc.f32 	%f251, [%rd193];
	add.f32 	%f325, %f250, %f251;
	mul.f32 	%f252, %f27, %f325;
	add.s32 	%r694, %r694, 1;
	mul.wide.u32 	%rd194, %r662, 4;
	add.s64 	%rd195, %rd2, %rd194;
	st.global.f32 	[%rd195], %f252;
	add.s32 	%r662, %r662, %r3;
	add.s32 	%r661, %r661, %r3;
	add.s32 	%r660, %r660, %r3;
	add.s32 	%r659, %r659, 1;
	setp.ne.s32 	%p50, %r659, 0;
	@%p50 bra 	$L__BB2_76;
$L__BB2_77:
	sub.s32 	%r529, %r649, %r405;
	add.s32 	%r530, %r529, %r402;
	setp.gt.u32 	%p51, %r530, -4;
	@%p51 bra 	$L__BB2_80;
	sub.s32 	%r531, %r694, %r402;
	mul.lo.s32 	%r677, %r3, %r531;
	shl.b32 	%r267, %r3, 2;
	mad.lo.s32 	%r676, %r3, %r694, %r3;
	add.s32 	%r532, %r694, 2;
	mul.lo.s32 	%r675, %r3, %r532;
	add.s32 	%r533, %r694, 3;
	mul.lo.s32 	%r674, %r3, %r533;
	mul.lo.s32 	%r534, %r694, %r409;
	mul.lo.s32 	%r673, %r534, %r403;
	add.s32 	%r535, %r694, %r402;
	add.s32 	%r536, %r535, 2;
	mul.lo.s32 	%r672, %r3, %r536;
	add.s32 	%r537, %r535, 3;
	mul.lo.s32 	%r671, %r3, %r537;
	mul.lo.s32 	%r669, %r3, %r535;
	add.s32 	%r670, %r669, %r3;
	add.s32 	%r668, %r677, %r3;
	sub.s32 	%r538, %r532, %r402;
	mul.lo.s32 	%r667, %r3, %r538;
	add.s32 	%r539, %r531, -1;
	mul.lo.s32 	%r666, %r3, %r539;
$L__BB2_79:
	mul.wide.u32 	%rd196, %r666, 4;
	add.s64 	%rd197, %rd1, %rd196;
	ld.global.nc.f32 	%f253, [%rd197];
	sub.f32 	%f254, %f325, %f253;
	mul.wide.u32 	%rd198, %r669, 4;
	add.s64 	%rd199, %rd1, %rd198;
	ld.global.nc.f32 	%f255, [%rd199];
	add.f32 	%f256, %f254, %f255;
	mul.f32 	%f257, %f27, %f256;
	mul.wide.u32 	%rd200, %r673, 4;
	add.s64 	%rd201, %rd2, %rd200;
	st.global.f32 	[%rd201], %f257;
	mul.wide.u32 	%rd202, %r677, 4;
	add.s64 	%rd203, %rd1, %rd202;
	ld.global.nc.f32 	%f258, [%rd203];
	sub.f32 	%f259, %f256, %f258;
	mul.wide.u32 	%rd204, %r670, 4;
	add.s64 	%rd205, %rd1, %rd204;
	ld.global.nc.f32 	%f260, [%rd205];
	add.f32 	%f261, %f259, %f260;
	mul.f32 	%f262, %f27, %f261;
	mul.wide.u32 	%rd206, %r676, 4;
	add.s64 	%rd207, %rd2, %rd206;
	st.global.f32 	[%rd207], %f262;
	mul.wide.u32 	%rd208, %r668, 4;
	add.s64 	%rd209, %rd1, %rd208;
	ld.global.nc.f32 	%f263, [%rd209];
	sub.f32 	%f264, %f261, %f263;
	mul.wide.u32 	%rd210, %r672, 4;
	add.s64 	%rd211, %rd1, %rd210;
	ld.global.nc.f32 	%f265, [%rd211];
	add.f32 	%f266, %f264, %f265;
	mul.f32 	%f267, %f27, %f266;
	mul.wide.u32 	%rd212, %r675, 4;
	add.s64 	%rd213, %rd2, %rd212;
	st.global.f32 	[%rd213], %f267;
	mul.wide.u32 	%rd214, %r667, 4;
	add.s64 	%rd215, %rd1, %rd214;
	ld.global.nc.f32 	%f268, [%rd215];
	sub.f32 	%f269, %f266, %f268;
	mul.wide.u32 	%rd216, %r671, 4;
	add.s64 	%rd217, %rd1, %rd216;
	ld.global.nc.f32 	%f270, [%rd217];
	add.f32 	%f325, %f269, %f270;
	mul.f32 	%f271, %f27, %f325;
	add.s32 	%r694, %r694, 4;
	mul.wide.u32 	%rd218, %r674, 4;
	add.s64 	%rd219, %rd2, %rd218;
	st.global.f32 	[%rd219], %f271;
	add.s32 	%r677, %r677, %r267;
	add.s32 	%r676, %r676, %r267;
	add.s32 	%r675, %r675, %r267;
	add.s32 	%r674, %r674, %r267;
	add.s32 	%r673, %r673, %r267;
	add.s32 	%r672, %r672, %r267;
	add.s32 	%r671, %r671, %r267;
	add.s32 	%r670, %r670, %r267;
	add.s32 	%r669, %r669, %r267;
	add.s32 	%r668, %r668, %r267;
	add.s32 	%r667, %r667, %r267;
	add.s32 	%r666, %r666, %r267;
	setp.lt.u32 	%p52, %r694, %r247;
	@%p52 bra 	$L__BB2_79;
$L__BB2_80:
	setp.ge.u32 	%p53, %r694, %r405;
	@%p53 bra 	$L__BB2_97;
	ld.param.u32 	%r580, [_Z13filterZKerneljPKfPfjjjjS0_jS0_j_param_10];
	add.s32 	%r338, %r580, %r405;
	sub.s32 	%r540, %r405, %r694;
	and.b32  	%r339, %r540, 3;
	setp.eq.s32 	%p54, %r339, 0;
	mov.u32 	%r701, %r694;
	@%p54 bra 	$L__BB2_86;
	ld.param.u32 	%r570, [_Z13filterZKerneljPKfPfjjjjS0_jS0_j_param_6];
	mul.lo.s32 	%r541, %r694, %r409;
	mul.lo.s32 	%r699, %r541, %r403;
	add.s32 	%r542, %r694, %r570;
	add.s32 	%r697, %r542, %r402;
	sub.s32 	%r543, %r697, %r405;
	mul.lo.s32 	%r698, %r3, %r543;
	not.b32 	%r544, %r402;
	add.s32 	%r545, %r544, %r694;
	mul.lo.s32 	%r696, %r3, %r545;
	neg.s32 	%r695, %r339;
	mov.u32 	%r701, %r694;
$L__BB2_83:
	.pragma "nounroll";
	mul.wide.u32 	%rd220, %r696, 4;
	add.s64 	%rd221, %rd1, %rd220;
	ld.global.nc.f32 	%f272, [%rd221];
	sub.f32 	%f325, %f325, %f272;
	setp.ge.u32 	%p55, %r697, %r338;
	@%p55 bra 	$L__BB2_85;
	mul.wide.u32 	%rd222, %r698, 4;
	add.s64 	%rd223, %rd4, %rd222;
	ld.global.nc.f32 	%f273, [%rd223];
	add.f32 	%f325, %f325, %f273;
$L__BB2_85:
	mul.f32 	%f274, %f27, %f325;
	add.s32 	%r701, %r701, 1;
	mul.wide.u32 	%rd224, %r699, 4;
	add.s64 	%rd225, %rd2, %rd224;
	st.global.f32 	[%rd225], %f274;
	add.s32 	%r699, %r699, %r3;
	add.s32 	%r698, %r698, %r3;
	add.s32 	%r697, %r697, 1;
	add.s32 	%r696, %r696, %r3;
	add.s32 	%r695, %r695, 1;
	setp.ne.s32 	%p56, %r695, 0;
	@%p56 bra 	$L__BB2_83;
$L__BB2_86:
	sub.s32 	%r546, %r694, %r405;
	setp.gt.u32 	%p57, %r546, -4;
	@%p57 bra 	$L__BB2_97;
	ld.param.u32 	%r571, [_Z13filterZKerneljPKfPfjjjjS0_jS0_j_param_6];
	sub.s32 	%r715, %r701, %r405;
	sub.s32 	%r547, %r701, %r402;
	mul.lo.s32 	%r714, %r3, %r547;
	shl.b32 	%r360, %r3, 2;
	mad.lo.s32 	%r713, %r3, %r701, %r3;
	add.s32 	%r548, %r701, 2;
	mul.lo.s32 	%r712, %r3, %r548;
	add.s32 	%r549, %r701, 3;
	mul.lo.s32 	%r711, %r3, %r549;
	mul.lo.s32 	%r550, %r701, %r409;
	mul.lo.s32 	%r710, %r550, %r403;
	add.s32 	%r709, %r714, %r3;
	sub.s32 	%r551, %r548, %r402;
	mul.lo.s32 	%r708, %r3, %r551;
	add.s32 	%r552, %r547, -1;
	mul.lo.s32 	%r707, %r3, %r552;
	add.s32 	%r553, %r701, %r571;
	add.s32 	%r554, %r553, %r402;
	add.s32 	%r706, %r554, 3;
	sub.s32 	%r555, %r554, %r405;
	mul.lo.s32 	%r702, %r3, %r555;
	add.s32 	%r705, %r702, %r3;
	add.s32 	%r556, %r555, 2;
	mul.lo.s32 	%r704, %r3, %r556;
	sub.s32 	%r557, %r706, %r405;
	mul.lo.s32 	%r703, %r3, %r557;
$L__BB2_88:
	mul.wide.u32 	%rd226, %r707, 4;
	add.s64 	%rd227, %rd1, %rd226;
	ld.global.nc.f32 	%f275, [%rd227];
	sub.f32 	%f338, %f325, %f275;
	add.s32 	%r387, %r706, -2;
	add.s32 	%r558, %r706, -3;
	setp.ge.u32 	%p58, %r558, %r338;
	@%p58 bra 	$L__BB2_90;
	mul.wide.u32 	%rd228, %r702, 4;
	add.s64 	%rd229, %rd4, %rd228;
	ld.global.nc.f32 	%f276, [%rd229];
	add.f32 	%f338, %f338, %f276;
$L__BB2_90:
	mul.f32 	%f277, %f27, %f338;
	mul.wide.u32 	%rd230, %r710, 4;
	add.s64 	%rd231, %rd2, %rd230;
	st.global.f32 	[%rd231], %f277;
	mul.wide.u32 	%rd232, %r714, 4;
	add.s64 	%rd233, %rd1, %rd232;
	ld.global.nc.f32 	%f278, [%rd233];
	sub.f32 	%f339, %f338, %f278;
	setp.ge.u32 	%p59, %r387, %r338;
	@%p59 bra 	$L__BB2_92;
	mul.wide.u32 	%rd234, %r705, 4;
	add.s64 	%rd235, %rd4, %rd234;
	ld.global.nc.f32 	%f279, [%rd235];
	add.f32 	%f339, %f339, %f279;
$L__BB2_92:
	mul.f32 	%f280, %f27, %f339;
	mul.wide.u32 	%rd236, %r713, 4;
	add.s64 	%rd237, %rd2, %rd236;
	st.global.f32 	[%rd237], %f280;
	mul.wide.u32 	%rd238, %r709, 4;
	add.s64 	%rd239, %rd1, %rd238;
	ld.global.nc.f32 	%f281, [%rd239];
	sub.f32 	%f340, %f339, %f281;
	add.s32 	%r559, %r387, 1;
	setp.ge.u32 	%p60, %r559, %r338;
	@%p60 bra 	$L__BB2_94;
	mul.wide.u32 	%rd240, %r704, 4;
	add.s64 	%rd241, %rd4, %rd240;
	ld.global.nc.f32 	%f282, [%rd241];
	add.f32 	%f340, %f340, %f282;
$L__BB2_94:
	mul.f32 	%f283, %f27, %f340;
	mul.wide.u32 	%rd242, %r712, 4;
	add.s64 	%rd243, %rd2, %rd242;
	st.global.f32 	[%rd243], %f283;
	mul.wide.u32 	%rd244, %r708, 4;
	add.s64 	%rd245, %rd1, %rd244;
	ld.global.nc.f32 	%f284, [%rd245];
	sub.f32 	%f325, %f340, %f284;
	setp.ge.u32 	%p61, %r706, %r338;
	@%p61 bra 	$L__BB2_96;
	mul.wide.u32 	%rd246, %r703, 4;
	add.s64 	%rd247, %rd4, %rd246;
	ld.global.nc.f32 	%f285, [%rd247];
	add.f32 	%f325, %f325, %f285;
$L__BB2_96:
	mul.f32 	%f286, %f27, %f325;
	mul.wide.u32 	%rd248, %r711, 4;
	add.s64 	%rd249, %rd2, %rd248;
	st.global.f32 	[%rd249], %f286;
	add.s32 	%r715, %r715, 4;
	add.s32 	%r714, %r714, %r360;
	add.s32 	%r713, %r713, %r360;
	add.s32 	%r712, %r712, %r360;
	add.s32 	%r711, %r711, %r360;
	add.s32 	%r710, %r710, %r360;
	add.s32 	%r709, %r709, %r360;
	add.s32 	%r708, %r708, %r360;
	add.s32 	%r707, %r707, %r360;
	add.s32 	%r706, %r706, 4;
	add.s32 	%r705, %r705, %r360;
	add.s32 	%r704, %r704, %r360;
	add.s32 	%r703, %r703, %r360;
	add.s32 	%r702, %r702, %r360;
	setp.ne.s32 	%p62, %r715, 0;
	@%p62 bra 	$L__BB2_88;
$L__BB2_97:
	ret;

}


// ===== COMPILED SASS (sm_100) =====

	.target	sm_100

	.elftype	@"ET_EXEC"


//--------------------- .note.nv.tkinfo           --------------------------
	.section	.note.nv.tkinfo,"",@"SHT_NOTE"
	.sectionflags	@"SHF_NOTE_NV_TKINFO"
	.tkinfo
        /*0018*/ 	.word	0x00000002
        /*0030*/ 	.string	""
        /*0030*/ 	.string	"ptxas"
        /*0030*/ 	.string	"Cuda compilation tools, release 13.0, V13.0.88"
        /*0030*/ 	.string	"Build cuda_13.0.r13.0/compiler.36424714_0"
        /*0030*/ 	.string	"-arch sm_100 -m 64 "



//--------------------- .note.nv.cuinfo           --------------------------
	.section	.note.nv.cuinfo,"",@"SHT_NOTE"
	.sectionflags	@"SHF_NOTE_NV_CUINFO"
        /*0018*/ 	.short	0x0002
        /*001a*/ 	.short	0x0064
        /*001c*/ 	.short	0x0082
	.zero		2


//--------------------- .nv.info                  --------------------------
	.section	.nv.info,"",@"SHT_CUDA_INFO"
	.align	4


	//----- nvinfo : EIATTR_REGCOUNT
	.align		4
        /*0000*/ 	.byte	0x04, 0x2f
        /*0002*/ 	.short	(.L_1 - .L_0)
	.align		4
.L_0:
        /*0004*/ 	.word	index@(_Z13filterXKerneljPKfPfjjjjS0_jS0_j)
        /*0008*/ 	.word	0x00000020


	//----- nvinfo : EIATTR_FRAME_SIZE
	.align		4
.L_1:
        /*000c*/ 	.byte	0x04, 0x11
        /*000e*/ 	.short	(.L_3 - .L_2)
	.align		4
.L_2:
        /*0010*/ 	.word	index@($__internal_2_$__cuda_sm20_rcp_rn_f32_slowpath)
        /*0014*/ 	.word	0x00000000


	//----- nvinfo : EIATTR_FRAME_SIZE
	.align		4
.L_3:
        /*0018*/ 	.byte	0x04, 0x11
        /*001a*/ 	.short	(.L_5 - .L_4)
	.align		4
.L_4:
        /*001c*/ 	.word	index@(_Z13filterXKerneljPKfPfjjjjS0_jS0_j)
        /*0020*/ 	.word	0x00000000


	//----- nvinfo : EIATTR_REGCOUNT
	.align		4
.L_5:
        /*0024*/ 	.byte	0x04, 0x2f
        /*0026*/ 	.short	(.L_7 - .L_6)
	.align		4
.L_6:
        /*0028*/ 	.word	index@(_Z13filterYKerneljPKfPfjjjjS0_jS0_j)
        /*002c*/ 	.word	0x00000028


	//----- nvinfo : EIATTR_FRAME_SIZE
	.align		4
.L_7:
        /*0030*/ 	.byte	0x04, 0x11
        /*0032*/ 	.short	(.L_9 - .L_8)
	.align		4
.L_8:
        /*0034*/ 	.word	index@($__internal_1_$__cuda_sm20_rcp_rn_f32_slowpath)
        /*0038*/ 	.word	0x00000000


	//----- nvinfo : EIATTR_FRAME_SIZE
	.align		4
.L_9:
        /*003c*/ 	.byte	0x04, 0x11
        /*003e*/ 	.short	(.L_11 - .L_10)
	.align		4
.L_10:
        /*0040*/ 	.word	index@(_Z13filterYKerneljPKfPfjjjjS0_jS0_j)
        /*0044*/ 	.word	0x00000000


	//----- nvinfo : EIATTR_REGCOUNT
	.align		4
.L_11:
        /*0048*/ 	.byte	0x04, 0x2f
        /*004a*/ 	.short	(.L_13 - .L_12)
	.align		4
.L_12:
        /*004c*/ 	.word	index@(_Z13filterZKerneljPKfPfjjjjS0_jS0_j)
        /*0050*/ 	.word	0x00000028


	//----- nvinfo : EIATTR_FRAME_SIZE
	.align		4
.L_13:
        /*0054*/ 	.byte	0x04, 0x11
        /*0056*/ 	.short	(.L_15 - .L_14)
	.align		4
.L_14:
        /*0058*/ 	.word	index@($__internal_0_$__cuda_sm20_rcp_rn_f32_slowpath)
        /*005c*/ 	.word	0x00000000


	//----- nvinfo : EIATTR_FRAME_SIZE
	.align		4
.L_15:
        /*0060*/ 	.byte	0x04, 0x11
        /*0062*/ 	.short	(.L_17 - .L_16)
	.align		4
.L_16:
        /*0064*/ 	.word	index@(_Z13filterZKerneljPKfPfjjjjS0_jS0_j)
        /*0068*/ 	.word	0x00000000


	//----- nvinfo : EIATTR_MIN_STACK_SIZE
	.align		4
.L_17:
        /*006c*/ 	.byte	0x04, 0x12
        /*006e*/ 	.short	(.L_19 - .L_18)
	.align		4
.L_18:
        /*0070*/ 	.word	index@(_Z13filterZKerneljPKfPfjjjjS0_jS0_j)
        /*0074*/ 	.word	0x00000000


	//----- nvinfo : EIATTR_MIN_STACK_SIZE
	.align		4
.L_19:
        /*0078*/ 	.byte	0x04, 0x12
        /*007a*/ 	.short	(.L_21 - .L_20)
	.align		4
.L_20:
        /*007c*/ 	.word	index@(_Z13filterYKerneljPKfPfjjjjS0_jS0_j)
        /*0080*/ 	.word	0x00000000


	//----- nvinfo : EIATTR_MIN_STACK_SIZE
	.align		4
.L_21:
        /*0084*/ 	.byte	0x04, 0x12
        /*0086*/ 	.short	(.L_23 - .L_22)
	.align		4
.L_22:
        /*0088*/ 	.word	index@(_Z13filterXKerneljPKfPfjjjjS0_jS0_j)
        /*008c*/ 	.word	0x00000000
.L_23:


//--------------------- .nv.compat                --------------------------
	.section	.nv.compat,"",@"SHT_CUDA_COMPAT_INFO"
	.align	4
        /*0000*/ 	.byte	0x02, 0x09, 0x00, 0x00, 0x02, 0x02, 0x01, 0x00, 0x02, 0x05, 0x05, 0x00, 0x03, 0x07, 0x01, 0x01
        /*0010*/ 	.byte	0x02, 0x03, 0x00, 0x00, 0x02, 0x06, 0x01, 0x00, 0x04, 0x0b, 0x08, 0x00, 0x09, 0x00, 0x00, 0x00
        /*0020*/ 	.byte	0x00, 0x00, 0x00, 0x00


//--------------------- .nv.info._Z13filterZKerneljPKfPfjjjjS0_jS0_j --------------------------
	.section	.nv.info._Z13filterZKerneljPKfPfjjjjS0_jS0_j,"",@"SHT_CUDA_INFO"
	.sectionflags	@""
	.align	4


	//----- nvinfo : EIATTR_CUDA_API_VERSION
	.align		4
        /*0000*/ 	.byte	0x04, 0x37
        /*0002*/ 	.short	(.L_25 - .L_24)
.L_24:
        /*0004*/ 	.word	0x00000082


	//----- nvinfo : EIATTR_KPARAM_INFO
	.align		4
.L_25:
        /*0008*/ 	.byte	0x04, 0x17
        /*000a*/ 	.short	(.L_27 - .L_26)
.L_26:
        /*000c*/ 	.word	0x00000000
        /*0010*/ 	.short	0x000a
        /*0012*/ 	.short	0x0040
        /*0014*/ 	.byte	0x00, 0xf0, 0x11, 0x00


	//----- nvinfo : EIATTR_KPARAM_INFO
	.align		4
.L_27:
        /*0018*/ 	.byte	0x04, 0x17
        /*001a*/ 	.short	(.L_29 - .L_28)
.L_28:
        /*001c*/ 	.word	0x00000000
        /*0020*/ 	.short	0x0009
        /*0022*/ 	.short	0x0038
        /*0024*/ 	.byte	0x00, 0xf5, 0x21, 0x00


	//----- nvinfo : EIATTR_KPARAM_INFO
	.align		4
.L_29:
        /*0028*/ 	.byte	0x04, 0x17
        /*002a*/ 	.short	(.L_31 - .L_30)
.L_30:
        /*002c*/ 	.word	0x00000000
        /*0030*/ 	.short	0x0008
        /*0032*/ 	.short	0x0030
        /*0034*/ 	.byte	0x00, 0xf0, 0x11, 0x00


	//----- nvinfo : EIATTR_KPARAM_INFO
	.align		4
.L_31:
        /*0038*/ 	.byte	0x04, 0x17
        /*003a*/ 	.short	(.L_33 - .L_32)
.L_32:
        /*003c*/ 	.word	0x00000000
        /*0040*/ 	.short	0x0007
        /*0042*/ 	.short	0x0028
        /*0044*/ 	.byte	0x00, 0xf5, 0x21, 0x00


	//----- nvinfo : EIATTR_KPARAM_INFO
	.align		4
.L_33:
        /*0048*/ 	.byte	0x04, 0x17
        /*004a*/ 	.short	(.L_35 - .L_34)
.L_34:
        /*004c*/ 	.word	0x00000000
        /*0050*/ 	.short	0x0006
        /*0052*/ 	.short	0x0024
        /*0054*/ 	.byte	0x00, 0xf0, 0x11, 0x00


	//----- nvinfo : EIATTR_KPARAM_INFO
	.align		4
.L_35:
        /*0058*/ 	.byte	0x04, 0x17
        /*005a*/ 	.short	(.L_37 - .L_36)
.L_36:
        /*005c*/ 	.word	0x00000000
        /*0060*/ 	.short	0x0005
        /*0062*/ 	.short	0x0020
        /*0064*/ 	.byte	0x00, 0xf0, 0x11, 0x00


	//----- nvinfo : EIATTR_KPARAM_INFO
	.align		4
.L_37:
        /*0068*/ 	.byte	0x04, 0x17
        /*006a*/ 	.short	(.L_39 - .L_38)
.L_38:
        /*006c*/ 	.word	0x00000000
        /*0070*/ 	.short	0x0004
        /*0072*/ 	.short	0x001c
        /*0074*/ 	.byte	0x00, 0xf0, 0x11, 0x00


	//----- nvinfo : EIATTR_KPARAM_INFO
	.align		4
.L_39:
        /*0078*/ 	.byte	0x04, 0x17
        /*007a*/ 	.short	(.L_41 - .L_40)
.L_40:
        /*007c*/ 	.word	0x00000000
        /*0080*/ 	.short	0x0003
        /*0082*/ 	.short	0x0018
        /*0084*/ 	.byte	0x00, 0xf0, 0x11, 0x00


	//----- nvinfo : EIATTR_KPARAM_INFO
	.align		4
.L_41:
        /*0088*/ 	.byte	0x04, 0x17
        /*008a*/ 	.short	(.L_43 - .L_42)
.L_42:
        /*008c*/ 	.word	0x00000000
        /*0090*/ 	.short	0x0002
        /*0092*/ 	.short	0x0010
        /*0094*/ 	.byte	0x00, 0xf5, 0x21, 0x00


	//----- nvinfo : EIATTR_KPARAM_INFO
	.align		4
.L_43:
        /*0098*/ 	.byte	0x04, 0x17
        /*009a*/ 	.short	(.L_45 - .L_44)
.L_44:
        /*009c*/ 	.word	0x00000000
        /*00a0*/ 	.short	0x0001
        /*00a2*/ 	.short	0x0008
        /*00a4*/ 	.byte	0x00, 0xf5, 0x21, 0x00


	//----- nvinfo : EIATTR_KPARAM_INFO
	.align		4
.L_45:
        /*00a8*/ 	.byte	0x04, 0x17
        /*00aa*/ 	.short	(.L_47 - .L_46)
.L_46:
        /*00ac*/ 	.word	0x00000000
        /*00b0*/ 	.short	0x0000
        /*00b2*/ 	.short	0x0000
        /*00b4*/ 	.byte	0x00, 0xf0, 0x11, 0x00


	//----- nvinfo : EIATTR_SPARSE_MMA_MASK
	.align		4
.L_47:
        /*00b8*/ 	.byte	0x03, 0x50
        /*00ba*/ 	.short	0x0000


	//----- nvinfo : EIATTR_MAXREG_COUNT
	.align		4
        /*00bc*/ 	.byte	0x03, 0x1b
        /*00be*/ 	.short	0x00ff


	//----- nvinfo : EIATTR_MERCURY_ISA_VERSION
	.align		4
        /*00c0*/ 	.byte	0x03, 0x5f
        /*00c2*/ 	.short	0x0101


	//----- nvinfo : EIATTR_VRC_CTA_INIT_COUNT
	.align		4
        /*00c4*/ 	.byte	0x02, 0x4a
	.zero		1
	.zero		1


	//----- nvinfo : EIATTR_EXIT_INSTR_OFFSETS
	.align		4
        /*00c8*/ 	.byte	0x04, 0x1c
        /*00ca*/ 	.short	(.L_49 - .L_48)


	//   ....[0]....
.L_48:
        /*00cc*/ 	.word	0x000000c0


	//   ....[1]....
        /*00d0*/ 	.word	0x000031f0


	//   ....[2]....
        /*00d4*/ 	.word	0x00003490


	//   ....[3]....
        /*00d8*/ 	.word	0x00003a40


	//----- nvinfo : EIATTR_CRS_STACK_SIZE
	.align		4
.L_49:
        /*00dc*/ 	.byte	0x04, 0x1e
        /*00de*/ 	.short	(.L_51 - .L_50)
.L_50:
        /*00e0*/ 	.word	0x00000000


	//----- nvinfo : EIATTR_CBANK_PARAM_SIZE
	.align		4
.L_51:
        /*00e4*/ 	.byte	0x03, 0x19
        /*00e6*/ 	.short	0x0044


	//----- nvinfo : EIATTR_PARAM_CBANK
	.align		4
        /*00e8*/ 	.byte	0x04, 0x0a
        /*00ea*/ 	.short	(.L_53 - .L_52)
	.align		4
.L_52:
        /*00ec*/ 	.word	index@(.nv.constant0._Z13filterZKerneljPKfPfjjjjS0_jS0_j)
        /*00f0*/ 	.short	0x0380
        /*00f2*/ 	.short	0x0044


	//----- nvinfo : EIATTR_SW_WAR
	.align		4
.L_53:
        /*00f4*/ 	.byte	0x04, 0x36
        /*00f6*/ 	.short	(.L_55 - .L_54)
.L_54:
        /*00f8*/ 	.word	0x00000008
.L_55:


//--------------------- .nv.info._Z13filterYKerneljPKfPfjjjjS0_jS0_j --------------------------
	.section	.nv.info._Z13filterYKerneljPKfPfjjjjS0_jS0_j,"",@"SHT_CUDA_INFO"
	.sectionflags	@""
	.align	4


	//----- nvinfo : EIATTR_CUDA_API_VERSION
	.align		4
        /*0000*/ 	.byte	0x04, 0x37
        /*0002*/ 	.short	(.L_57 - .L_56)
.L_56:
        /*0004*/ 	.word	0x00000082


	//----- nvinfo : EIATTR_KPARAM_INFO
	.align		4
.L_57:
        /*0008*/ 	.byte	0x04, 0x17
        /*000a*/ 	.short	(.L_59 - .L_58)
.L_58:
        /*000c*/ 	.word	0x00000000
        /*0010*/ 	.short	0x000a
        /*0012*/ 	.short	0x0040
        /*0014*/ 	.byte	0x00, 0xf0, 0x11, 0x00


	//----- nvinfo : EIATTR_KPARAM_INFO
	.align		4
.L_59:
        /*0018*/ 	.byte	0x04, 0x17
        /*001a*/ 	.short	(.L_61 - .L_60)
.L_60:
        /*001c*/ 	.word	0x00000000
        /*0020*/ 	.short	0x0009
        /*0022*/ 	.short	0x0038
        /*0024*/ 	.byte	0x00, 0xf5, 0x21, 0x00


	//----- nvinfo : EIATTR_KPARAM_INFO
	.align		4
.L_61:
        /*0028*/ 	.byte	0x04, 0x17
        /*002a*/ 	.short	(.L_63 - .L_62)
.L_62:
        /*002c*/ 	.word	0x00000000
        /*0030*/ 	.short	0x0008
        /*0032*/ 	.short	0x0030
        /*0034*/ 	.byte	0x00, 0xf0, 0x11, 0x00


	//----- nvinfo : EIATTR_KPARAM_INFO
	.align		4
.L_63:
        /*0038*/ 	.byte	0x04, 0x17
        /*003a*/ 	.short	(.L_65 - .L_64)
.L_64:
        /*003c*/ 	.word	0x00000000
        /*0040*/ 	.short	0x0007
        /*0042*/ 	.short	0x0028
        /*0044*/ 	.byte	0x00, 0xf5, 0x21, 0x00


	//----- nvinfo : EIATTR_KPARAM_INFO
	.align		4
.L_65:
        /*0048*/ 	.byte	0x04, 0x17
        /*004a*/ 	.short	(.L_67 - .L_66)
.L_66:
        /*004c*/ 	.word	0x00000000
        /*0050*/ 	.short	0x0006
        /*0052*/ 	.short	0x0024
        /*0054*/ 	.byte	0x00, 0xf0, 0x11, 0x00


	//----- nvinfo : EIATTR_KPARAM_INFO
	.align		4
.L_67:
        /*0058*/ 	.byte	0x04, 0x17
        /*005a*/ 	.short	(.L_69 - .L_68)
.L_68:
        /*005c*/ 	.word	0x00000000
        /*0060*/ 	.short	0x0005
        /*0062*/ 	.short	0x0020
        /*0064*/ 	.byte	0x00, 0xf0, 0x11, 0x00


	//----- nvinfo : EIATTR_KPARAM_INFO
	.align		4
.L_69:
        /*0068*/ 	.byte	0x04, 0x17
        /*006a*/ 	.short	(.L_71 - .L_70)
.L_70:
        /*006c*/ 	.word	0x00000000
        /*0070*/ 	.short	0x0004
        /*0072*/ 	.short	0x001c
        /*0074*/ 	.byte	0x00, 0xf0, 0x11, 0x00


	//----- nvinfo : EIATTR_KPARAM_INFO
	.align		4
.L_71:
        /*0078*/ 	.byte	0x04, 0x17
        /*007a*/ 	.short	(.L_73 - .L_72)
.L_72:
        /*007c*/ 	.word	0x00000000
        /*0080*/ 	.short	0x0003
        /*0082*/ 	.short	0x0018
        /*0084*/ 	.byte	0x00, 0xf0, 0x11, 0x00


	//----- nvinfo : EIATTR_KPARAM_INFO
	.align		4
.L_73:
        /*0088*/ 	.byte	0x04, 0x17
        /*008a*/ 	.short	(.L_75 - .L_74)
.L_74:
        /*008c*/ 	.word	0x00000000
        /*0090*/ 	.short	0x0002
        /*0092*/ 	.short	0x0010
        /*0094*/ 	.byte	0x00, 0xf5, 0x21, 0x00


	//----- nvinfo : EIATTR_KPARAM_INFO
	.align		4
.L_75:
        /*0098*/ 	.byte	0x04, 0x17
        /*009a*/ 	.short	(.L_77 - .L_76)
.L_76:
        /*009c*/ 	.word	0x00000000
        /*00a0*/ 	.short	0x0001
        /*00a2*/ 	.short	0x0008
        /*00a4*/ 	.byte	0x00, 0xf5, 0x21, 0x00


	//----- nvinfo : EIATTR_KPARAM_INFO
	.align		4
.L_77:
        /*00a8*/ 	.byte	0x04, 0x17
        /*00aa*/ 	.short	(.L_79 - .L_78)
.L_78:
        /*00ac*/ 	.word	0x00000000
        /*00b0*/ 	.short	0x0000
        /*00b2*/ 	.short	0x0000
        /*00b4*/ 	.byte	0x00, 0xf0, 0x11, 0x00


	//----- nvinfo : EIATTR_SPARSE_MMA_MASK
	.align		4
.L_79:
        /*00b8*/ 	.byte	0x03, 0x50
        /*00ba*/ 	.short	0x0000


	//----- nvinfo : EIATTR_MAXREG_COUNT
	.align		4
        /*00bc*/ 	.byte	0x03, 0x1b
        /*00be*/ 	.short	0x00ff


	//----- nvinfo : EIATTR_MERCURY_ISA_VERSION
	.align		4
        /*00c0*/ 	.byte	0x03, 0x5f
        /*00c2*/ 	.short	0x0101


	//----- nvinfo : EIATTR_VRC_CTA_INIT_COUNT
	.align		4
        /*00c4*/ 	.byte	0x02, 0x4a
	.zero		1
	.zero		1


	//----- nvinfo : EIATTR_EXIT_INSTR_OFFSETS
	.align		4
        /*00c8*/ 	.byte	0x04, 0x1c
        /*00ca*/ 	.short	(.L_81 - .L_80)


	//   ....[0]....
.L_80:
        /*00cc*/ 	.word	0x000000d0


	//   ....[1]....
        /*00d0*/ 	.word	0x00003530


	//   ....[2]....
        /*00d4*/ 	.word	0x000037e0


	//   ....[3]....
        /*00d8*/ 	.word	0x00003e50


	//----- nvinfo : EIATTR_CRS_STACK_SIZE
	.align		4
.L_81:
        /*00dc*/ 	.byte	0x04, 0x1e
        /*00de*/ 	.short	(.L_83 - .L_82)
.L_82:
        /*00e0*/ 	.word	0x00000000


	//----- nvinfo : EIATTR_CBANK_PARAM_SIZE
	.align		4
.L_83:
        /*00e4*/ 	.byte	0x03, 0x19
        /*00e6*/ 	.short	0x0044


	//----- nvinfo : EIATTR_PARAM_CBANK
	.align		4
        /*00e8*/ 	.byte	0x04, 0x0a
        /*00ea*/ 	.short	(.L_85 - .L_84)
	.align		4
.L_84:
        /*00ec*/ 	.word	index@(.nv.constant0._Z13filterYKerneljPKfPfjjjjS0_jS0_j)
        /*00f0*/ 	.short	0x0380
        /*00f2*/ 	.short	0x0044


	//----- nvinfo : EIATTR_SW_WAR
	.align		4
.L_85:
        /*00f4*/ 	.byte	0x04, 0x36
        /*00f6*/ 	.short	(.L_87 - .L_86)
.L_86:
        /*00f8*/ 	.word	0x00000008
.L_87:


//--------------------- .nv.info._Z13filterXKerneljPKfPfjjjjS0_jS0_j --------------------------
	.section	.nv.info._Z13filterXKerneljPKfPfjjjjS0_jS0_j,"",@"SHT_CUDA_INFO"
	.sectionflags	@""
	.align	4


	//----- nvinfo : EIATTR_CUDA_API_VERSION
	.align		4
        /*0000*/ 	.byte	0x04, 0x37
        /*0002*/ 	.short	(.L_89 - .L_88)
.L_88:
        /*0004*/ 	.word	0x00000082


	//----- nvinfo : EIATTR_KPARAM_INFO
	.align		4
.L_89:
        /*0008*/ 	.byte	0x04, 0x17
        /*000a*/ 	.short	(.L_91 - .L_90)
.L_90:
        /*000c*/ 	.word	0x00000000
        /*0010*/ 	.short	0x000a
        /*0012*/ 	.short	0x0040
        /*0014*/ 	.byte	0x00, 0xf0, 0x11, 0x00


	//----- nvinfo : EIATTR_KPARAM_INFO
	.align		4
.L_91:
        /*0018*/ 	.byte	0x04, 0x17
        /*001a*/ 	.short	(.L_93 - .L_92)
.L_92:
        /*001c*/ 	.word	0x00000000
        /*0020*/ 	.short	0x0009
        /*0022*/ 	.short	0x0038
        /*0024*/ 	.byte	0x00, 0xf5, 0x21, 0x00


	//----- nvinfo : EIATTR_KPARAM_INFO
	.align		4
.L_93:
        /*0028*/ 	.byte	0x04, 0x17
        /*002a*/ 	.short	(.L_95 - .L_94)
.L_94:
        /*002c*/ 	.word	0x00000000
        /*0030*/ 	.short	0x0008
        /*0032*/ 	.short	0x0030
        /*0034*/ 	.byte	0x00, 0xf0, 0x11, 0x00


	//----- nvinfo : EIATTR_KPARAM_INFO
	.align		4
.L_95:
        /*0038*/ 	.byte	0x04, 0x17
        /*003a*/ 	.short	(.L_97 - .L_96)
.L_96:
        /*003c*/ 	.word	0x00000000
        /*0040*/ 	.short	0x0007
        /*0042*/ 	.short	0x0028
        /*0044*/ 	.byte	0x00, 0xf5, 0x21, 0x00


	//----- nvinfo : EIATTR_KPARAM_INFO
	.align		4
.L_97:
        /*0048*/ 	.byte	0x04, 0x17
        /*004a*/ 	.short	(.L_99 - .L_98)
.L_98:
        /*004c*/ 	.word	0x00000000
        /*0050*/ 	.short	0x0006
        /*0052*/ 	.short	0x0024
        /*0054*/ 	.byte	0x00, 0xf0, 0x11, 0x00


	//----- nvinfo : EIATTR_KPARAM_INFO
	.align		4
.L_99:
        /*0058*/ 	.byte	0x04, 0x17
        /*005a*/ 	.short	(.L_101 - .L_100)
.L_100:
        /*005c*/ 	.word	0x00000000
        /*0060*/ 	.short	0x0005
        /*0062*/ 	.short	0x0020
        /*0064*/ 	.byte	0x00, 0xf0, 0x11, 0x00


	//----- nvinfo : EIATTR_KPARAM_INFO
	.align		4
.L_101:
        /*0068*/ 	.byte	0x04, 0x17
        /*006a*/ 	.short	(.L_103 - .L_102)
.L_102:
        /*006c*/ 	.word	0x00000000
        /*0070*/ 	.short	0x0004
        /*0072*/ 	.short	0x001c
        /*0074*/ 	.byte	0x00, 0xf0, 0x11, 0x00


	//----- nvinfo : EIATTR_KPARAM_INFO
	.align		4
.L_103:
        /*0078*/ 	.byte	0x04, 0x17
        /*007a*/ 	.short	(.L_105 - .L_104)
.L_104:
        /*007c*/ 	.word	0x00000000
        /*0080*/ 	.short	0x0003
        /*0082*/ 	.short	0x0018
        /*0084*/ 	.byte	0x00, 0xf0, 0x11, 0x00


	//----- nvinfo : EIATTR_KPARAM_INFO
	.align		4
.L_105:
        /*0088*/ 	.byte	0x04, 0x17
        /*008a*/ 	.short	(.L_107 - .L_106)
.L_106:
        /*008c*/ 	.word	0x00000000
        /*0090*/ 	.short	0x0002
        /*0092*/ 	.short	0x0010
        /*0094*/ 	.byte	0x00, 0xf5, 0x21, 0x00


	//----- nvinfo : EIATTR_KPARAM_INFO
	.align		4
.L_107:
        /*0098*/ 	.byte	0x04, 0x17
        /*009a*/ 	.short	(.L_109 - .L_108)
.L_108:
        /*009c*/ 	.word	0x00000000
        /*00a0*/ 	.short	0x0001
        /*00a2*/ 	.short	0x0008
        /*00a4*/ 	.byte	0x00, 0xf5, 0x21, 0x00


	//----- nvinfo : EIATTR_KPARAM_INFO
	.align		4
.L_109:
        /*00a8*/ 	.byte	0x04, 0x17
        /*00aa*/ 	.short	(.L_111 - .L_110)
.L_110:
        /*00ac*/ 	.word	0x00000000
        /*00b0*/ 	.short	0x0000
        /*00b2*/ 	.short	0x0000
        /*00b4*/ 	.byte	0x00, 0xf0, 0x11, 0x00


	//----- nvinfo : EIATTR_SPARSE_MMA_MASK
	.align		4
.L_111:
        /*00b8*/ 	.byte	0x03, 0x50
        /*00ba*/ 	.short	0x0000


	//----- nvinfo : EIATTR_MAXREG_COUNT
	.align		4
        /*00bc*/ 	.byte	0x03, 0x1b
        /*00be*/ 	.short	0x00ff


	//----- nvinfo : EIATTR_MERCURY_ISA_VERSION
	.align		4
        /*00c0*/ 	.byte	0x03, 0x5f
        /*00c2*/ 	.short	0x0101


	//----- nvinfo : EIATTR_VRC_CTA_INIT_COUNT
	.align		4
        /*00c4*/ 	.byte	0x02, 0x4a
	.zero		1
	.zero		1


	//----- nvinfo : EIATTR_EXIT_INSTR_OFFSETS
	.align		4
        /*00c8*/ 	.byte	0x04, 0x1c
        /*00ca*/ 	.short	(.L_113 - .L_112)


	//   ....[0]....
.L_112:
        /*00cc*/ 	.word	0x000000d0


	//   ....[1]....
        /*00d0*/ 	.word	0x000025f0


	//   ....[2]....
        /*00d4*/ 	.word	0x000028b0


	//   ....[3]....
        /*00d8*/ 	.word	0x00002c90


	//----- nvinfo : EIATTR_CRS_STACK_SIZE
	.align		4
.L_113:
        /*00dc*/ 	.byte	0x04, 0x1e
        /*00de*/ 	.short	(.L_115 - .L_114)
.L_114:
        /*00e0*/ 	.word	0x00000000


	//----- nvinfo : EIATTR_CBANK_PARAM_SIZE
	.align		4
.L_115:
        /*00e4*/ 	.byte	0x03, 0x19
        /*00e6*/ 	.short	0x0044


	//----- nvinfo : EIATTR_PARAM_CBANK
	.align		4
        /*00e8*/ 	.byte	0x04, 0x0a
        /*00ea*/ 	.short	(.L_117 - .L_116)
	.align		4
.L_116:
        /*00ec*/ 	.word	index@(.nv.constant0._Z13filterXKerneljPKfPfjjjjS0_jS0_j)
        /*00f0*/ 	.short	0x0380
        /*00f2*/ 	.short	0x0044


	//----- nvinfo : EIATTR_SW_WAR
	.align		4
.L_117:
        /*00f4*/ 	.byte	0x04, 0x36
        /*00f6*/ 	.short	(.L_119 - .L_118)
.L_118:
        /*00f8*/ 	.word	0x00000008
.L_119:


//--------------------- .nv.callgraph             --------------------------
	.section	.nv.callgraph,"",@"SHT_CUDA_CALLGRAPH"
	.align	4
	.sectionentsize	8
	.align		4
        /*0000*/ 	.word	0x00000000
	.align		4
        /*0004*/ 	.word	0xffffffff
	.align		4
        /*0008*/ 	.word	0x00000000
	.align		4
        /*000c*/ 	.word	0xfffffffe
	.align		4
        /*0010*/ 	.word	0x00000000
	.align		4
        /*0014*/ 	.word	0xfffffffd
	.align		4
        /*0018*/ 	.word	0x00000000
	.align		4
        /*001c*/ 	.word	0xfffffffc


//--------------------- .text._Z13filterZKerneljPKfPfjjjjS0_jS0_j --------------------------
	.section	.text._Z13filterZKerneljPKfPfjjjjS0_jS0_j,"ax",@progbits
	.align	128
        .global         _Z13filterZKerneljPKfPfjjjjS0_jS0_j
        .type           _Z13filterZKerneljPKfPfjjjjS0_jS0_j,@function
        .size           _Z13filterZKerneljPKfPfjjjjS0_jS0_j,(.L_x_99 - _Z13filterZKerneljPKfPfjjjjS0_jS0_j)
        .other          _Z13filterZKerneljPKfPfjjjjS0_jS0_j,@"STO_CUDA_ENTRY STV_DEFAULT"
_Z13filterZKerneljPKfPfjjjjS0_jS0_j:
.text._Z13filterZKerneljPKfPfjjjjS0_jS0_j:
[----:B------:R-:W-:Y:S01]  /*0000*/  LDC R1, c[0x0][0x37c] ;  /* 0x0000df00ff017b82 */ /* 0x000fe20000000800 */
[----:B------:R-:W0:Y:S07]  /*0010*/  S2R R5, SR_TID.Y ;  /* 0x0000000000057919 */ /* 0x000e2e0000002200 */
[----:B------:R-:W1:Y:S01]  /*0020*/  LDC R3, c[0x0][0x360] ;  /* 0x0000d800ff037b82 */ /* 0x000e620000000800 */
[----:B------:R-:W1:Y:S07]  /*0030*/  S2R R0, SR_TID.X ;  /* 0x0000000000007919 */ /* 0x000e6e0000002100 */
[----:B------:R-:W0:Y:S08]  /*0040*/  S2UR UR5, SR_CTAID.Y ;  /* 0x00000000000579c3 */ /* 0x000e300000002600 */
[----:B------:R-:W0:Y:S08]  /*0050*/  LDC R2, c[0x0][0x364] ;  /* 0x0000d900ff027b82 */ /* 0x000e300000000800 */
[----:B------:R-:W1:Y:S08]  /*0060*/  S2UR UR4, SR_CTAID.X ;  /* 0x00000000000479c3 */ /* 0x000e700000002500 */
[----:B------:R-:W2:Y:S01]  /*0070*/  LDC.64 R20, c[0x0][0x398] ;  /* 0x0000e600ff147b82 */ /* 0x000ea20000000a00 */
[----:B0-----:R-:W-:-:S02]  /*0080*/  IMAD R2, R2, UR5, R5 ;  /* 0x0000000502027c24 */ /* 0x001fc4000f8e0205 */
[----:B-1----:R-:W-:-:S03]  /*0090*/  IMAD R3, R3, UR4, R0 ;  /* 0x0000000403037c24 */ /* 0x002fc6000f8e0200 */
[----:B--2---:R-:W-:-:S04]  /*00a0*/  ISETP.GE.U32.AND P0, PT, R2, R21, PT ;  /* 0x000000150200720c */ /* 0x004fc80003f06070 */
[----:B------:R-:W-:-:S13]  /*00b0*/  ISETP.GE.U32.OR P0, PT, R3, R20, P0 ;  /* 0x000000140300720c */ /* 0x000fda0000706470 */
[----:B------:R-:W-:Y:S05]  /*00c0*/  @P0 EXIT ;  /* 0x000000000000094d */ /* 0x000fea0003800000 */
[----:B------:R-:W0:Y:S01]  /*00d0*/  LDC R7, c[0x0][0x3a4] ;  /* 0x0000e900ff077b82 */ /* 0x000e220000000800 */
[----:B------:R-:W0:Y:S01]  /*00e0*/  LDCU UR6, c[0x0][0x380] ;  /* 0x00007000ff0677ac */ /* 0x000e220008000800 */
[-C--:B------:R-:W-:Y:S02]  /*00f0*/  IMAD R3, R2, R20.reuse, R3 ;  /* 0x0000001402037224 */ /* 0x080fe400078e0203 */
[----:B------:R-:W-:Y:S02]  /*0100*/  HFMA2 R32, -RZ, RZ, 0, 0 ;  /* 0x00000000ff207431 */ /* 0x000fe400000001ff */
[----:B------:R-:W-:Y:S01]  /*0110*/  IMAD R2, R21, R20, RZ ;  /* 0x0000001415027224 */ /* 0x000fe200078e02ff */
[----:B------:R-:W1:Y:S01]  /*0120*/  LDCU.64 UR12, c[0x0][0x358] ;  /* 0x00006b00ff0c77ac */ /* 0x000e620008000a00 */
[----:B------:R-:W2:Y:S08]  /*0130*/  LDC R6, c[0x0][0x3b0] ;  /* 0x0000ec00ff067b82 */ /* 0x000eb00000000800 */
[----:B------:R-:W3:Y:S01]  /*0140*/  LDC.64 R22, c[0x0][0x388] ;  /* 0x0000e200ff167b82 */ /* 0x000ee20000000a00 */
[----:B0-----:R-:W-:-:S07]  /*0150*/  IADD3 R0, PT, PT, R7, UR6, RZ ;  /* 0x0000000607007c10 */ /* 0x001fce000fffe0ff */
[----:B------:R-:W0:Y:S01]  /*0160*/  LDC.64 R24, c[0x0][0x390] ;  /* 0x0000e400ff187b82 */ /* 0x000e220000000a00 */
[----:B--2---:R-:W-:-:S07]  /*0170*/  VIMNMX.U32 R4, PT, PT, R7, R6, !PT ;  /* 0x0000000607047248 */ /* 0x004fce0007fe0000 */
[----:B------:R-:W2:Y:S01]  /*0180*/  LDC.64 R26, c[0x0][0x3a8] ;  /* 0x0000ea00ff1a7b82 */ /* 0x000ea20000000a00 */
[----:B------:R-:W-:Y:S02]  /*0190*/  VIMNMX.U32 R5, PT, PT, R0, R6, !PT ;  /* 0x0000000600057248 */ /* 0x000fe40007fe0000 */
[----:B------:R-:W-:Y:S02]  /*01a0*/  IADD3 R4, PT, PT, R4, -R7, RZ ;  /* 0x8000000704047210 */ /* 0x000fe40007ffe0ff */
[----:B------:R-:W-:Y:S01]  /*01b0*/  IADD3 R11, PT, PT, -R0, R5, RZ ;  /* 0x00000005000b7210 */ /* 0x000fe20007ffe1ff */
[----:B---3--:R-:W-:Y:S02]  /*01c0*/  IMAD.WIDE.U32 R22, R3, 0x4, R22 ;  /* 0x0000000403167825 */ /* 0x008fe400078e0016 */
[----:B------:R-:W3:Y:S01]  /*01d0*/  LDC.64 R28, c[0x0][0x3b8] ;  /* 0x0000ee00ff1c7b82 */ /* 0x000ee20000000a00 */
[----:B------:R-:W-:Y:S01]  /*01e0*/  ISETP.GE.U32.AND P0, PT, R11, R4, PT ;  /* 0x000000040b00720c */ /* 0x000fe20003f06070 */
[----:B0-----:R-:W-:-:S04]  /*01f0*/  IMAD.WIDE.U32 R24, R3, 0x4, R24 ;  /* 0x0000000403187825 */ /* 0x001fc800078e0018 */
[----:B--2---:R-:W-:-:S04]  /*0200*/  IMAD.WIDE.U32 R26, R3, 0x4, R26 ;  /* 0x00000004031a7825 */ /* 0x004fc800078e001a */
[----:B---3--:R-:W-:-:S04]  /*0210*/  IMAD.WIDE.U32 R28, R3, 0x4, R28 ;  /* 0x00000004031c7825 */ /* 0x008fc800078e001c */
[----:B-1----:R-:W-:Y:S05]  /*0220*/  @P0 BRA `(.L_x_0) ;  /* 0x0000000800d40947 */ /* 0x002fea0003800000 */
[-C--:B------:R-:W-:Y:S02]  /*0230*/  VIMNMX.U32 R4, PT, PT, R7, R6.reuse, PT ;  /* 0x0000000607047248 */ /* 0x080fe40003fe0000 */
[----:B------:R-:W-:Y:S02]  /*0240*/  VIMNMX.U32 R3, PT, PT, R0, R6, PT ;  /* 0x0000000600037248 */ /* 0x000fe40003fe0000 */
[----:B------:R-:W-:Y:S02]  /*0250*/  MOV R32, RZ ;  /* 0x000000ff00207202 */ /* 0x000fe40000000f00 */
[CC--:B------:R-:W-:Y:S02]  /*0260*/  IADD3 R5, PT, PT, -R3.reuse, R4.reuse, RZ ;  /* 0x0000000403057210 */ /* 0x0c0fe40007ffe1ff */
[----:B------:R-:W-:Y:S02]  /*0270*/  IADD3 R4, PT, PT, R3, -R4, RZ ;  /* 0x8000000403047210 */ /* 0x000fe40007ffe0ff */
[----:B------:R-:W-:-:S13]  /*0280*/  ISETP.GT.U32.AND P0, PT, R5, -0x10, PT ;  /* 0xfffffff00500780c */ /* 0x000fda0003f04070 */
[----:B------:R-:W-:Y:S05]  /*0290*/  @P0 BRA `(.L_x_1) ;  /* 0x0000000400980947 */ /* 0x000fea0003800000 */
[----:B------:R-:W-:Y:S01]  /*02a0*/  IADD3 R3, PT, PT, -R3, R6, RZ ;  /* 0x0000000603037210 */ /* 0x000fe20007ffe1ff */
[----:B------:R-:W-:Y:S01]  /*02b0*/  IMAD R5, R2, R11, RZ ;  /* 0x0000000b02057224 */ /* 0x000fe200078e02ff */
[----:B------:R-:W-:Y:S02]  /*02c0*/  LOP3.LUT R16, R4, 0xfffffff0, RZ, 0xc0, !PT ;  /* 0xfffffff004107812 */ /* 0x000fe400078ec0ff */
[C---:B------:R-:W-:Y:S01]  /*02d0*/  IADD3 R9, PT, PT, R3.reuse, 0x2, RZ ;  /* 0x0000000203097810 */ /* 0x040fe20007ffe0ff */
[C---:B------:R-:W-:Y:S01]  /*02e0*/  IMAD R7, R2.reuse, R3, R2 ;  /* 0x0000000302077224 */ /* 0x040fe200078e0202 */
[C---:B------:R-:W-:Y:S02]  /*02f0*/  IADD3 R13, PT, PT, R3.reuse, 0x3, RZ ;  /* 0x00000003030d7810 */ /* 0x040fe40007ffe0ff */
[C---:B------:R-:W-:Y:S01]  /*0300*/  IADD3 R15, PT, PT, R3.reuse, 0x4, RZ ;  /* 0x00000004030f7810 */ /* 0x040fe20007ffe0ff */
[C---:B------:R-:W-:Y:S01]  /*0310*/  IMAD R9, R2.reuse, R9, RZ ;  /* 0x0000000902097224 */ /* 0x040fe200078e02ff */
        /* <DEDUP_REMOVED lines=19> */
[----:B------:R-:W-:Y:S01]  /*0450*/  IMAD R14, R2, R14, RZ ;  /* 0x0000000e020e7224 */ /* 0x000fe200078e02ff */
[----:B------:R-:W-:-:S02]  /*0460*/  IADD3 R31, PT, PT, R3, 0xf, RZ ;  /* 0x0000000f031f7810 */ /* 0x000fc40007ffe0ff */
[----:B------:R-:W-:Y:S01]  /*0470*/  IADD3 R3, PT, PT, -R16, RZ, RZ ;  /* 0x000000ff10037210 */ /* 0x000fe20007ffe1ff */
[C---:B------:R-:W-:Y:S01]  /*0480*/  IMAD R16, R2.reuse, R35, RZ ;  /* 0x0000002302107224 */ /* 0x040fe200078e02ff */
[----:B------:R-:W-:Y:S01]  /*0490*/  MOV R32, RZ ;  /* 0x000000ff00207202 */ /* 0x000fe20000000f00 */
[C---:B------:R-:W-:Y:S02]  /*04a0*/  IMAD R18, R2.reuse, R33, RZ ;  /* 0x0000002102127224 */ /* 0x040fe400078e02ff */
[----:B------:R-:W-:-:S07]  /*04b0*/  IMAD R36, R2, R31, RZ ;  /* 0x0000001f02247224 */ /* 0x000fce00078e02ff */
.L_x_2:
[----:B------:R-:W-:-:S06]  /*04c0*/  IMAD.WIDE.U32 R30, R5, 0x4, R26 ;  /* 0x00000004051e7825 */ /* 0x000fcc00078e001a */
[----:B------:R-:W2:Y:S02]  /*04d0*/  LDG.E.CONSTANT R31, desc[UR12][R30.64] ;  /* 0x0000000c1e1f7981 */ /* 0x000ea4000c1e9900 */
[----:B--2---:R-:W-:Y:S01]  /*04e0*/  FADD R32, R31, R32 ;  /* 0x000000201f207221 */ /* 0x004fe20000000000 */
[----:B------:R-:W-:-:S05]  /*04f0*/  IMAD.WIDE.U32 R30, R7, 0x4, R26 ;  /* 0x00000004071e7825 */ /* 0x000fca00078e001a */
[----:B------:R-:W2:Y:S02]  /*0500*/  LDG.E.CONSTANT R33, desc[UR12][R30.64] ;  /* 0x0000000c1e217981 */ /* 0x000ea4000c1e9900 */
[----:B--2---:R-:W-:Y:S01]  /*0510*/  FADD R34, R32, R33 ;  /* 0x0000002120227221 */ /* 0x004fe20000000000 */
[----:B------:R-:W-:-:S06]  /*0520*/  IMAD.WIDE.U32 R32, R9, 0x4, R26 ;  /* 0x0000000409207825 */ /* 0x000fcc00078e001a */
[----:B------:R-:W2:Y:S01]  /*0530*/  LDG.E.CONSTANT R33, desc[UR12][R32.64] ;  /* 0x0000000c20217981 */ /* 0x000ea2000c1e9900 */
[----:B------:R-:W-:-:S06]  /*0540*/  IMAD.WIDE.U32 R30, R15, 0x4, R26 ;  /* 0x000000040f1e7825 */ /* 0x000fcc00078e001a */
[----:B------:R-:W3:Y:S01]  /*0550*/  LDG.E.CONSTANT R30, desc[UR12][R30.64] ;  /* 0x0000000c1e1e7981 */ /* 0x000ee2000c1e9900 */
[----:B--2---:R-:W-:Y:S01]  /*0560*/  FADD R33, R34, R33 ;  /* 0x0000002122217221 */ /* 0x004fe20000000000 */
[----:B------:R-:W-:-:S06]  /*0570*/  IMAD.WIDE.U32 R34, R13, 0x4, R26 ;  /* 0x000000040d227825 */ /* 0x000fcc00078e001a */
[----:B------:R-:W2:Y:S02]  /*0580*/  LDG.E.CONSTANT R34, desc[UR12][R34.64] ;  /* 0x0000000c22227981 */ /* 0x000ea4000c1e9900 */
[----:B--2---:R-:W-:-:S04]  /*0590*/  FADD R33, R33, R34 ;  /* 0x0000002221217221 */ /* 0x004fc80000000000 */
[----:B---3--:R-:W-:Y:S01]  /*05a0*/  FADD R33, R33, R30 ;  /* 0x0000001e21217221 */ /* 0x008fe20000000000 */
[----:B------:R-:W-:-:S06]  /*05b0*/  IMAD.WIDE.U32 R30, R17, 0x4, R26 ;  /* 0x00000004111e7825 */ /* 0x000fcc00078e001a */
        /* <DEDUP_REMOVED lines=28> */
[----:B------:R-:W-:-:S04]  /*0780*/  IADD3 R3, PT, PT, R3, 0x10, RZ ;  /* 0x0000001003037810 */ /* 0x000fc80007ffe0ff */
[----:B------:R-:W-:Y:S01]  /*0790*/  ISETP.NE.AND P0, PT, R3, RZ, PT ;  /* 0x000000ff0300720c */ /* 0x000fe20003f05270 */
[----:B--2---:R-:W-:Y:S01]  /*07a0*/  FADD R33, R34, R33 ;  /* 0x0000002122217221 */ /* 0x004fe20000000000 */
[----:B------:R-:W-:-:S06]  /*07b0*/  IMAD.WIDE.U32 R34, R36, 0x4, R26 ;  /* 0x0000000424227825 */ /* 0x000fcc00078e001a */
[----:B------:R-:W2:Y:S01]  /*07c0*/  LDG.E.CONSTANT R34, desc[UR12][R34.64] ;  /* 0x0000000c22227981 */ /* 0x000ea2000c1e9900 */
[----:B------:R-:W-:Y:S02]  /*07d0*/  IADD3 R11, PT, PT, R11, 0x10, RZ ;  /* 0x000000100b0b7810 */ /* 0x000fe40007ffe0ff */
[C---:B------:R-:W-:Y:S02]  /*07e0*/  LEA R5, R2.reuse, R5, 0x4 ;  /* 0x0000000502057211 */ /* 0x040fe400078e20ff */
[C---:B------:R-:W-:Y:S02]  /*07f0*/  LEA R7, R2.reuse, R7, 0x4 ;  /* 0x0000000702077211 */ /* 0x040fe400078e20ff */
[C---:B------:R-:W-:Y:S02]  /*0800*/  LEA R9, R2.reuse, R9, 0x4 ;  /* 0x0000000902097211 */ /* 0x040fe400078e20ff */
[C---:B------:R-:W-:Y:S02]  /*0810*/  LEA R13, R2.reuse, R13, 0x4 ;  /* 0x0000000d020d7211 */ /* 0x040fe400078e20ff */
[----:B------:R-:W-:-:S02]  /*0820*/  LEA R15, R2, R15, 0x4 ;  /* 0x0000000f020f7211 */ /* 0x000fc400078e20ff */
[C---:B------:R-:W-:Y:S02]  /*0830*/  LEA R17, R2.reuse, R17, 0x4 ;  /* 0x0000001102117211 */ /* 0x040fe400078e20ff */
        /* <DEDUP_REMOVED lines=9> */
[----:B------:R-:W-:Y:S01]  /*08d0*/  LEA R36, R2, R36, 0x4 ;  /* 0x0000002402247211 */ /* 0x000fe200078e20ff */
[----:B--2---:R-:W-:Y:S01]  /*08e0*/  FADD R32, R33, R34 ;  /* 0x0000002221207221 */ /* 0x004fe20000000000 */
[----:B------:R-:W-:Y:S06]  /*08f0*/  @P0 BRA `(.L_x_2) ;  /* 0xfffffff800f00947 */ /* 0x000fec000383ffff */
.L_x_1:
[----:B------:R-:W-:-:S13]  /*0900*/  LOP3.LUT P0, R3, R4, 0xf, RZ, 0xc0, !PT ;  /* 0x0000000f04037812 */ /* 0x000fda000780c0ff */
[----:B------:R-:W-:Y:S05]  /*0910*/  @!P0 BRA `(.L_x_0) ;  /* 0x0000000400188947 */ /* 0x000fea0003800000 */
[----:B------:R-:W-:Y:S02]  /*0920*/  ISETP.GE.U32.AND P0, PT, R3, 0x8, PT ;  /* 0x000000080300780c */ /* 0x000fe40003f06070 */
[----:B------:R-:W-:-:S04]  /*0930*/  LOP3.LUT R30, R4, 0x7, RZ, 0xc0, !PT ;  /* 0x00000007041e7812 */ /* 0x000fc800078ec0ff */
[----:B------:R-:W-:-:S07]  /*0940*/  ISETP.NE.AND P1, PT, R30, RZ, PT ;  /* 0x000000ff1e00720c */ /* 0x000fce0003f25270 */
[----:B------:R-:W-:Y:S06]  /*0950*/  @!P0 BRA `(.L_x_3) ;  /* 0x0000000000848947 */ /* 0x000fec0003800000 */
[----:B------:R-:W-:-:S05]  /*0960*/  IMAD R7, R2, R11, RZ ;  /* 0x0000000b02077224 */ /* 0x000fca00078e02ff */
[----:B------:R-:W-:Y:S01]  /*0970*/  IADD3 R9, PT, PT, R2, R7, RZ ;  /* 0x0000000702097210 */ /* 0x000fe20007ffe0ff */
[----:B------:R-:W-:-:S03]  /*0980*/  IMAD.WIDE.U32 R6, R7, 0x4, R26 ;  /* 0x0000000407067825 */ /* 0x000fc600078e001a */
[C---:B------:R-:W-:Y:S01]  /*0990*/  IADD3 R19, PT, PT, R2.reuse, R9, RZ ;  /* 0x0000000902137210 */ /* 0x040fe20007ffe0ff */
[--C-:B------:R-:W-:Y:S01]  /*09a0*/  IMAD.WIDE.U32 R8, R9, 0x4, R26.reuse ;  /* 0x0000000409087825 */ /* 0x100fe200078e001a */
[----:B------:R0:W2:Y:S02]  /*09b0*/  LDG.E.CONSTANT R3, desc[UR12][R6.64] ;  /* 0x0000000c06037981 */ /* 0x0000a4000c1e9900 */
[C---:B------:R-:W-:Y:S01]  /*09c0*/  IADD3 R13, PT, PT, R2.reuse, R19, RZ ;  /* 0x00000013020d7210 */ /* 0x040fe20007ffe0ff */
[--C-:B------:R-:W-:Y:S01]  /*09d0*/  IMAD.WIDE.U32 R18, R19, 0x4, R26.reuse ;  /* 0x0000000413127825 */ /* 0x100fe200078e001a */
[----:B------:R1:W3:Y:S02]  /*09e0*/  LDG.E.CONSTANT R5, desc[UR12][R8.64] ;  /* 0x0000000c08057981 */ /* 0x0002e4000c1e9900 */
[C---:B------:R-:W-:Y:S01]  /*09f0*/  IADD3 R15, PT, PT, R2.reuse, R13, RZ ;  /* 0x0000000d020f7210 */ /* 0x040fe20007ffe0ff */
[--C-:B------:R-:W-:Y:S01]  /*0a00*/  IMAD.WIDE.U32 R12, R13, 0x4, R26.reuse ;  /* 0x000000040d0c7825 */ /* 0x100fe200078e001a */
[----:B------:R-:W4:Y:S02]  /*0a10*/  LDG.E.CONSTANT R10, desc[UR12][R18.64] ;  /* 0x0000000c120a7981 */ /* 0x000f24000c1e9900 */
[----:B------:R-:W-:Y:S01]  /*0a20*/  IADD3 R17, PT, PT, R2, R15, RZ ;  /* 0x0000000f02117210 */ /* 0x000fe20007ffe0ff */
[----:B------:R-:W-:-:S02]  /*0a30*/  IMAD.WIDE.U32 R14, R15, 0x4, R26 ;  /* 0x000000040f0e7825 */ /* 0x000fc400078e001a */
[----:B------:R-:W5:Y:S01]  /*0a40*/  LDG.E.CONSTANT R12, desc[UR12][R12.64] ;  /* 0x0000000c0c0c7981 */ /* 0x000f62000c1e9900 */
[C---:B------:R-:W-:Y:S01]  /*0a50*/  IADD3 R31, PT, PT, R2.reuse, R17, RZ ;  /* 0x00000011021f7210 */ /* 0x040fe20007ffe0ff */
[--C-:B0-----:R-:W-:Y:S02]  /*0a60*/  IMAD.WIDE.U32 R6, R17, 0x4, R26.reuse ;  /* 0x0000000411067825 */ /* 0x101fe400078e001a */
[----:B------:R-:W5:Y:S01]  /*0a70*/  LDG.E.CONSTANT R14, desc[UR12][R14.64] ;  /* 0x0000000c0e0e7981 */ /* 0x000f62000c1e9900 */
[----:B------:R-:W-:Y:S01]  /*0a80*/  IADD3 R17, PT, PT, R2, R31, RZ ;  /* 0x0000001f02117210 */ /* 0x000fe20007ffe0ff */
[--C-:B-1----:R-:W-:Y:S02]  /*0a90*/  IMAD.WIDE.U32 R8, R31, 0x4, R26.reuse ;  /* 0x000000041f087825 */ /* 0x102fe400078e001a */
[----:B------:R-:W5:Y:S02]  /*0aa0*/  LDG.E.CONSTANT R6, desc[UR12][R6.64] ;  /* 0x0000000c06067981 */ /* 0x000f64000c1e9900 */
[----:B------:R-:W-:-:S02]  /*0ab0*/  IMAD.WIDE.U32 R16, R17, 0x4, R26 ;  /* 0x0000000411107825 */ /* 0x000fc400078e001a */
[----:B------:R-:W5:Y:S04]  /*0ac0*/  LDG.E.CONSTANT R8, desc[UR12][R8.64] ;  /* 0x0000000c08087981 */ /* 0x000f68000c1e9900 */
[----:B------:R-:W5:Y:S01]  /*0ad0*/  LDG.E.CONSTANT R16, desc[UR12][R16.64] ;  /* 0x0000000c10107981 */ /* 0x000f62000c1e9900 */
[----:B------:R-:W-:Y:S01]  /*0ae0*/  IADD3 R11, PT, PT, R11, 0x8, RZ ;  /* 0x000000080b0b7810 */ /* 0x000fe20007ffe0ff */
[----:B--2---:R-:W-:-:S04]  /*0af0*/  FADD R32, R32, R3 ;  /* 0x0000000320207221 */ /* 0x004fc80000000000 */
[----:B---3--:R-:W-:-:S04]  /*0b00*/  FADD R5, R32, R5 ;  /* 0x0000000520057221 */ /* 0x008fc80000000000 */
[----:B----4-:R-:W-:-:S04]  /*0b10*/  FADD R5, R5, R10 ;  /* 0x0000000a05057221 */ /* 0x010fc80000000000 */
[----:B-----5:R-:W-:-:S04]  /*0b20*/  FADD R5, R5, R12 ;  /* 0x0000000c05057221 */ /* 0x020fc80000000000 */
[----:B------:R-:W-:-:S04]  /*0b30*/  FADD R5, R5, R14 ;  /* 0x0000000e05057221 */ /* 0x000fc80000000000 */
[----:B------:R-:W-:-:S04]  /*0b40*/  FADD R5, R5, R6 ;  /* 0x0000000605057221 */ /* 0x000fc80000000000 */
[----:B------:R-:W-:-:S04]  /*0b50*/  FADD R5, R5, R8 ;  /* 0x0000000805057221 */ /* 0x000fc80000000000 */
[----:B------:R-:W-:-:S07]  /*0b60*/  FADD R32, R5, R16 ;  /* 0x0000001005207221 */ /* 0x000fce0000000000 */
.L_x_3:
        /* <DEDUP_REMOVED lines=9> */
[--C-:B------:R-:W-:Y:S02]  /*0c00*/  IMAD.WIDE.U32 R6, R7, 0x4, R26.reuse ;  /* 0x0000000407067825 */ /* 0x100fe400078e001a */
[----:B------:R-:W2:Y:S01]  /*0c10*/  LDG.E.CONSTANT R5, desc[UR12][R4.64] ;  /* 0x0000000c04057981 */ /* 0x000ea2000c1e9900 */
[----:B------:R-:W-:Y:S01]  /*0c20*/  IADD3 R13, PT, PT, R2, R9, RZ ;  /* 0x00000009020d7210 */ /* 0x000fe20007ffe0ff */
[--C-:B------:R-:W-:Y:S02]  /*0c30*/  IMAD.WIDE.U32 R8, R9, 0x4, R26.reuse ;  /* 0x0000000409087825 */ /* 0x100fe400078e001a */
[----:B------:R-:W3:Y:S02]  /*0c40*/  LDG.E.CONSTANT R7, desc[UR12][R6.64] ;  /* 0x0000000c06077981 */ /* 0x000ee4000c1e9900 */
[----:B------:R-:W-:Y:S02]  /*0c50*/  IMAD.WIDE.U32 R12, R13, 0x4, R26 ;  /* 0x000000040d0c7825 */ /* 0x000fe400078e001a */
[----:B------:R-:W4:Y:S04]  /*0c60*/  LDG.E.CONSTANT R9, desc[UR12][R8.64] ;  /* 0x0000000c08097981 */ /* 0x000f28000c1e9900 */
[----:B------:R-:W5:Y:S01]  /*0c70*/  LDG.E.CONSTANT R13, desc[UR12][R12.64] ;  /* 0x0000000c0c0d7981 */ /* 0x000f62000c1e9900 */
[----:B------:R-:W-:Y:S01]  /*0c80*/  IADD3 R11, PT, PT, R11, 0x4, RZ ;  /* 0x000000040b0b7810 */ /* 0x000fe20007ffe0ff */
[----:B--2---:R-:W-:-:S04]  /*0c90*/  FADD R32, R32, R5 ;  /* 0x0000000520207221 */ /* 0x004fc80000000000 */
[----:B---3--:R-:W-:-:S04]  /*0ca0*/  FADD R32, R32, R7 ;  /* 0x0000000720207221 */ /* 0x008fc80000000000 */
[----:B----4-:R-:W-:-:S04]  /*0cb0*/  FADD R32, R32, R9 ;  /* 0x0000000920207221 */ /* 0x010fc80000000000 */
[----:B-----5:R-:W-:-:S07]  /*0cc0*/  FADD R32, R32, R13 ;  /* 0x0000000d20207221 */ /* 0x020fce0000000000 */
.L_x_4:
[----:B------:R-:W-:Y:S05]  /*0cd0*/  @!P1 BRA `(.L_x_0) ;  /* 0x0000000000289947 */ /* 0x000fea0003800000 */
[----:B------:R-:W-:Y:S01]  /*0ce0*/  IMAD R11, R11, R21, RZ ;  /* 0x000000150b0b7224 */ /* 0x000fe200078e02ff */
[----:B------:R-:W-:-:S03]  /*0cf0*/  IADD3 R3, PT, PT, -R3, RZ, RZ ;  /* 0x000000ff03037210 */ /* 0x000fc60007ffe1ff */
[----:B------:R-:W-:-:S07]  /*0d00*/  IMAD R11, R11, R20, RZ ;  /* 0x000000140b0b7224 */ /* 0x000fce00078e02ff */
.L_x_5:
[----:B------:R-:W-:-:S06]  /*0d10*/  IMAD.WIDE.U32 R4, R11, 0x4, R26 ;  /* 0x000000040b047825 */ /* 0x000fcc00078e001a */
[----:B------:R-:W2:Y:S01]  /*0d20*/  LDG.E.CONSTANT R5, desc[UR12][R4.64] ;  /* 0x0000000c04057981 */ /* 0x000ea2000c1e9900 */
[----:B------:R-:W-:Y:S02]  /*0d30*/  IADD3 R3, PT, PT, R3, 0x1, RZ ;  /* 0x0000000103037810 */ /* 0x000fe40007ffe0ff */
[----:B------:R-:W-:Y:S02]  /*0d40*/  IADD3 R11, PT, PT, R2, R11, RZ ;  /* 0x0000000b020b7210 */ /* 0x000fe40007ffe0ff */
[----:B------:R-:W-:Y:S01]  /*0d50*/  ISETP.NE.AND P0, PT, R3, RZ, PT ;  /* 0x000000ff0300720c */ /* 0x000fe20003f05270 */
[----:B--2---:R-:W-:-:S12]  /*0d60*/  FADD R32, R5, R32 ;  /* 0x0000002005207221 */ /* 0x004fd80000000000 */
[----:B------:R-:W-:Y:S05]  /*0d70*/  @P0 BRA `(.L_x_5) ;  /* 0xfffffffc00e40947 */ /* 0x000fea000383ffff */
.L_x_0:
[----:B------:R-:W0:Y:S01]  /*0d80*/  LDCU UR5, c[0x0][0x3a0] ;  /* 0x00007400ff0577ac */ /* 0x000e220008000800 */
[----:B------:R-:W-:-:S04]  /*0d90*/  UIADD3 UR16, UPT, UPT, UR6, 0x1, URZ ;  /* 0x0000000106107890 */ /* 0x000fc8000fffe0ff */
[----:B0-----:R-:W-:-:S04]  /*0da0*/  UISETP.LT.U32.AND UP0, UPT, UR16, UR5, UPT ;  /* 0x000000051000728c */ /* 0x001fc8000bf01070 */
[----:B------:R-:W-:-:S04]  /*0db0*/  USEL UR5, UR16, UR5, UP0 ;  /* 0x0000000510057287 */ /* 0x000fc80008000000 */
[----:B------:R-:W-:-:S09]  /*0dc0*/  UISETP.NE.AND UP0, UPT, UR5, URZ, UPT ;  /* 0x000000ff0500728c */ /* 0x000fd2000bf05270 */
[----:B------:R-:W-:Y:S05]  /*0dd0*/  BRA.U !UP0, `(.L_x_6) ;  /* 0x0000000908847547 */ /* 0x000fea000b800000 */
[----:B------:R-:W-:Y:S01]  /*0de0*/  UISETP.GE.U32.AND UP0, UPT, UR5, 0x10, UPT ;  /* 0x000000100500788c */ /* 0x000fe2000bf06070 */
[----:B------:R-:W-:-:S08]  /*0df0*/  HFMA2 R3, -RZ, RZ, 0, 0 ;  /* 0x00000000ff037431 */ /* 0x000fd000000001ff */
[----:B------:R-:W-:Y:S05]  /*0e00*/  BRA.U !UP0, `(.L_x_7) ;  /* 0x0000000508587547 */ /* 0x000fea000b800000 */
[----:B------:R-:W-:Y:S01]  /*0e10*/  ULOP3.LUT UR4, UR5, 0xfffffff0, URZ, 0xc0, !UPT ;  /* 0xfffffff005047892 */ /* 0x000fe2000f8ec0ff */
[C---:B------:R-:W-:Y:S01]  /*0e20*/  SHF.L.U32 R10, R2.reuse, 0x1, RZ ;  /* 0x00000001020a7819 */ /* 0x040fe200000006ff */
[C---:B------:R-:W-:Y:S01]  /*0e30*/  IMAD R11, R2.reuse, 0x6, RZ ;  /* 0x00000006020b7824 */ /* 0x040fe200078e02ff */
[CC--:B------:R-:W-:Y:S01]  /*0e40*/  LEA R5, R2.reuse, R2.reuse, 0x1 ;  /* 0x0000000202057211 */ /* 0x0c0fe200078e08ff */
[C---:B------:R-:W-:Y:S01]  /*0e50*/  IMAD R33, R2.reuse, 0xa, RZ ;  /* 0x0000000a02217824 */ /* 0x040fe200078e02ff */
[C---:B------:R-:W-:Y:S01]  /*0e60*/  SHF.L.U32 R7, R2.reuse, 0x2, RZ ;  /* 0x0000000202077819 */ /* 0x040fe200000006ff */
[C---:B------:R-:W-:Y:S01]  /*0e70*/  IMAD R35, R2.reuse, 0xb, RZ ;  /* 0x0000000b02237824 */ /* 0x040fe200078e02ff */
[CC--:B------:R-:W-:Y:S01]  /*0e80*/  LEA R9, R2.reuse, R2.reuse, 0x2 ;  /* 0x0000000202097211 */ /* 0x0c0fe200078e10ff */
[C---:B------:R-:W-:Y:S01]  /*0e90*/  IMAD R37, R2.reuse, 0xc, RZ ;  /* 0x0000000c02257824 */ /* 0x040fe200078e02ff */
[CC--:B------:R-:W-:Y:S01]  /*0ea0*/  LEA R13, R2.reuse, -R2.reuse, 0x3 ;  /* 0x80000002020d7211 */ /* 0x0c0fe200078e18ff */
[C---:B------:R-:W-:Y:S01]  /*0eb0*/  IMAD R4, R2.reuse, 0xd, RZ ;  /* 0x0000000d02047824 */ /* 0x040fe200078e02ff */
[C---:B------:R-:W-:Y:S01]  /*0ec0*/  SHF.L.U32 R15, R2.reuse, 0x3, RZ ;  /* 0x00000003020f7819 */ /* 0x040fe200000006ff */
[C---:B------:R-:W-:Y:S01]  /*0ed0*/  IMAD R6, R2.reuse, 0xe, RZ ;  /* 0x0000000e02067824 */ /* 0x040fe200078e02ff */
[CC--:B------:R-:W-:Y:S01]  /*0ee0*/  LEA R17, R2.reuse, R2.reuse, 0x3 ;  /* 0x0000000202117211 */ /* 0x0c0fe200078e18ff */
[----:B------:R-:W-:Y:S01]  /*0ef0*/  UIADD3 UR7, UPT, UPT, -UR4, URZ, URZ ;  /* 0x000000ff04077290 */ /* 0x000fe2000fffe1ff */
[----:B------:R-:W-:-:S02]  /*0f00*/  LEA R8, R2, -R2, 0x4 ;  /* 0x8000000202087211 */ /* 0x000fc400078e20ff */
[----:B------:R-:W-:Y:S02]  /*0f10*/  MOV R12, RZ ;  /* 0x000000ff000c7202 */ /* 0x000fe40000000f00 */
[----:B------:R-:W-:-:S07]  /*0f20*/  MOV R3, R2 ;  /* 0x0000000200037202 */ /* 0x000fce0000000f00 */
.L_x_8:
[----:B------:R-:W-:-:S04]  /*0f30*/  IMAD.WIDE.U32 R18, R12, 0x4, R22 ;  /* 0x000000040c127825 */ /* 0x000fc800078e0016 */
[--C-:B------:R-:W-:Y:S01]  /*0f40*/  IMAD.WIDE.U32 R30, R3, 0x4, R22.reuse ;  /* 0x00000004031e7825 */ /* 0x100fe200078e0016 */
[----:B------:R0:W2:Y:S04]  /*0f50*/  LDG.E.CONSTANT R14, desc[UR12][R18.64] ;  /* 0x0000000c120e7981 */ /* 0x0000a8000c1e9900 */
[----:B------:R1:W3:Y:S01]  /*0f60*/  LDG.E.CONSTANT R16, desc[UR12][R30.64] ;  /* 0x0000000c1e107981 */ /* 0x0002e2000c1e9900 */
[----:B0-----:R-:W-:-:S04]  /*0f70*/  IMAD.WIDE.U32 R18, R5, 0x4, R22 ;  /* 0x0000000405127825 */ /* 0x001fc800078e0016 */
[--C-:B-1----:R-:W-:Y:S01]  /*0f80*/  IMAD.WIDE.U32 R30, R10, 0x4, R22.reuse ;  /* 0x000000040a1e7825 */ /* 0x102fe200078e0016 */
[----:B------:R0:W4:Y:S04]  /*0f90*/  LDG.E.CONSTANT R36, desc[UR12][R18.64] ;  /* 0x0000000c12247981 */ /* 0x000128000c1e9900 */
[----:B------:R1:W5:Y:S01]  /*0fa0*/  LDG.E.CONSTANT R34, desc[UR12][R30.64] ;  /* 0x0000000c1e227981 */ /* 0x000362000c1e9900 */
[----:B0-----:R-:W-:-:S04]  /*0fb0*/  IMAD.WIDE.U32 R18, R9, 0x4, R22 ;  /* 0x0000000409127825 */ /* 0x001fc800078e0016 */
[----:B-1----:R-:W-:-:S04]  /*0fc0*/  IMAD.WIDE.U32 R30, R7, 0x4, R22 ;  /* 0x00000004071e7825 */ /* 0x002fc800078e0016 */
[----:B--2---:R-:W-:Y:S02]  /*0fd0*/  FADD R14, R14, R32 ;  /* 0x000000200e0e7221 */ /* 0x004fe40000000000 */
[----:B------:R0:W2:Y:S02]  /*0fe0*/  LDG.E.CONSTANT R32, desc[UR12][R18.64] ;  /* 0x0000000c12207981 */ /* 0x0000a4000c1e9900 */
[----:B---3--:R-:W-:Y:S02]  /*0ff0*/  FADD R14, R14, R16 ;  /* 0x000000100e0e7221 */ /* 0x008fe40000000000 */
[----:B------:R1:W3:Y:S01]  /*1000*/  LDG.E.CONSTANT R16, desc[UR12][R30.64] ;  /* 0x0000000c1e107981 */ /* 0x0002e2000c1e9900 */
[----:B0-----:R-:W-:-:S04]  /*1010*/  IMAD.WIDE.U32 R18, R13, 0x4, R22 ;  /* 0x000000040d127825 */ /* 0x001fc800078e0016 */
[----:B-1----:R-:W-:-:S04]  /*1020*/  IMAD.WIDE.U32 R30, R11, 0x4, R22 ;  /* 0x000000040b1e7825 */ /* 0x002fc800078e0016 */
[----:B-----5:R-:W-:Y:S02]  /*1030*/  FADD R14, R14, R34 ;  /* 0x000000220e0e7221 */ /* 0x020fe40000000000 */
[----:B------:R0:W5:Y:S02]  /*1040*/  LDG.E.CONSTANT R34, desc[UR12][R30.64] ;  /* 0x0000000c1e227981 */ /* 0x000164000c1e9900 */
[----:B----4-:R-:W-:Y:S02]  /*1050*/  FADD R14, R14, R36 ;  /* 0x000000240e0e7221 */ /* 0x010fe40000000000 */
[----:B------:R1:W4:Y:S01]  /*1060*/  LDG.E.CONSTANT R36, desc[UR12][R18.64] ;  /* 0x0000000c12247981 */ /* 0x000322000c1e9900 */
[----:B0-----:R-:W-:-:S04]  /*1070*/  IMAD.WIDE.U32 R30, R15, 0x4, R22 ;  /* 0x000000040f1e7825 */ /* 0x001fc800078e0016 */
[----:B-1----:R-:W-:-:S04]  /*1080*/  IMAD.WIDE.U32 R18, R17, 0x4, R22 ;  /* 0x0000000411127825 */ /* 0x002fc800078e0016 */
[----:B---3--:R-:W-:Y:S02]  /*1090*/  FADD R14, R14, R16 ;  /* 0x000000100e0e7221 */ /* 0x008fe40000000000 */
[----:B------:R0:W3:Y:S02]  /*10a0*/  LDG.E.CONSTANT R16, desc[UR12][R30.64] ;  /* 0x0000000c1e107981 */ /* 0x0000e4000c1e9900 */
[----:B--2---:R-:W-:Y:S02]  /*10b0*/  FADD R14, R14, R32 ;  /* 0x000000200e0e7221 */ /* 0x004fe40000000000 */
[----:B------:R1:W2:Y:S01]  /*10c0*/  LDG.E.CONSTANT R32, desc[UR12][R18.64] ;  /* 0x0000000c12207981 */ /* 0x0002a2000c1e9900 */
[----:B0-----:R-:W-:-:S04]  /*10d0*/  IMAD.WIDE.U32 R30, R33, 0x4, R22 ;  /* 0x00000004211e7825 */ /* 0x001fc800078e0016 */
[----:B-----5:R-:W-:Y:S01]  /*10e0*/  FADD R14, R14, R34 ;  /* 0x000000220e0e7221 */ /* 0x020fe20000000000 */
[----:B-1----:R-:W-:Y:S01]  /*10f0*/  IMAD.WIDE.U32 R18, R35, 0x4, R22 ;  /* 0x0000000423127825 */ /* 0x002fe200078e0016 */
[----:B------:R0:W5:Y:S03]  /*1100*/  LDG.E.CONSTANT R34, desc[UR12][R30.64] ;  /* 0x0000000c1e227981 */ /* 0x000166000c1e9900 */
        /* <DEDUP_REMOVED lines=9> */
[----:B-1----:R-:W-:-:S04]  /*11a0*/  IMAD.WIDE.U32 R30, R6, 0x4, R22 ;  /* 0x00000004061e7825 */ /* 0x002fc800078e0016 */
[----:B-----5:R-:W-:Y:S02]  /*11b0*/  FADD R14, R14, R34 ;  /* 0x000000220e0e7221 */ /* 0x020fe40000000000 */
[----:B------:R-:W5:Y:S02]  /*11c0*/  LDG.E.CONSTANT R34, desc[UR12][R30.64] ;  /* 0x0000000c1e227981 */ /* 0x000f64000c1e9900 */
[----:B----4-:R-:W-:Y:S02]  /*11d0*/  FADD R14, R14, R36 ;  /* 0x000000240e0e7221 */ /* 0x010fe40000000000 */
[----:B------:R-:W4:Y:S01]  /*11e0*/  LDG.E.CONSTANT R36, desc[UR12][R18.64] ;  /* 0x0000000c12247981 */ /* 0x000f22000c1e9900 */
[----:B------:R-:W-:-:S04]  /*11f0*/  UIADD3 UR7, UPT, UPT, UR7, 0x10, URZ ;  /* 0x0000001007077890 */ /* 0x000fc8000fffe0ff */
[----:B------:R-:W-:Y:S01]  /*1200*/  UISETP.NE.AND UP0, UPT, UR7, URZ, UPT ;  /* 0x000000ff0700728c */ /* 0x000fe2000bf05270 */
        /* <DEDUP_REMOVED lines=15> */
[----:B------:R-:W-:Y:S01]  /*1300*/  LEA R8, R2, R8, 0x4 ;  /* 0x0000000802087211 */ /* 0x000fe200078e20ff */
[----:B---3--:R-:W-:-:S04]  /*1310*/  FADD R14, R14, R16 ;  /* 0x000000100e0e7221 */ /* 0x008fc80000000000 */
[----:B--2---:R-:W-:-:S04]  /*1320*/  FADD R14, R14, R32 ;  /* 0x000000200e0e7221 */ /* 0x004fc80000000000 */
[----:B-----5:R-:W-:-:S04]  /*1330*/  FADD R14, R14, R34 ;  /* 0x000000220e0e7221 */ /* 0x020fc80000000000 */
[----:B----4-:R-:W-:Y:S01]  /*1340*/  FADD R32, R14, R36 ;  /* 0x000000240e207221 */ /* 0x010fe20000000000 */
[----:B------:R-:W-:Y:S06]  /*1350*/  BRA.U UP0, `(.L_x_8) ;  /* 0xfffffff900f47547 */ /* 0x000fec000b83ffff */
[----:B------:R-:W-:-:S07]  /*1360*/  MOV R3, UR4 ;  /* 0x0000000400037c02 */ /* 0x000fce0008000f00 */
.L_x_7:
[----:B------:R-:W-:-:S09]  /*1370*/  ULOP3.LUT UP0, UR4, UR5, 0xf, URZ, 0xc0, !UPT ;  /* 0x0000000f05047892 */ /* 0x000fd2000f80c0ff */
[----:B------:R-:W-:Y:S05]  /*1380*/  BRA.U !UP0, `(.L_x_6) ;  /* 0x0000000508187547 */ /* 0x000fea000b800000 */
[----:B------:R-:W-:Y:S02]  /*1390*/  UISETP.GE.U32.AND UP0, UPT, UR4, 0x8, UPT ;  /* 0x000000080400788c */ /* 0x000fe4000bf06070 */
[----:B------:R-:W-:-:S04]  /*13a0*/  ULOP3.LUT UR7, UR5, 0x7, URZ, 0xc0, !UPT ;  /* 0x0000000705077892 */ /* 0x000fc8000f8ec0ff */
[----:B------:R-:W-:-:S03]  /*13b0*/  UISETP.NE.AND UP1, UPT, UR7, URZ, UPT ;  /* 0x000000ff0700728c */ /* 0x000fc6000bf25270 */
[----:B------:R-:W-:Y:S08]  /*13c0*/  BRA.U !UP0, `(.L_x_9) ;  /* 0x0000000108847547 */ /* 0x000ff0000b800000 */
        /* <DEDUP_REMOVED lines=10> */
[--C-:B------:R-:W-:Y:S02]  /*1470*/  IMAD.WIDE.U32 R12, R13, 0x4, R22.reuse ;  /* 0x000000040d0c7825 */ /* 0x100fe400078e0016 */
[----:B------:R-:W4:Y:S01]  /*1480*/  LDG.E.CONSTANT R10, desc[UR12][R10.64] ;  /* 0x0000000c0a0a7981 */ /* 0x000f22000c1e9900 */
        /* <DEDUP_REMOVED lines=21> */
.L_x_9:
        /* <DEDUP_REMOVED lines=22> */
.L_x_10:
[----:B------:R-:W-:Y:S05]  /*1740*/  BRA.U !UP1, `(.L_x_6) ;  /* 0x0000000109287547 */ /* 0x000fea000b800000 */
[----:B------:R-:W-:Y:S01]  /*1750*/  IMAD R3, R3, R21, RZ ;  /* 0x0000001503037224 */ /* 0x000fe200078e02ff */
[----:B------:R-:W-:-:S03]  /*1760*/  UIADD3 UR4, UPT, UPT, -UR4, URZ, URZ ;  /* 0x000000ff04047290 */ /* 0x000fc6000fffe1ff */
[----:B------:R-:W-:-:S09]  /*1770*/  IMAD R3, R3, R20, RZ ;  /* 0x0000001403037224 */ /* 0x000fd200078e02ff */
.L_x_11:
[----:B------:R-:W-:-:S06]  /*1780*/  IMAD.WIDE.U32 R4, R3, 0x4, R22 ;  /* 0x0000000403047825 */ /* 0x000fcc00078e0016 */
[----:B------:R-:W2:Y:S01]  /*1790*/  LDG.E.CONSTANT R5, desc[UR12][R4.64] ;  /* 0x0000000c04057981 */ /* 0x000ea2000c1e9900 */
[----:B------:R-:W-:Y:S01]  /*17a0*/  UIADD3 UR4, UPT, UPT, UR4, 0x1, URZ ;  /* 0x0000000104047890 */ /* 0x000fe2000fffe0ff */
[----:B------:R-:W-:-:S03]  /*17b0*/  IADD3 R3, PT, PT, R2, R3, RZ ;  /* 0x0000000302037210 */ /* 0x000fc60007ffe0ff */
[----:B------:R-:W-:Y:S01]  /*17c0*/  UISETP.NE.AND UP0, UPT, UR4, URZ, UPT ;  /* 0x000000ff0400728c */ /* 0x000fe2000bf05270 */
[----:B--2---:R-:W-:-:S08]  /*17d0*/  FADD R32, R5, R32 ;  /* 0x0000002005207221 */ /* 0x004fd00000000000 */
[----:B------:R-:W-:Y:S05]  /*17e0*/  BRA.U UP0, `(.L_x_11) ;  /* 0xfffffffd00e47547 */ /* 0x000fea000b83ffff */
.L_x_6:
[----:B------:R-:W-:-:S06]  /*17f0*/  UIADD3 UR4, UPT, UPT, UR16, UR6, URZ ;  /* 0x0000000610047290 */ /* 0x000fcc000fffe0ff */
[----:B------:R-:W-:-:S04]  /*1800*/  I2FP.F32.U32 R3, UR4 ;  /* 0x0000000400037c45 */ /* 0x000fc80008201000 */
[----:B------:R-:W-:-:S04]  /*1810*/  IADD3 R4, PT, PT, R3, 0x1800000, RZ ;  /* 0x0180000003047810 */ /* 0x000fc80007ffe0ff */
[----:B------:R-:W-:-:S04]  /*1820*/  LOP3.LUT R4, R4, 0x7f800000, RZ, 0xc0, !PT ;  /* 0x7f80000004047812 */ /* 0x000fc800078ec0ff */
[----:B------:R-:W-:-:S13]  /*1830*/  ISETP.GT.U32.AND P0, PT, R4, 0x1ffffff, PT ;  /* 0x01ffffff0400780c */ /* 0x000fda0003f04070 */
[----:B------:R-:W-:Y:S05]  /*1840*/  @P0 BRA `(.L_x_12) ;  /* 0x00000000000c0947 */ /* 0x000fea0003800000 */
[----:B------:R-:W-:-:S07]  /*1850*/  MOV R4, 0x1870 ;  /* 0x0000187000047802 */ /* 0x000fce0000000f00 */
[----:B------:R-:W-:Y:S05]  /*1860*/  CALL.REL.NOINC `($__internal_0_$__cuda_sm20_rcp_rn_f32_slowpath) ;  /* 0x0000002000787944 */ /* 0x000fea0003c00000 */
[----:B------:R-:W-:Y:S05]  /*1870*/  BRA `(.L_x_13) ;  /* 0x0000000000147947 */ /* 0x000fea0003800000 */
.L_x_12:
[----:B------:R-:W0:Y:S02]  /*1880*/  MUFU.RCP R4, R3 ;  /* 0x0000000300047308 */ /* 0x000e240000001000 */
[----:B0-----:R-:W-:-:S04]  /*1890*/  FFMA R5, R3, R4, -1 ;  /* 0xbf80000003057423 */ /* 0x001fc80000000004 */
[----:B------:R-:W-:-:S04]  /*18a0*/  FADD.FTZ R5, -R5, -RZ ;  /* 0x800000ff05057221 */ /* 0x000fc80000010100 */
[----:B------:R-:W-:-:S05]  /*18b0*/  FFMA R5, R4, R5, R4 ;  /* 0x0000000504057223 */ /* 0x000fca0000000004 */
[----:B------:R-:W-:-:S15]  /*18c0*/  R2UR UR4, R5 ;  /* 0x00000000050472ca */ /* 0x000fde00000e0000 */
.L_x_13:
[----:B------:R-:W0:Y:S01]  /*18d0*/  LDC R13, c[0x0][0x380] ;  /* 0x0000e000ff0d7b82 */ /* 0x000e220000000800 */
[----:B------:R-:W0:Y:S01]  /*18e0*/  LDCU UR6, c[0x0][0x3a0] ;  /* 0x00007400ff0677ac */ /* 0x000e220008000800 */
[----:B------:R-:W-:Y:S01]  /*18f0*/  FMUL R3, R32, UR4 ;  /* 0x0000000420037c20 */ /* 0x000fe20008400000 */
[----:B------:R-:W-:-:S04]  /*1900*/  UMOV UR7, 0x1 ;  /* 0x0000000100077882 */ /* 0x000fc80000000000 */
[----:B------:R1:W-:Y:S01]  /*1910*/  STG.E desc[UR12][R24.64], R3 ;  /* 0x0000000318007986 */ /* 0x0003e2000c10190c */
[----:B0-----:R-:W-:-:S04]  /*1920*/  VIMNMX.U32 R4, PT, PT, R13, UR6, !PT ;  /* 0x000000060d047c48 */ /* 0x001fc8000ffe0000 */
[----:B------:R-:W-:-:S04]  /*1930*/  VIADDMNMX.U32 R4, R4, -R13, UR16, PT ;  /* 0x0000001004047e46 */ /* 0x000fc8000b80080d */
[----:B------:R-:W-:-:S13]  /*1940*/  R2UR UR6, R4 ;  /* 0x00000000040672ca */ /* 0x000fda00000e0000 */
[----:B------:R-:W-:-:S09]  /*1950*/  UISETP.GE.U32.AND UP0, UPT, UR6, 0x2, UPT ;  /* 0x000000020600788c */ /* 0x000fd2000bf06070 */
[----:B-1----:R-:W-:Y:S05]  /*1960*/  BRA.U !UP0, `(.L_x_14) ;  /* 0x0000000908107547 */ /* 0x002fea000b800000 */
[----:B------:R-:W-:Y:S02]  /*1970*/  UIADD3 UR8, UPT, UPT, UR6, -0x1, URZ ;  /* 0xffffffff06087890 */ /* 0x000fe4000fffe0ff */
[----:B------:R-:W-:Y:S02]  /*1980*/  UIADD3 UR6, UPT, UPT, UR6, -0x2, URZ ;  /* 0xfffffffe06067890 */ /* 0x000fe4000fffe0ff */
[----:B------:R-:W-:Y:S02]  /*1990*/  ULOP3.LUT UR9, UR8, 0x3, URZ, 0xc0, !UPT ;  /* 0x0000000308097892 */ /* 0x000fe4000f8ec0ff */
[----:B------:R-:W-:Y:S01]  /*19a0*/  UISETP.GE.U32.AND UP0, UPT, UR6, 0x3, UPT ;  /* 0x000000030600788c */ /* 0x000fe2000bf06070 */
[----:B------:R-:W-:-:S08]  /*19b0*/  UMOV UR7, 0x1 ;  /* 0x0000000100077882 */ /* 0x000fd00000000000 */
[----:B------:R-:W-:Y:S05]  /*19c0*/  BRA.U !UP0, `(.L_x_15) ;  /* 0x0000000508687547 */ /* 0x000fea000b800000 */
[----:B------:R-:W0:Y:S01]  /*19d0*/  LDC R5, c[0x0][0x3b0] ;  /* 0x0000ec00ff057b82 */ /* 0x000e220000000800 */
[----:B------:R-:W1:Y:S01]  /*19e0*/  LDCU UR6, c[0x0][0x3a4] ;  /* 0x00007480ff0677ac */ /* 0x000e620008000800 */
[C---:B------:R-:W-:Y:S01]  /*19f0*/  IADD3 R11, PT, PT, R13.reuse, 0x3, RZ ;  /* 0x000000030d0b7810 */ /* 0x040fe20007ffe0ff */
[C---:B------:R-:W-:Y:S01]  /*1a00*/  IMAD R17, R2.reuse, UR16, RZ ;  /* 0x0000001002117c24 */ /* 0x040fe2000f8e02ff */
[C---:B------:R-:W-:Y:S01]  /*1a10*/  IADD3 R9, PT, PT, R13.reuse, 0x4, RZ ;  /* 0x000000040d097810 */ /* 0x040fe20007ffe0ff */
[----:B------:R-:W-:Y:S01]  /*1a20*/  ULOP3.LUT UR8, UR8, 0xfffffffc, URZ, 0xc0, !UPT ;  /* 0xfffffffc08087892 */ /* 0x000fe2000f8ec0ff */
[----:B------:R-:W-:Y:S01]  /*1a30*/  IADD3 R13, PT, PT, R13, 0x2, RZ ;  /* 0x000000020d0d7810 */ /* 0x000fe20007ffe0ff */
[C---:B------:R-:W-:Y:S01]  /*1a40*/  IMAD R11, R2.reuse, R11, RZ ;  /* 0x0000000b020b7224 */ /* 0x040fe200078e02ff */
[----:B------:R-:W2:Y:S01]  /*1a50*/  LDC R4, c[0x0][0x3a4] ;  /* 0x0000e900ff047b82 */ /* 0x000ea20000000800 */
[C---:B------:R-:W-:Y:S01]  /*1a60*/  SHF.L.U32 R10, R2.reuse, 0x1, RZ ;  /* 0x00000001020a7819 */ /* 0x040fe200000006ff */
[C---:B------:R-:W-:Y:S01]  /*1a70*/  IMAD R9, R2.reuse, R9, RZ ;  /* 0x0000000902097224 */ /* 0x040fe200078e02ff */
[C---:B------:R-:W-:Y:S01]  /*1a80*/  SHF.L.U32 R15, R2.reuse, 0x2, RZ ;  /* 0x00000002020f7819 */ /* 0x040fe200000006ff */
[C---:B------:R-:W-:Y:S01]  /*1a90*/  IMAD R13, R2.reuse, R13, RZ ;  /* 0x0000000d020d7224 */ /* 0x040fe200078e02ff */
[-C--:B------:R-:W-:Y:S01]  /*1aa0*/  LEA R3, R2, R2.reuse, 0x1 ;  /* 0x0000000202037211 */ /* 0x080fe200078e08ff */
[----:B------:R-:W3:Y:S01]  /*1ab0*/  LDCU UR10, c[0x0][0x3b0] ;  /* 0x00007600ff0a77ac */ /* 0x000ee20008000800 */
[----:B------:R-:W-:Y:S01]  /*1ac0*/  MOV R7, R2 ;  /* 0x0000000200077202 */ /* 0x000fe20000000f00 */
[----:B------:R-:W-:-:S02]  /*1ad0*/  UIADD3 UR8, UPT, UPT, -UR8, URZ, URZ ;  /* 0x000000ff08087290 */ /* 0x000fc4000fffe1ff */
[----:B-1----:R-:W-:Y:S01]  /*1ae0*/  UIADD3 UR6, UPT, UPT, UR16, UR6, URZ ;  /* 0x0000000610067290 */ /* 0x002fe2000fffe0ff */
[----:B------:R-:W-:Y:S01]  /*1af0*/  UMOV UR7, 0x2 ;  /* 0x0000000200077882 */ /* 0x000fe20000000000 */
[----:B0-----:R-:W-:-:S04]  /*1b00*/  IADD3 R5, PT, PT, -R0, R5, RZ ;  /* 0x0000000500057210 */ /* 0x001fc80007ffe1ff */
[----:B------:R-:W-:Y:S02]  /*1b10*/  MOV R6, UR6 ;  /* 0x0000000600067c02 */ /* 0x000fe40008000f00 */
[C---:B------:R-:W-:Y:S02]  /*1b20*/  IADD3 R19, PT, PT, R5.reuse, 0x2, RZ ;  /* 0x0000000205137810 */ /* 0x040fe40007ffe0ff */
[----:B------:R-:W-:Y:S01]  /*1b30*/  IADD3 R33, PT, PT, R5, 0x3, RZ ;  /* 0x0000000305217810 */ /* 0x000fe20007ffe0ff */
[----:B------:R-:W-:Y:S01]  /*1b40*/  IMAD R5, R2, R5, RZ ;  /* 0x0000000502057224 */ /* 0x000fe200078e02ff */
[----:B--2---:R-:W-:Y:S01]  /*1b50*/  IADD3 R4, PT, PT, R4, UR16, RZ ;  /* 0x0000001004047c10 */ /* 0x004fe2000fffe0ff */
[C---:B------:R-:W-:Y:S02]  /*1b60*/  IMAD R8, R2.reuse, R19, RZ ;  /* 0x0000001302087224 */ /* 0x040fe400078e02ff */
[C---:B------:R-:W-:Y:S01]  /*1b70*/  IMAD R33, R2.reuse, R33, RZ ;  /* 0x0000002102217224 */ /* 0x040fe200078e02ff */
[----:B---3--:R-:W-:-:S07]  /*1b80*/  IADD3 R19, PT, PT, R2, R5, RZ ;  /* 0x0000000502137210 */ /* 0x008fce0007ffe0ff */
.L_x_16:
[----:B------:R-:W-:Y:S01]  /*1b90*/  UIADD3 UR6, UPT, UPT, UR10, 0x1, URZ ;  /* 0x000000010a067890 */ /* 0x000fe2000fffe0ff */
[----:B0-----:R-:W-:-:S05]  /*1ba0*/  IMAD.WIDE.U32 R36, R17, 0x4, R22 ;  /* 0x0000000411247825 */ /* 0x001fca00078e0016 */
[----:B------:R-:W-:Y:S01]  /*1bb0*/  ISETP.LE.U32.AND P0, PT, R6, UR6, PT ;  /* 0x0000000606007c0c */ /* 0x000fe2000bf03070 */
[----:B------:R-:W-:Y:S01]  /*1bc0*/  UIADD3 UR6, UPT, UPT, UR10, 0x2, URZ ;  /* 0x000000020a067890 */ /* 0x000fe2000fffe0ff */
[----:B------:R-:W-:Y:S01]  /*1bd0*/  MOV R6, R4 ;  /* 0x0000000400067202 */ /* 0x000fe20000000f00 */
[----:B------:R-:W2:Y:S04]  /*1be0*/  LDG.E.CONSTANT R12, desc[UR12][R36.64] ;  /* 0x0000000c240c7981 */ /* 0x000ea8000c1e9900 */
[----:B------:R-:W-:Y:S01]  /*1bf0*/  ISETP.LE.U32.AND P1, PT, R6, UR6, PT ;  /* 0x0000000606007c0c */ /* 0x000fe2000bf23070 */
[----:B------:R-:W-:-:S05]  /*1c00*/  UIADD3 UR6, UPT, UPT, UR10, 0x3, URZ ;  /* 0x000000030a067890 */ /* 0x000fca000fffe0ff */
[----:B------:R-:W-:Y:S01]  /*1c10*/  @P0 IMAD.WIDE.U32 R34, R5, 0x4, R26 ;  /* 0x0000000405220825 */ /* 0x000fe200078e001a */
[----:B------:R-:W-:Y:S01]  /*1c20*/  ISETP.LE.U32.AND P2, PT, R6, UR6, PT ;  /* 0x0000000606007c0c */ /* 0x000fe2000bf43070 */
[----:B------:R-:W-:-:S03]  /*1c30*/  UIADD3 UR10, UPT, UPT, UR10, 0x4, URZ ;  /* 0x000000040a0a7890 */ /* 0x000fc6000fffe0ff */
[----:B------:R-:W3:Y:S02]  /*1c40*/  @P0 LDG.E.CONSTANT R14, desc[UR12][R34.64] ;  /* 0x0000000c220e0981 */ /* 0x000ee4000c1e9900 */
[----:B------:R-:W-:Y:S01]  /*1c50*/  @P1 IMAD.WIDE.U32 R30, R19, 0x4, R26 ;  /* 0x00000004131e1825 */ /* 0x000fe200078e001a */
[----:B------:R-:W-:-:S03]  /*1c60*/  ISETP.LE.U32.AND P3, PT, R6, UR10, PT ;  /* 0x0000000a06007c0c */ /* 0x000fc6000bf63070 */
[--C-:B------:R-:W-:Y:S01]  /*1c70*/  IMAD.WIDE.U32 R20, R13, 0x4, R22.reuse ;  /* 0x000000040d147825 */ /* 0x100fe200078e0016 */
[----:B------:R0:W4:Y:S04]  /*1c80*/  @P1 LDG.E.CONSTANT R16, desc[UR12][R30.64] ;  /* 0x0000000c1e101981 */ /* 0x000128000c1e9900 */
[----:B------:R1:W5:Y:S01]  /*1c90*/  LDG.E.CONSTANT R18, desc[UR12][R20.64] ;  /* 0x0000000c14127981 */ /* 0x000362000c1e9900 */
[----:B0-----:R-:W-:-:S04]  /*1ca0*/  IMAD.WIDE.U32 R30, R11, 0x4, R22 ;  /* 0x000000040b1e7825 */ /* 0x001fc800078e0016 */
[--C-:B-1----:R-:W-:Y:S02]  /*1cb0*/  @P2 IMAD.WIDE.U32 R20, R8, 0x4, R26.reuse ;  /* 0x0000000408142825 */ /* 0x102fe400078e001a */
[----:B------:R-:W5:Y:S04]  /*1cc0*/  LDG.E.CONSTANT R30, desc[UR12][R30.64] ;  /* 0x0000000c1e1e7981 */ /* 0x000f68000c1e9900 */
[----:B------:R-:W5:Y:S01]  /*1cd0*/  @P2 LDG.E.CONSTANT R20, desc[UR12][R20.64] ;  /* 0x0000000c14142981 */ /* 0x000f62000c1e9900 */
[----:B------:R-:W-:-:S04]  /*1ce0*/  @P3 IMAD.WIDE.U32 R34, R33, 0x4, R26 ;  /* 0x0000000421223825 */ /* 0x000fc800078e001a */
[----:B------:R-:W-:Y:S02]  /*1cf0*/  IMAD.WIDE.U32 R36, R9, 0x4, R22 ;  /* 0x0000000409247825 */ /* 0x000fe400078e0016 */
[----:B------:R-:W5:Y:S04]  /*1d00*/  @P3 LDG.E.CONSTANT R34, desc[UR12][R34.64] ;  /* 0x0000000c22223981 */ /* 0x000f68000c1e9900 */
[----:B------:R0:W5:Y:S02]  /*1d10*/  LDG.E.CONSTANT R21, desc[UR12][R36.64] ;  /* 0x0000000c24157981 */ /* 0x000164000c1e9900 */
[----:B0-----:R-:W-:Y:S01]  /*1d20*/  IMAD.WIDE.U32 R36, R7, 0x4, R24 ;  /* 0x0000000407247825 */ /* 0x001fe200078e0018 */
        /* <DEDUP_REMOVED lines=10> */
[----:B------:R-:W-:Y:S01]  /*1dd0*/  LEA R33, R2, R33, 0x2 ;  /* 0x0000002102217211 */ /* 0x000fe200078e10ff */
[----:B------:R-:W-:Y:S01]  /*1de0*/  UIADD3 UR7, UPT, UPT, UR7, 0x4, URZ ;  /* 0x0000000407077890 */ /* 0x000fe2000fffe0ff */
[----:B---3--:R-:W-:-:S04]  /*1df0*/  @P0 FADD R32, R32, -R14 ;  /* 0x8000000e20200221 */ /* 0x008fc80000000000 */
[----:B--2---:R-:W-:-:S04]  /*1e00*/  FADD R12, R12, R32 ;  /* 0x000000200c0c7221 */ /* 0x004fc80000000000 */
[C---:B------:R-:W-:Y:S01]  /*1e10*/  FMUL R14, R12.reuse, UR4 ;  /* 0x000000040c0e7c20 */ /* 0x040fe20008400000 */
[----:B----4-:R-:W-:-:S04]  /*1e20*/  @P1 FADD R12, R12, -R16 ;  /* 0x800000100c0c1221 */ /* 0x010fc80000000000 */
[----:B-----5:R-:W-:-:S04]  /*1e30*/  FADD R18, R18, R12 ;  /* 0x0000000c12127221 */ /* 0x020fc80000000000 */
[C---:B------:R-:W-:Y:S01]  /*1e40*/  FMUL R12, R18.reuse, UR4 ;  /* 0x00000004120c7c20 */ /* 0x040fe20008400000 */
[----:B------:R-:W-:-:S04]  /*1e50*/  @P2 FADD R18, R18, -R20 ;  /* 0x8000001412122221 */ /* 0x000fc80000000000 */
[----:B------:R-:W-:-:S04]  /*1e60*/  FADD R18, R30, R18 ;  /* 0x000000121e127221 */ /* 0x000fc80000000000 */
[C---:B------:R-:W-:Y:S01]  /*1e70*/  FMUL R16, R18.reuse, UR4 ;  /* 0x0000000412107c20 */ /* 0x040fe20008400000 */
[----:B------:R-:W-:Y:S01]  /*1e80*/  @P3 FADD R18, R18, -R34 ;  /* 0x8000002212123221 */ /* 0x000fe20000000000 */
[----:B------:R-:W-:-:S04]  /*1e90*/  IMAD.WIDE.U32 R34, R10, 0x4, R24 ;  /* 0x000000040a227825 */ /* 0x000fc800078e0018 */
[----:B------:R-:W-:Y:S01]  /*1ea0*/  FADD R32, R21, R18 ;  /* 0x0000001215207221 */ /* 0x000fe20000000000 */
[--C-:B------:R-:W-:Y:S01]  /*1eb0*/  IMAD.WIDE.U32 R30, R3, 0x4, R24.reuse ;  /* 0x00000004031e7825 */ /* 0x100fe200078e0018 */
[----:B------:R0:W-:Y:S03]  /*1ec0*/  STG.E desc[UR12][R36.64], R14 ;  /* 0x0000000e24007986 */ /* 0x0001e6000c10190c */
[----:B------:R-:W-:Y:S01]  /*1ed0*/  FMUL R18, R32, UR4 ;  /* 0x0000000420127c20 */ /* 0x000fe20008400000 */
[----:B------:R-:W-:Y:S01]  /*1ee0*/  IMAD.WIDE.U32 R20, R15, 0x4, R24 ;  /* 0x000000040f147825 */ /* 0x000fe200078e0018 */
[----:B------:R0:W-:Y:S04]  /*1ef0*/  STG.E desc[UR12][R34.64], R12 ;  /* 0x0000000c22007986 */ /* 0x0001e8000c10190c */
[----:B------:R0:W-:Y:S04]  /*1f00*/  STG.E desc[UR12][R30.64], R16 ;  /* 0x000000101e007986 */ /* 0x0001e8000c10190c */
[----:B------:R0:W-:Y:S01]  /*1f10*/  STG.E desc[UR12][R20.64], R18 ;  /* 0x0000001214007986 */ /* 0x0001e2000c10190c */
[----:B------:R-:W-:-:S02]  /*1f20*/  LEA R10, R2, R10, 0x2 ;  /* 0x0000000a020a7211 */ /* 0x000fc400078e10ff */
[C---:B------:R-:W-:Y:S02]  /*1f30*/  LEA R3, R2.reuse, R3, 0x2 ;  /* 0x0000000302037211 */ /* 0x040fe400078e10ff */
[----:B------:R-:W-:Y:S01]  /*1f40*/  LEA R15, R2, R15, 0x2 ;  /* 0x0000000f020f7211 */ /* 0x000fe200078e10ff */
[----:B------:R-:W-:Y:S06]  /*1f50*/  BRA.U UP0, `(.L_x_16) ;  /* 0xfffffffd000c7547 */ /* 0x000fec000b83ffff */
[----:B------:R-:W-:-:S12]  /*1f60*/  UIADD3 UR7, UPT, UPT, UR7, -0x1, URZ ;  /* 0xffffffff07077890 */ /* 0x000fd8000fffe0ff */
.L_x_15:
[----:B------:R-:W-:-:S09]  /*1f70*/  UISETP.NE.AND UP0, UPT, UR9, URZ, UPT ;  /* 0x000000ff0900728c */ /* 0x000fd2000bf05270 */
[----:B------:R-:W-:Y:S05]  /*1f80*/  BRA.U !UP0, `(.L_x_14) ;  /* 0x0000000108887547 */ /* 0x000fea000b800000 */
[----:B------:R-:W1:Y:S01]  /*1f90*/  LDCU UR10, c[0x0][0x3b0] ;  /* 0x00007600ff0a77ac */ /* 0x000e620008000800 */
[----:B------:R-:W-:Y:S01]  /*1fa0*/  LOP3.LUT R3, RZ, R0, RZ, 0x33, !PT ;  /* 0x00000000ff037212 */ /* 0x000fe200078e33ff */
[----:B------:R-:W2:Y:S01]  /*1fb0*/  LDCU.64 UR14, c[0x0][0x398] ;  /* 0x00007300ff0e77ac */ /* 0x000ea20008000a00 */
[----:B------:R-:W3:Y:S01]  /*1fc0*/  LDCU UR8, c[0x0][0x380] ;  /* 0x00007000ff0877ac */ /* 0x000ee20008000800 */
[----:B------:R-:W4:Y:S01]  /*1fd0*/  LDCU UR11, c[0x0][0x3a4] ;  /* 0x00007480ff0b77ac */ /* 0x000f220008000800 */
[----:B------:R-:W-:Y:S02]  /*1fe0*/  UIADD3 UR9, UPT, UPT, -UR9, URZ, URZ ;  /* 0x000000ff09097290 */ /* 0x000fe4000fffe1ff */
[----:B-1----:R-:W-:Y:S02]  /*1ff0*/  UIADD3 UR10, UPT, UPT, UR7, UR10, URZ ;  /* 0x0000000a070a7290 */ /* 0x002fe4000fffe0ff */
[----:B--2---:R-:W-:-:S04]  /*2000*/  UIMAD UR6, UR7, UR15, URZ ;  /* 0x0000000f070672a4 */ /* 0x004fc8000f8e02ff */
[----:B------:R-:W-:Y:S01]  /*2010*/  IADD3 R3, PT, PT, R3, UR10, RZ ;  /* 0x0000000a03037c10 */ /* 0x000fe2000fffe0ff */
[----:B------:R-:W-:Y:S01]  /*2020*/  UIMAD UR6, UR6, UR14, URZ ;  /* 0x0000000e060672a4 */ /* 0x000fe2000f8e02ff */
[----:B------:R-:W-:Y:S01]  /*2030*/  MOV R10, UR10 ;  /* 0x0000000a000a7c02 */ /* 0x000fe20008000f00 */
[----:B---3--:R-:W-:Y:S02]  /*2040*/  UIADD3 UR8, UPT, UPT, UR7, UR8, URZ ;  /* 0x0000000807087290 */ /* 0x008fe4000fffe0ff */
[C---:B------:R-:W-:Y:S01]  /*2050*/  IMAD R13, R2.reuse, R3, RZ ;  /* 0x00000003020d7224 */ /* 0x040fe200078e02ff */
[----:B----4-:R-:W-:Y:S01]  /*2060*/  UIADD3 UR11, UPT, UPT, UR16, UR11, URZ ;  /* 0x0000000b100b7290 */ /* 0x010fe2000fffe0ff */
[----:B------:R-:W-:Y:S02]  /*2070*/  MOV R3, UR6 ;  /* 0x0000000600037c02 */ /* 0x000fe40008000f00 */
[----:B------:R-:W-:-:S09]  /*2080*/  IMAD R11, R2, UR8, RZ ;  /* 0x00000008020b7c24 */ /* 0x000fd2000f8e02ff */
.L_x_17:
[----:B------:R-:W-:Y:S01]  /*2090*/  ISETP.GE.U32.AND P0, PT, R10, UR11, PT ;  /* 0x0000000b0a007c0c */ /* 0x000fe2000bf06070 */
[----:B------:R-:W-:-:S06]  /*20a0*/  IMAD.WIDE.U32 R6, R11, 0x4, R22 ;  /* 0x000000040b067825 */ /* 0x000fcc00078e0016 */
[----:B------:R-:W2:Y:S06]  /*20b0*/  LDG.E.CONSTANT R7, desc[UR12][R6.64] ;  /* 0x0000000c06077981 */ /* 0x000eac000c1e9900 */
[----:B------:R-:W-:-:S06]  /*20c0*/  @P0 IMAD.WIDE.U32 R4, R13, 0x4, R26 ;  /* 0x000000040d040825 */ /* 0x000fcc00078e001a */
[----:B------:R-:W3:Y:S01]  /*20d0*/  @P0 LDG.E.CONSTANT R5, desc[UR12][R4.64] ;  /* 0x0000000c04050981 */ /* 0x000ee2000c1e9900 */
[----:B-1----:R-:W-:Y:S01]  /*20e0*/  IMAD.WIDE.U32 R8, R3, 0x4, R24 ;  /* 0x0000000403087825 */ /* 0x002fe200078e0018 */
[----:B------:R-:W-:-:S04]  /*20f0*/  UIADD3 UR9, UPT, UPT, UR9, 0x1, URZ ;  /* 0x0000000109097890 */ /* 0x000fc8000fffe0ff */
[----:B------:R-:W-:Y:S01]  /*2100*/  UISETP.NE.AND UP0, UPT, UR9, URZ, UPT ;  /* 0x000000ff0900728c */ /* 0x000fe2000bf05270 */
[C---:B------:R-:W-:Y:S02]  /*2110*/  IADD3 R3, PT, PT, R2.reuse, R3, RZ ;  /* 0x0000000302037210 */ /* 0x040fe40007ffe0ff */
[----:B------:R-:W-:Y:S02]  /*2120*/  IADD3 R11, PT, PT, R2, R11, RZ ;  /* 0x0000000b020b7210 */ /* 0x000fe40007ffe0ff */
[----:B------:R-:W-:Y:S02]  /*2130*/  IADD3 R10, PT, PT, R10, 0x1, RZ ;  /* 0x000000010a0a7810 */ /* 0x000fe40007ffe0ff */
[----:B------:R-:W-:Y:S01]  /*2140*/  IADD3 R13, PT, PT, R2, R13, RZ ;  /* 0x0000000d020d7210 */ /* 0x000fe20007ffe0ff */
[----:B------:R-:W-:Y:S01]  /*2150*/  UIADD3 UR7, UPT, UPT, UR7, 0x1, URZ ;  /* 0x0000000107077890 */ /* 0x000fe2000fffe0ff */
[----:B---3--:R-:W-:-:S04]  /*2160*/  @P0 FADD R32, R32, -R5 ;  /* 0x8000000520200221 */ /* 0x008fc80000000000 */
[----:B--2---:R-:W-:-:S04]  /*2170*/  FADD R32, R7, R32 ;  /* 0x0000002007207221 */ /* 0x004fc80000000000 */
[----:B------:R-:W-:-:S05]  /*2180*/  FMUL R15, R32, UR4 ;  /* 0x00000004200f7c20 */ /* 0x000fca0008400000 */
[----:B------:R1:W-:Y:S01]  /*2190*/  STG.E desc[UR12][R8.64], R15 ;  /* 0x0000000f08007986 */ /* 0x0003e2000c10190c */
[----:B------:R-:W-:Y:S05]  /*21a0*/  BRA.U UP0, `(.L_x_17) ;  /* 0xfffffffd00b87547 */ /* 0x000fea000b83ffff */
.L_x_14:
[----:B------:R-:W2:Y:S08]  /*21b0*/  LDC R5, c[0x0][0x380] ;  /* 0x0000e000ff057b82 */ /* 0x000eb00000000800 */
[----:B------:R-:W3:Y:S01]  /*21c0*/  LDC R6, c[0x0][0x3a0] ;  /* 0x0000e800ff067b82 */ /* 0x000ee20000000800 */
[----:B--2---:R-:W-:-:S04]  /*21d0*/  SHF.L.U32 R3, R5, 0x1, RZ ;  /* 0x0000000105037819 */ /* 0x004fc800000006ff */
[----:B---3--:R-:W-:-:S13]  /*21e0*/  ISETP.GE.U32.AND P0, PT, R3, R6, PT ;  /* 0x000000060300720c */ /* 0x008fda0003f06070 */
[----:B------:R-:W-:Y:S05]  /*21f0*/  @!P0 BRA `(.L_x_18) ;  /* 0x0000000800408947 */ /* 0x000fea0003800000 */
[----:B------:R-:W-:-:S09]  /*2200*/  UISETP.GE.U32.AND UP0, UPT, UR7, UR5, UPT ;  /* 0x000000050700728c */ /* 0x000fd2000bf06070 */
[----:B------:R-:W-:Y:S05]  /*2210*/  BRA.U UP0, `(.L_x_19) ;  /* 0x0000000d00e87547 */ /* 0x000fea000b800000 */
[----:B0-----:R-:W0:Y:S01]  /*2220*/  LDC R12, c[0x0][0x3a4] ;  /* 0x0000e900ff0c7b82 */ /* 0x001e220000000800 */
[----:B------:R-:W2:Y:S01]  /*2230*/  LDCU UR10, c[0x0][0x3c0] ;  /* 0x00007800ff0a77ac */ /* 0x000ea20008000800 */
[----:B------:R-:W-:Y:S02]  /*2240*/  UIADD3 UR6, UPT, UPT, UR5, -UR7, URZ ;  /* 0x8000000705067290 */ /* 0x000fe4000fffe0ff */
[----:B------:R-:W-:Y:S02]  /*2250*/  UIADD3 UR8, UPT, UPT, -UR5, UR7, URZ ;  /* 0x0000000705087290 */ /* 0x000fe4000fffe1ff */
[----:B------:R-:W-:Y:S02]  /*2260*/  ULOP3.LUT UP1, UR9, UR6, 0x3, URZ, 0xc0, !UPT ;  /* 0x0000000306097892 */ /* 0x000fe4000f82c0ff */
[----:B------:R-:W-:Y:S01]  /*2270*/  UISETP.GT.U32.AND UP0, UPT, UR8, -0x4, UPT ;  /* 0xfffffffc0800788c */ /* 0x000fe2000bf04070 */
[----:B--2---:R-:W-:Y:S02]  /*2280*/  IADD3 R3, PT, PT, R6, UR10, RZ ;  /* 0x0000000a06037c10 */ /* 0x004fe4000fffe0ff */
[----:B0-----:R-:W-:-:S04]  /*2290*/  IADD3 R4, PT, PT, R12, UR16, RZ ;  /* 0x000000100c047c10 */ /* 0x001fc8000fffe0ff */
[----:B------:R-:W-:Y:S05]  /*22a0*/  BRA.U !UP1, `(.L_x_20) ;  /* 0x0000000109847547 */ /* 0x000fea000b800000 */
[----:B------:R-:W0:Y:S01]  /*22b0*/  LDCU UR8, c[0x0][0x3b0] ;  /* 0x00007600ff0877ac */ /* 0x000e220008000800 */
[----:B------:R-:W-:Y:S02]  /*22c0*/  IADD3 R12, PT, PT, R5, UR7, R12 ;  /* 0x00000007050c7c10 */ /* 0x000fe4000fffe00c */
[----:B------:R-:W-:Y:S01]  /*22d0*/  LOP3.LUT R7, RZ, R0, RZ, 0x33, !PT ;  /* 0x00000000ff077212 */ /* 0x000fe200078e33ff */
[----:B------:R-:W2:Y:S01]  /*22e0*/  LDCU.64 UR10, c[0x0][0x398] ;  /* 0x00007300ff0a77ac */ /* 0x000ea20008000a00 */
[----:B------:R-:W-:Y:S01]  /*22f0*/  IADD3 R5, PT, PT, R12, -R6, RZ ;  /* 0x800000060c057210 */ /* 0x000fe20007ffe0ff */
[----:B------:R-:W-:-:S04]  /*2300*/  UIADD3 UR9, UPT, UPT, -UR9, URZ, URZ ;  /* 0x000000ff09097290 */ /* 0x000fc8000fffe1ff */
[----:B------:R-:W-:Y:S01]  /*2310*/  IMAD R13, R2, R5, RZ ;  /* 0x00000005020d7224 */ /* 0x000fe200078e02ff */
[----:B0-----:R-:W-:Y:S02]  /*2320*/  UIADD3 UR8, UPT, UPT, UR7, UR8, URZ ;  /* 0x0000000807087290 */ /* 0x001fe4000fffe0ff */
[----:B--2---:R-:W-:-:S04]  /*2330*/  UIMAD UR6, UR7, UR11, URZ ;  /* 0x0000000b070672a4 */ /* 0x004fc8000f8e02ff */
[----:B------:R-:W-:Y:S01]  /*2340*/  IADD3 R7, PT, PT, R7, UR8, RZ ;  /* 0x0000000807077c10 */ /* 0x000fe2000fffe0ff */
[----:B------:R-:W-:-:S04]  /*2350*/  UIMAD UR6, UR6, UR10, URZ ;  /* 0x0000000a060672a4 */ /* 0x000fc8000f8e02ff */
[----:B-1----:R-:W-:Y:S02]  /*2360*/  IMAD R15, R2, R7, RZ ;  /* 0x00000007020f7224 */ /* 0x002fe400078e02ff */
[----:B------:R-:W-:-:S07]  /*2370*/  MOV R5, UR6 ;  /* 0x0000000600057c02 */ /* 0x000fce0008000f00 */
.L_x_21:
[----:B------:R-:W-:Y:S02]  /*2380*/  ISETP.LE.U32.AND P0, PT, R4, UR8, PT ;  /* 0x0000000804007c0c */ /* 0x000fe4000bf03070 */
[----:B------:R-:W-:-:S11]  /*2390*/  ISETP.GE.U32.AND P1, PT, R12, R3, PT ;  /* 0x000000030c00720c */ /* 0x000fd60003f26070 */
[----:B------:R-:W-:-:S04]  /*23a0*/  @P0 IMAD.WIDE.U32 R6, R15, 0x4, R26 ;  /* 0x000000040f060825 */ /* 0x000fc800078e001a */
[----:B------:R-:W-:Y:S02]  /*23b0*/  @!P1 IMAD.WIDE.U32 R8, R13, 0x4, R28 ;  /* 0x000000040d089825 */ /* 0x000fe400078e001c */
[----:B------:R-:W2:Y:S04]  /*23c0*/  @P0 LDG.E.CONSTANT R7, desc[UR12][R6.64] ;  /* 0x0000000c06070981 */ /* 0x000ea8000c1e9900 */
[----:B------:R-:W3:Y:S01]  /*23d0*/  @!P1 LDG.E.CONSTANT R9, desc[UR12][R8.64] ;  /* 0x0000000c08099981 */ /* 0x000ee2000c1e9900 */
[----:B0-----:R-:W-:Y:S01]  /*23e0*/  IMAD.WIDE.U32 R10, R5, 0x4, R24 ;  /* 0x00000004050a7825 */ /* 0x001fe200078e0018 */
[----:B------:R-:W-:Y:S01]  /*23f0*/  UIADD3 UR9, UPT, UPT, UR9, 0x1, URZ ;  /* 0x0000000109097890 */ /* 0x000fe2000fffe0ff */
[----:B------:R-:W-:Y:S01]  /*2400*/  IADD3 R5, PT, PT, R2, R5, RZ ;  /* 0x0000000502057210 */ /* 0x000fe20007ffe0ff */
[----:B------:R-:W-:Y:S01]  /*2410*/  UIADD3 UR7, UPT, UPT, UR7, 0x1, URZ ;  /* 0x0000000107077890 */ /* 0x000fe2000fffe0ff */
[----:B------:R-:W-:Y:S01]  /*2420*/  IADD3 R12, PT, PT, R12, 0x1, RZ ;  /* 0x000000010c0c7810 */ /* 0x000fe20007ffe0ff */
[----:B------:R-:W-:Y:S01]  /*2430*/  UISETP.NE.AND UP1, UPT, UR9, URZ, UPT ;  /* 0x000000ff0900728c */ /* 0x000fe2000bf25270 */
[C---:B------:R-:W-:Y:S01]  /*2440*/  IADD3 R13, PT, PT, R2.reuse, R13, RZ ;  /* 0x0000000d020d7210 */ /* 0x040fe20007ffe0ff */
[----:B------:R-:W-:Y:S01]  /*2450*/  UIADD3 UR8, UPT, UPT, UR8, 0x1, URZ ;  /* 0x0000000108087890 */ /* 0x000fe2000fffe0ff */
[----:B------:R-:W-:Y:S01]  /*2460*/  IADD3 R15, PT, PT, R2, R15, RZ ;  /* 0x0000000f020f7210 */ /* 0x000fe20007ffe0ff */
[----:B--2---:R-:W-:-:S04]  /*2470*/  @P0 FADD R32, R32, -R7 ;  /* 0x8000000720200221 */ /* 0x004fc80000000000 */
[----:B---3--:R-:W-:-:S04]  /*2480*/  @!P1 FADD R32, R32, R9 ;  /* 0x0000000920209221 */ /* 0x008fc80000000000 */
[----:B------:R-:W-:-:S05]  /*2490*/  FMUL R17, R32, UR4 ;  /* 0x0000000420117c20 */ /* 0x000fca0008400000 */
[----:B------:R0:W-:Y:S01]  /*24a0*/  STG.E desc[UR12][R10.64], R17 ;  /* 0x000000110a007986 */ /* 0x0001e2000c10190c */
[----:B------:R-:W-:Y:S05]  /*24b0*/  BRA.U UP1, `(.L_x_21) ;  /* 0xfffffffd01b07547 */ /* 0x000fea000b83ffff */
.L_x_20:
[----:B------:R-:W-:Y:S05]  /*24c0*/  BRA.U UP0, `(.L_x_19) ;  /* 0x0000000d003c7547 */ /* 0x000fea000b800000 */
[----:B------:R-:W2:Y:S01]  /*24d0*/  LDCU UR6, c[0x0][0x380] ;  /* 0x00007000ff0677ac */ /* 0x000ea20008000800 */
[----:B------:R-:W3:Y:S01]  /*24e0*/  LDC.64 R6, c[0x0][0x398] ;  /* 0x0000e600ff067b82 */ /* 0x000ee20000000a00 */
[----:B------:R-:W2:Y:S01]  /*24f0*/  LDCU.64 UR14, c[0x0][0x3a0] ;  /* 0x00007400ff0e77ac */ /* 0x000ea20008000a00 */
[----:B------:R-:W4:Y:S01]  /*2500*/  LDCU UR10, c[0x0][0x3b0] ;  /* 0x00007600ff0a77ac */ /* 0x000f220008000800 */
[----:B------:R-:W-:-:S06]  /*2510*/  UIADD3 UR11, UPT, UPT, UR7, 0x2, URZ ;  /* 0x00000002070b7890 */ /* 0x000fcc000fffe0ff */
[C---:B0-----:R-:W-:Y:S01]  /*2520*/  IMAD R11, R2.reuse, UR11, RZ ;  /* 0x0000000b020b7c24 */ /* 0x041fe2000f8e02ff */
[----:B--2---:R-:W-:Y:S02]  /*2530*/  UIADD3 UR6, UPT, UPT, UR6, UR7, UR15 ;  /* 0x0000000706067290 */ /* 0x004fe4000fffe00f */
[----:B---3--:R-:W-:Y:S02]  /*2540*/  IMAD R5, R7, UR7, RZ ;  /* 0x0000000707057c24 */ /* 0x008fe4000f8e02ff */
[----:B------:R-:W-:Y:S01]  /*2550*/  UIADD3 UR15, UPT, UPT, UR6, 0x3, URZ ;  /* 0x00000003060f7890 */ /* 0x000fe2000fffe0ff */
[----:B------:R-:W-:Y:S01]  /*2560*/  IMAD R7, R2, UR7, R2 ;  /* 0x0000000702077c24 */ /* 0x000fe2000f8e0202 */
[----:B------:R-:W-:Y:S01]  /*2570*/  UIADD3 UR8, UPT, UPT, UR6, -UR14, URZ ;  /* 0x8000000e06087290 */ /* 0x000fe2000fffe0ff */
[----:B------:R-:W-:Y:S01]  /*2580*/  IMAD R5, R5, R6, RZ ;  /* 0x0000000605057224 */ /* 0x000fe200078e02ff */
[----:B----4-:R-:W-:Y:S02]  /*2590*/  UIADD3 UR6, UPT, UPT, UR7, UR10, URZ ;  /* 0x0000000a07067290 */ /* 0x010fe4000fffe0ff */
[----:B------:R-:W-:-:S02]  /*25a0*/  UIADD3 UR9, UPT, UPT, UR15, -UR14, URZ ;  /* 0x8000000e0f097290 */ /* 0x000fc4000fffe0ff */
[----:B------:R-:W-:Y:S01]  /*25b0*/  UIADD3 UR10, UPT, UPT, UR7, 0x3, URZ ;  /* 0x00000003070a7890 */ /* 0x000fe2000fffe0ff */
[----:B------:R-:W-:Y:S01]  /*25c0*/  IMAD R6, R2, UR8, RZ ;  /* 0x0000000802067c24 */ /* 0x000fe2000f8e02ff */
[----:B------:R-:W-:Y:S01]  /*25d0*/  IADD3 R17, PT, PT, -R0, UR6, RZ ;  /* 0x0000000600117c10 */ /* 0x000fe2000fffe1ff */
[----:B------:R-:W-:Y:S01]  /*25e0*/  UIADD3 UR14, UPT, UPT, -UR5, UR7, URZ ;  /* 0x00000007050e7290 */ /* 0x000fe2000fffe1ff */
[C---:B------:R-:W-:Y:S01]  /*25f0*/  IMAD R19, R2.reuse, UR9, RZ ;  /* 0x0000000902137c24 */ /* 0x040fe2000f8e02ff */
[----:B------:R-:W-:Y:S01]  /*2600*/  UIADD3 UR7, UPT, UPT, UR8, 0x2, URZ ;  /* 0x0000000208077890 */ /* 0x000fe2000fffe0ff */
[C---:B------:R-:W-:Y:S01]  /*2610*/  IADD3 R13, PT, PT, R17.reuse, 0x2, RZ ;  /* 0x00000002110d7810 */ /* 0x040fe20007ffe0ff */
[C---:B-1----:R-:W-:Y:S01]  /*2620*/  IMAD R9, R2.reuse, UR10, RZ ;  /* 0x0000000a02097c24 */ /* 0x042fe2000f8e02ff */
[----:B------:R-:W-:Y:S01]  /*2630*/  IADD3 R37, PT, PT, R17, -0x1, RZ ;  /* 0xffffffff11257810 */ /* 0x000fe20007ffe0ff */
[C---:B------:R-:W-:Y:S01]  /*2640*/  IMAD R17, R2.reuse, R17, RZ ;  /* 0x0000001102117224 */ /* 0x040fe200078e02ff */
[C---:B------:R-:W-:Y:S01]  /*2650*/  IADD3 R33, PT, PT, R2.reuse, R6, RZ ;  /* 0x0000000602217210 */ /* 0x040fe20007ffe0ff */
[C---:B------:R-:W-:Y:S01]  /*2660*/  IMAD R13, R2.reuse, R13, RZ ;  /* 0x0000000d020d7224 */ /* 0x040fe200078e02ff */
[----:B------:R-:W-:Y:S01]  /*2670*/  UIADD3 UR6, UPT, UPT, UR6, 0x3, URZ ;  /* 0x0000000306067890 */ /* 0x000fe2000fffe0ff */
[C---:B------:R-:W-:Y:S01]  /*2680*/  IMAD R37, R2.reuse, R37, RZ ;  /* 0x0000002502257224 */ /* 0x040fe200078e02ff */
[C---:B------:R-:W-:Y:S01]  /*2690*/  IADD3 R15, PT, PT, R2.reuse, R17, RZ ;  /* 0x00000011020f7210 */ /* 0x040fe20007ffe0ff */
[----:B------:R-:W-:-:S09]  /*26a0*/  IMAD R0, R2, UR7, RZ ;  /* 0x0000000702007c24 */ /* 0x000fd2000f8e02ff */
.L_x_22:
[----:B------:R-:W-:-:S06]  /*26b0*/  UIADD3 UR7, UPT, UPT, UR6, -0x3, URZ ;  /* 0xfffffffd06077890 */ /* 0x000fcc000fffe0ff */
[----:B------:R-:W-:-:S13]  /*26c0*/  ISETP.LE.U32.AND P6, PT, R4, UR7, PT ;  /* 0x0000000704007c0c */ /* 0x000fda000bfc3070 */
[----:B-1----:R-:W-:-:S05]  /*26d0*/  @P6 IMAD.WIDE.U32 R20, R37, 0x4, R26 ;  /* 0x0000000425146825 */ /* 0x002fca00078e001a */
[----:B------:R0:W2:Y:S01]  /*26e0*/  @P6 LDG.E.CONSTANT R14, desc[UR12][R20.64] ;  /* 0x0000000c140e6981 */ /* 0x0000a2000c1e9900 */
[----:B------:R-:W-:Y:S02]  /*26f0*/  UIADD3 UR7, UPT, UPT, UR15, -0x3, URZ ;  /* 0xfffffffd0f077890 */ /* 0x000fe4000fffe0ff */
[----:B------:R-:W-:-:S04]  /*2700*/  UIADD3 UR8, UPT, UPT, UR6, -0x2, URZ ;  /* 0xfffffffe06087890 */ /* 0x000fc8000fffe0ff */
[----:B------:R-:W-:Y:S01]  /*2710*/  ISETP.LE.U32.AND P5, PT, R3, UR7, PT ;  /* 0x0000000703007c0c */ /* 0x000fe2000bfa3070 */
[----:B------:R-:W-:Y:S01]  /*2720*/  UIADD3 UR7, UPT, UPT, UR15, -0x2, URZ ;  /* 0xfffffffe0f077890 */ /* 0x000fe2000fffe0ff */
[----:B------:R-:W-:Y:S01]  /*2730*/  ISETP.LE.U32.AND P4, PT, R4, UR8, PT ;  /* 0x0000000804007c0c */ /* 0x000fe2000bf83070 */
[----:B------:R-:W-:-:S04]  /*2740*/  UIADD3 UR8, UPT, UPT, UR15, -0x1, URZ ;  /* 0xffffffff0f087890 */ /* 0x000fc8000fffe0ff */
[----:B------:R-:W-:Y:S01]  /*2750*/  ISETP.LE.U32.AND P3, PT, R3, UR7, PT ;  /* 0x0000000703007c0c */ /* 0x000fe2000bf63070 */
[----:B------:R-:W-:-:S05]  /*2760*/  UIADD3 UR7, UPT, UPT, UR6, -0x1, URZ ;  /* 0xffffffff06077890 */ /* 0x000fca000fffe0ff */
[----:B------:R-:W-:Y:S01]  /*2770*/  @!P5 IMAD.WIDE.U32 R34, R6, 0x4, R28 ;  /* 0x000000040622d825 */ /* 0x000fe200078e001c */
[C---:B------:R-:W-:Y:S02]  /*2780*/  ISETP.LE.U32.AND P2, PT, R4.reuse, UR7, PT ;  /* 0x0000000704007c0c */ /* 0x040fe4000bf43070 */
[----:B------:R-:W-:Y:S01]  /*2790*/  ISETP.LE.U32.AND P1, PT, R3, UR8, PT ;  /* 0x0000000803007c0c */ /* 0x000fe2000bf23070 */
[----:B------:R-:W-:Y:S01]  /*27a0*/  @P4 IMAD.WIDE.U32 R30, R17, 0x4, R26 ;  /* 0x00000004111e4825 */ /* 0x000fe200078e001a */
[----:B------:R-:W3:Y:S01]  /*27b0*/  @!P5 LDG.E.CONSTANT R8, desc[UR12][R34.64] ;  /* 0x0000000c2208d981 */ /* 0x000ee2000c1e9900 */
[----:B------:R-:W-:Y:S02]  /*27c0*/  ISETP.LE.U32.AND P0, PT, R4, UR6, PT ;  /* 0x0000000604007c0c */ /* 0x000fe4000bf03070 */
[----:B0-----:R-:W-:Y:S01]  /*27d0*/  @!P3 IMAD.WIDE.U32 R20, R33, 0x4, R28 ;  /* 0x000000042114b825 */ /* 0x001fe200078e001c */
[----:B------:R0:W4:Y:S04]  /*27e0*/  @P4 LDG.E.CONSTANT R10, desc[UR12][R30.64] ;  /* 0x0000000c1e0a4981 */ /* 0x000128000c1e9900 */
[----:B------:R1:W5:Y:S01]  /*27f0*/  @!P3 LDG.E.CONSTANT R12, desc[UR12][R20.64] ;  /* 0x0000000c140cb981 */ /* 0x000362000c1e9900 */
[----:B0-----:R-:W-:-:S04]  /*2800*/  @P2 IMAD.WIDE.U32 R30, R15, 0x4, R26 ;  /* 0x000000040f1e2825 */ /* 0x001fc800078e001a */
[----:B-1----:R-:W-:-:S04]  /*2810*/  @!P1 IMAD.WIDE.U32 R20, R0, 0x4, R28 ;  /* 0x0000000400149825 */ /* 0x002fc800078e001c */
[----:B------:R-:W-:Y:S01]  /*2820*/  @P0 IMAD.WIDE.U32 R34, R13, 0x4, R26 ;  /* 0x000000040d220825 */ /* 0x000fe200078e001a */
[----:B------:R-:W5:Y:S04]  /*2830*/  @!P1 LDG.E.CONSTANT R36, desc[UR12][R20.64] ;  /* 0x0000000c14249981 */ /* 0x000f68000c1e9900 */
[----:B------:R0:W5:Y:S01]  /*2840*/  @P0 LDG.E.CONSTANT R16, desc[UR12][R34.64] ;  /* 0x0000000c22100981 */ /* 0x000162000c1e9900 */
[----:B--2---:R-:W-:Y:S01]  /*2850*/  @P6 FADD R32, R32, -R14 ;  /* 0x8000000e20206221 */ /* 0x004fe20000000000 */
[----:B------:R-:W-:Y:S02]  /*2860*/  ISETP.LE.U32.AND P6, PT, R3, UR15, PT ;  /* 0x0000000f03007c0c */ /* 0x000fe4000bfc3070 */
[----:B------:R-:W2:Y:S11]  /*2870*/  @P2 LDG.E.CONSTANT R14, desc[UR12][R30.64] ;  /* 0x0000000c1e0e2981 */ /* 0x000eb6000c1e9900 */
[----:B0-----:R-:W-:-:S05]  /*2880*/  @!P6 IMAD.WIDE.U32 R34, R19, 0x4, R28 ;  /* 0x000000041322e825 */ /* 0x001fca00078e001c */
[----:B------:R0:W2:Y:S01]  /*2890*/  @!P6 LDG.E.CONSTANT R18, desc[UR12][R34.64] ;  /* 0x0000000c2212e981 */ /* 0x0000a2000c1e9900 */
[----:B---3--:R-:W-:-:S04]  /*28a0*/  @!P5 FADD R32, R32, R8 ;  /* 0x000000082020d221 */ /* 0x008fc80000000000 */
[C---:B0-----:R-:W-:Y:S01]  /*28b0*/  FMUL R35, R32.reuse, UR4 ;  /* 0x0000000420237c20 */ /* 0x041fe20008400000 */
[----:B----4-:R-:W-:-:S04]  /*28c0*/  @P4 FADD R32, R32, -R10 ;  /* 0x8000000a20204221 */ /* 0x010fc80000000000 */
[----:B-----5:R-:W-:-:S04]  /*28d0*/  @!P3 FADD R32, R32, R12 ;  /* 0x0000000c2020b221 */ /* 0x020fc80000000000 */
[----:B------:R-:W-:Y:S01]  /*28e0*/  FMUL R10, R32, UR4 ;  /* 0x00000004200a7c20 */ /* 0x000fe20008400000 */
[----:B------:R-:W-:-:S04]  /*28f0*/  IMAD.WIDE.U32 R20, R5, 0x4, R24 ;  /* 0x0000000405147825 */ /* 0x000fc800078e0018 */
[--C-:B------:R-:W-:Y:S01]  /*2900*/  IMAD.WIDE.U32 R30, R7, 0x4, R24.reuse ;  /* 0x00000004071e7825 */ /* 0x100fe200078e0018 */
[----:B------:R0:W-:Y:S04]  /*2910*/  STG.E desc[UR12][R20.64], R35 ;  /* 0x0000002314007986 */ /* 0x0001e8000c10190c */
[----:B------:R1:W-:Y:S01]  /*2920*/  STG.E desc[UR12][R30.64], R10 ;  /* 0x0000000a1e007986 */ /* 0x0003e2000c10190c */
[----:B0-----:R-:W-:-:S04]  /*2930*/  IMAD.WIDE.U32 R20, R11, 0x4, R24 ;  /* 0x000000040b147825 */ /* 0x001fc800078e0018 */
[----:B------:R-:W-:Y:S01]  /*2940*/  IMAD.WIDE.U32 R34, R9, 0x4, R24 ;  /* 0x0000000409227825 */ /* 0x000fe200078e0018 */
        /* <DEDUP_REMOVED lines=13> */
[----:B------:R-:W-:Y:S01]  /*2a20*/  LEA R6, R2, R6, 0x2 ;  /* 0x0000000602067211 */ /* 0x000fe200078e10ff */
[----:B------:R-:W-:-:S02]  /*2a30*/  UIADD3 UR6, UPT, UPT, UR6, 0x4, URZ ;  /* 0x0000000406067890 */ /* 0x000fc4000fffe0ff */
[----:B------:R-:W-:Y:S01]  /*2a40*/  UIADD3 UR15, UPT, UPT, UR15, 0x4, URZ ;  /* 0x000000040f0f7890 */ /* 0x000fe2000fffe0ff */
[----:B--2---:R-:W-:-:S04]  /*2a50*/  @P2 FADD R32, R32, -R14 ;  /* 0x8000000e20202221 */ /* 0x004fc80000000000 */
[----:B------:R-:W-:-:S04]  /*2a60*/  @!P1 FADD R32, R32, R36 ;  /* 0x0000002420209221 */ /* 0x000fc80000000000 */
[C---:B------:R-:W-:Y:S01]  /*2a70*/  FMUL R8, R32.reuse, UR4 ;  /* 0x0000000420087c20 */ /* 0x040fe20008400000 */
[----:B------:R-:W-:-:S04]  /*2a80*/  @P0 FADD R32, R32, -R16 ;  /* 0x8000001020200221 */ /* 0x000fc80000000000 */
[----:B------:R-:W-:-:S04]  /*2a90*/  @!P6 FADD R32, R32, R18 ;  /* 0x000000122020e221 */ /* 0x000fc80000000000 */
[----:B------:R-:W-:Y:S01]  /*2aa0*/  FMUL R12, R32, UR4 ;  /* 0x00000004200c7c20 */ /* 0x000fe20008400000 */
[----:B------:R1:W-:Y:S04]  /*2ab0*/  STG.E desc[UR12][R20.64], R8 ;  /* 0x0000000814007986 */ /* 0x0003e8000c10190c */
[----:B------:R1:W-:Y:S01]  /*2ac0*/  STG.E desc[UR12][R34.64], R12 ;  /* 0x0000000c22007986 */ /* 0x0003e2000c10190c */
[----:B------:R-:W-:Y:S05]  /*2ad0*/  BRA.U UP0, `(.L_x_22) ;  /* 0xfffffff900f47547 */ /* 0x000fea000b83ffff */
[----:B------:R-:W-:Y:S01]  /*2ae0*/  UMOV UR7, UR5 ;  /* 0x0000000500077c82 */ /* 0x000fe20008000000 */
[----:B------:R-:W-:Y:S05]  /*2af0*/  BRA `(.L_x_19) ;  /* 0x0000000400b07947 */ /* 0x000fea0003800000 */
.L_x_18:
[----:B------:R-:W-:-:S04]  /*2b00*/  IADD3 R0, PT, PT, -R5, R6, RZ ;  /* 0x0000000605007210 */ /* 0x000fc80007ffe1ff */
[----:B------:R-:W-:-:S13]  /*2b10*/  ISETP.LE.U32.AND P0, PT, R0, UR7, PT ;  /* 0x0000000700007c0c */ /* 0x000fda000bf03070 */
[----:B------:R-:W-:Y:S05]  /*2b20*/  @P0 BRA `(.L_x_19) ;  /* 0x0000000400a40947 */ /* 0x000fea0003800000 */
[C---:B------:R-:W-:Y:S02]  /*2b30*/  IADD3 R13, PT, PT, R5.reuse, UR7, RZ ;  /* 0x00000007050d7c10 */ /* 0x040fe4000fffe0ff */
[----:B------:R-:W-:Y:S02]  /*2b40*/  IADD3 R4, PT, PT, R5, UR7, -R6 ;  /* 0x0000000705047c10 */ /* 0x000fe4000fffe806 */
[----:B------:R-:W-:Y:S02]  /*2b50*/  IADD3 R3, PT, PT, -R13, R6, RZ ;  /* 0x000000060d037210 */ /* 0x000fe40007ffe1ff */
[----:B------:R-:W-:Y:S02]  /*2b60*/  ISETP.GT.U32.AND P1, PT, R4, -0x4, PT ;  /* 0xfffffffc0400780c */ /* 0x000fe40003f24070 */
[----:B------:R-:W-:-:S13]  /*2b70*/  LOP3.LUT P0, R6, R3, 0x3, RZ, 0xc0, !PT ;  /* 0x0000000303067812 */ /* 0x000fda000780c0ff */
[----:B------:R-:W-:Y:S05]  /*2b80*/  @!P0 BRA `(.L_x_23) ;  /* 0x0000000000648947 */ /* 0x000fea0003800000 */
[----:B------:R-:W2:Y:S01]  /*2b90*/  LDCU.64 UR8, c[0x0][0x398] ;  /* 0x00007300ff0877ac */ /* 0x000ea20008000a00 */
[----:B------:R-:W-:Y:S01]  /*2ba0*/  LOP3.LUT R3, RZ, R5, RZ, 0x33, !PT ;  /* 0x00000005ff037212 */ /* 0x000fe200078e33ff */
[----:B------:R-:W-:Y:S01]  /*2bb0*/  IMAD R13, R2, R13, RZ ;  /* 0x0000000d020d7224 */ /* 0x000fe200078e02ff */
[----:B------:R-:W-:Y:S02]  /*2bc0*/  IADD3 R4, PT, PT, -R6, RZ, RZ ;  /* 0x000000ff06047210 */ /* 0x000fe40007ffe1ff */
[----:B------:R-:W-:-:S05]  /*2bd0*/  IADD3 R3, PT, PT, R3, UR7, RZ ;  /* 0x0000000703037c10 */ /* 0x000fca000fffe0ff */
[----:B-1----:R-:W-:Y:S01]  /*2be0*/  IMAD R15, R2, R3, RZ ;  /* 0x00000003020f7224 */ /* 0x002fe200078e02ff */
[----:B--2---:R-:W-:-:S04]  /*2bf0*/  UIMAD UR6, UR7, UR9, URZ ;  /* 0x00000009070672a4 */ /* 0x004fc8000f8e02ff */
[----:B------:R-:W-:-:S06]  /*2c00*/  UIMAD UR6, UR6, UR8, URZ ;  /* 0x00000008060672a4 */ /* 0x000fcc000f8e02ff */
[----:B------:R-:W-:-:S07]  /*2c10*/  MOV R3, UR6 ;  /* 0x0000000600037c02 */ /* 0x000fce0008000f00 */
.L_x_24:
[----:B------:R-:W-:-:S04]  /*2c20*/  IMAD.WIDE.U32 R6, R15, 0x4, R22 ;  /* 0x000000040f067825 */ /* 0x000fc800078e0016 */
[----:B------:R-:W-:Y:S02]  /*2c30*/  IMAD.WIDE.U32 R8, R13, 0x4, R22 ;  /* 0x000000040d087825 */ /* 0x000fe400078e0016 */
[----:B--2---:R-:W2:Y:S04]  /*2c40*/  LDG.E.CONSTANT R7, desc[UR12][R6.64] ;  /* 0x0000000c06077981 */ /* 0x004ea8000c1e9900 */
[----:B------:R-:W3:Y:S01]  /*2c50*/  LDG.E.CONSTANT R9, desc[UR12][R8.64] ;  /* 0x0000000c08097981 */ /* 0x000ee2000c1e9900 */
[----:B------:R-:W-:Y:S01]  /*2c60*/  IMAD.WIDE.U32 R10, R3, 0x4, R24 ;  /* 0x00000004030a7825 */ /* 0x000fe200078e0018 */
[----:B------:R-:W-:Y:S01]  /*2c70*/  IADD3 R4, PT, PT, R4, 0x1, RZ ;  /* 0x0000000104047810 */ /* 0x000fe20007ffe0ff */
[----:B------:R-:W-:Y:S01]  /*2c80*/  UIADD3 UR7, UPT, UPT, UR7, 0x1, URZ ;  /* 0x0000000107077890 */ /* 0x000fe2000fffe0ff */
[----:B------:R-:W-:-:S02]  /*2c90*/  IADD3 R3, PT, PT, R2, R3, RZ ;  /* 0x0000000302037210 */ /* 0x000fc40007ffe0ff */
[----:B------:R-:W-:Y:S02]  /*2ca0*/  ISETP.NE.AND P0, PT, R4, RZ, PT ;  /* 0x000000ff0400720c */ /* 0x000fe40003f05270 */
[C---:B------:R-:W-:Y:S02]  /*2cb0*/  IADD3 R13, PT, PT, R2.reuse, R13, RZ ;  /* 0x0000000d020d7210 */ /* 0x040fe40007ffe0ff */
[----:B------:R-:W-:Y:S01]  /*2cc0*/  IADD3 R15, PT, PT, R2, R15, RZ ;  /* 0x0000000f020f7210 */ /* 0x000fe20007ffe0ff */
[----:B--2---:R-:W-:-:S04]  /*2cd0*/  FADD R32, -R7, R32 ;  /* 0x0000002007207221 */ /* 0x004fc80000000100 */
[----:B---3--:R-:W-:-:S04]  /*2ce0*/  FADD R32, R32, R9 ;  /* 0x0000000920207221 */ /* 0x008fc80000000000 */
[----:B------:R-:W-:-:S05]  /*2cf0*/  FMUL R17, R32, UR4 ;  /* 0x0000000420117c20 */ /* 0x000fca0008400000 */
[----:B------:R2:W-:Y:S01]  /*2d00*/  STG.E desc[UR12][R10.64], R17 ;  /* 0x000000110a007986 */ /* 0x0005e2000c10190c */
[----:B------:R-:W-:Y:S05]  /*2d10*/  @P0 BRA `(.L_x_24) ;  /* 0xfffffffc00c00947 */ /* 0x000fea000383ffff */
.L_x_23:
[----:B------:R-:W-:Y:S05]  /*2d20*/  @P1 BRA `(.L_x_19) ;  /* 0x0000000400241947 */ /* 0x000fea0003800000 */
[----:B--2---:R-:W2:Y:S01]  /*2d30*/  LDC.64 R10, c[0x0][0x398] ;  /* 0x0000e600ff0a7b82 */ /* 0x004ea20000000a00 */
[----:B------:R-:W-:Y:S02]  /*2d40*/  UIADD3 UR6, UPT, UPT, UR7, 0x2, URZ ;  /* 0x0000000207067890 */ /* 0x000fe4000fffe0ff */
[C---:B------:R-:W-:Y:S01]  /*2d50*/  IADD3 R3, PT, PT, -R5.reuse, UR7, RZ ;  /* 0x0000000705037c10 */ /* 0x040fe2000fffe1ff */
[----:B------:R-:W-:Y:S02]  /*2d60*/  UIADD3 UR8, UPT, UPT, UR7, 0x3, URZ ;  /* 0x0000000307087890 */ /* 0x000fe4000fffe0ff */
[----:B-1----:R-:W-:Y:S01]  /*2d70*/  IADD3 R9, PT, PT, R5, UR7, RZ ;  /* 0x0000000705097c10 */ /* 0x002fe2000fffe0ff */
[C---:B------:R-:W-:Y:S01]  /*2d80*/  IMAD R7, R2.reuse, UR7, R2 ;  /* 0x0000000702077c24 */ /* 0x040fe2000f8e0202 */
[----:B------:R-:W-:Y:S01]  /*2d90*/  IADD3 R13, PT, PT, R3, -0x1, RZ ;  /* 0xffffffff030d7810 */ /* 0x000fe20007ffe0ff */
[C---:B------:R-:W-:Y:S01]  /*2da0*/  IMAD R6, R2.reuse, R3, RZ ;  /* 0x0000000302067224 */ /* 0x040fe200078e02ff */
[----:B------:R-:W-:Y:S01]  /*2db0*/  IADD3 R15, PT, PT, -R5, UR6, RZ ;  /* 0x00000006050f7c10 */ /* 0x000fe2000fffe1ff */
[C---:B------:R-:W-:Y:S01]  /*2dc0*/  IMAD R4, R2.reuse, R9, RZ ;  /* 0x0000000902047224 */ /* 0x040fe200078e02ff */
[C---:B------:R-:W-:Y:S01]  /*2dd0*/  IADD3 R3, PT, PT, R9.reuse, 0x2, RZ ;  /* 0x0000000209037810 */ /* 0x040fe20007ffe0ff */
[C---:B------:R-:W-:Y:S01]  /*2de0*/  IMAD R5, R2.reuse, UR6, RZ ;  /* 0x0000000602057c24 */ /* 0x040fe2000f8e02ff */
[----:B------:R-:W-:Y:S01]  /*2df0*/  IADD3 R17, PT, PT, R9, 0x3, RZ ;  /* 0x0000000309117810 */ /* 0x000fe20007ffe0ff */
[C---:B------:R-:W-:Y:S01]  /*2e00*/  IMAD R33, R2.reuse, UR8, RZ ;  /* 0x0000000802217c24 */ /* 0x040fe2000f8e02ff */
[C---:B------:R-:W-:Y:S01]  /*2e10*/  IADD3 R19, PT, PT, R2.reuse, R4, RZ ;  /* 0x0000000402137210 */ /* 0x040fe20007ffe0ff */
[C---:B------:R-:W-:Y:S01]  /*2e20*/  IMAD R13, R2.reuse, R13, RZ ;  /* 0x0000000d020d7224 */ /* 0x040fe200078e02ff */
[C---:B------:R-:W-:Y:S01]  /*2e30*/  IADD3 R9, PT, PT, R2.reuse, R6, RZ ;  /* 0x0000000602097210 */ /* 0x040fe20007ffe0ff */
[----:B------:R-:W-:-:S02]  /*2e40*/  IMAD R15, R2, R15, RZ ;  /* 0x0000000f020f7224 */ /* 0x000fc400078e02ff */
[C---:B------:R-:W-:Y:S02]  /*2e50*/  IMAD R3, R2.reuse, R3, RZ ;  /* 0x0000000302037224 */ /* 0x040fe400078e02ff */
[----:B------:R-:W-:Y:S02]  /*2e60*/  IMAD R17, R2, R17, RZ ;  /* 0x0000001102117224 */ /* 0x000fe400078e02ff */
[----:B--2---:R-:W-:-:S04]  /*2e70*/  IMAD R11, R11, UR7, RZ ;  /* 0x000000070b0b7c24 */ /* 0x004fc8000f8e02ff */
[----:B------:R-:W-:-:S07]  /*2e80*/  IMAD R11, R11, R10, RZ ;  /* 0x0000000a0b0b7224 */ /* 0x000fce00078e02ff */
.L_x_25:
[----:B0--3--:R-:W-:-:S04]  /*2e90*/  IMAD.WIDE.U32 R36, R13, 0x4, R22 ;  /* 0x000000040d247825 */ /* 0x009fc800078e0016 */
[--C-:B------:R-:W-:Y:S01]  /*2ea0*/  IMAD.WIDE.U32 R26, R4, 0x4, R22.reuse ;  /* 0x00000004041a7825 */ /* 0x100fe200078e0016 */
[----:B------:R-:W2:Y:S03]  /*2eb0*/  LDG.E.CONSTANT R8, desc[UR12][R36.64] ;  /* 0x0000000c24087981 */ /* 0x000ea6000c1e9900 */
[--C-:B------:R-:W-:Y:S01]  /*2ec0*/  IMAD.WIDE.U32 R20, R6, 0x4, R22.reuse ;  /* 0x0000000406147825 */ /* 0x100fe200078e0016 */
[----:B------:R0:W3:Y:S04]  /*2ed0*/  LDG.E.CONSTANT R10, desc[UR12][R26.64] ;  /* 0x0000000c1a0a7981 */ /* 0x0000e8000c1e9900 */
[----:B------:R1:W4:Y:S01]  /*2ee0*/  LDG.E.CONSTANT R12, desc[UR12][R20.64] ;  /* 0x0000000c140c7981 */ /* 0x000322000c1e9900 */
[----:B0-----:R-:W-:-:S04]  /*2ef0*/  IMAD.WIDE.U32 R26, R19, 0x4, R22 ;  /* 0x00000004131a7825 */ /* 0x001fc800078e0016 */
[--C-:B-1----:R-:W-:Y:S01]  /*2f00*/  IMAD.WIDE.U32 R20, R9, 0x4, R22.reuse ;  /* 0x0000000409147825 */ /* 0x102fe200078e0016 */
[----:B------:R-:W5:Y:S03]  /*2f10*/  LDG.E.CONSTANT R14, desc[UR12][R26.64] ;  /* 0x0000000c1a0e7981 */ /* 0x000f66000c1e9900 */
[--C-:B------:R-:W-:Y:S01]  /*2f20*/  IMAD.WIDE.U32 R30, R3, 0x4, R22.reuse ;  /* 0x00000004031e7825 */ /* 0x100fe200078e0016 */
[----:B------:R0:W5:Y:S03]  /*2f30*/  LDG.E.CONSTANT R16, desc[UR12][R20.64] ;  /* 0x0000000c14107981 */ /* 0x000166000c1e9900 */
[--C-:B------:R-:W-:Y:S02]  /*2f40*/  IMAD.WIDE.U32 R34, R15, 0x4, R22.reuse ;  /* 0x000000040f227825 */ /* 0x100fe400078e0016 */
[----:B------:R-:W5:Y:S02]  /*2f50*/  LDG.E.CONSTANT R30, desc[UR12][R30.64] ;  /* 0x0000000c1e1e7981 */ /* 0x000f64000c1e9900 */
[----:B------:R-:W-:-:S02]  /*2f60*/  IMAD.WIDE.U32 R36, R17, 0x4, R22 ;  /* 0x0000000411247825 */ /* 0x000fc400078e0016 */
[----:B------:R1:W5:Y:S04]  /*2f70*/  LDG.E.CONSTANT R18, desc[UR12][R34.64] ;  /* 0x0000000c22127981 */ /* 0x000368000c1e9900 */
[----:B------:R5:W5:Y:S01]  /*2f80*/  LDG.E.CONSTANT R36, desc[UR12][R36.64] ;  /* 0x0000000c24247981 */ /* 0x000b62000c1e9900 */
[----:B0-----:R-:W-:-:S04]  /*2f90*/  IMAD.WIDE.U32 R20, R7, 0x4, R24 ;  /* 0x0000000407147825 */ /* 0x001fc800078e0018 */
[----:B-1----:R-:W-:Y:S01]  /*2fa0*/  IMAD.WIDE.U32 R34, R11, 0x4, R24 ;  /* 0x000000040b227825 */ /* 0x002fe200078e0018 */
[----:B------:R-:W-:-:S06]  /*2fb0*/  UIADD3 UR7, UPT, UPT, UR7, 0x4, URZ ;  /* 0x0000000407077890 */ /* 0x000fcc000fffe0ff */
[----:B------:R-:W-:Y:S02]  /*2fc0*/  ISETP.LE.U32.AND P0, PT, R0, UR7, PT ;  /* 0x0000000700007c0c */ /* 0x000fe4000bf03070 */
        /* <DEDUP_REMOVED lines=10> */
[----:B--2---:R-:W-:-:S04]  /*3070*/  FADD R8, -R8, R32 ;  /* 0x0000002008087221 */ /* 0x004fc80000000100 */
[----:B---3--:R-:W-:-:S04]  /*3080*/  FADD R8, R8, R10 ;  /* 0x0000000a08087221 */ /* 0x008fc80000000000 */
[----:B----4-:R-:W-:-:S04]  /*3090*/  FADD R12, R8, -R12 ;  /* 0x8000000c080c7221 */ /* 0x010fc80000000000 */
[----:B-----5:R-:W-:-:S04]  /*30a0*/  FADD R14, R12, R14 ;  /* 0x0000000e0c0e7221 */ /* 0x020fc80000000000 */
[----:B------:R-:W-:-:S04]  /*30b0*/  FADD R27, R14, -R16 ;  /* 0x800000100e1b7221 */ /* 0x000fc80000000000 */
[----:B------:R-:W-:-:S04]  /*30c0*/  FADD R10, R27, R30 ;  /* 0x0000001e1b0a7221 */ /* 0x000fc80000000000 */
[----:B------:R-:W-:Y:S01]  /*30d0*/  FADD R27, R10, -R18 ;  /* 0x800000120a1b7221 */ /* 0x000fe20000000000 */
[----:B------:R-:W-:Y:S01]  /*30e0*/  FMUL R8, R8, UR4 ;  /* 0x0000000408087c20 */ /* 0x000fe20008400000 */
[----:B------:R-:W-:Y:S02]  /*30f0*/  FMUL R37, R14, UR4 ;  /* 0x000000040e257c20 */ /* 0x000fe40008400000 */
[----:B------:R-:W-:Y:S01]  /*3100*/  FADD R32, R27, R36 ;  /* 0x000000241b207221 */ /* 0x000fe20000000000 */
[----:B------:R-:W-:-:S04]  /*3110*/  IMAD.WIDE.U32 R26, R5, 0x4, R24 ;  /* 0x00000004051a7825 */ /* 0x000fc800078e0018 */
[----:B------:R-:W-:Y:S01]  /*3120*/  FMUL R10, R10, UR4 ;  /* 0x000000040a0a7c20 */ /* 0x000fe20008400000 */
[----:B------:R-:W-:Y:S01]  /*3130*/  FMUL R12, R32, UR4 ;  /* 0x00000004200c7c20 */ /* 0x000fe20008400000 */
[----:B------:R-:W-:Y:S01]  /*3140*/  IMAD.WIDE.U32 R30, R33, 0x4, R24 ;  /* 0x00000004211e7825 */ /* 0x000fe200078e0018 */
[----:B------:R3:W-:Y:S04]  /*3150*/  STG.E desc[UR12][R34.64], R8 ;  /* 0x0000000822007986 */ /* 0x0007e8000c10190c */
[----:B------:R3:W-:Y:S04]  /*3160*/  STG.E desc[UR12][R20.64], R37 ;  /* 0x0000002514007986 */ /* 0x0007e8000c10190c */
[----:B------:R3:W-:Y:S04]  /*3170*/  STG.E desc[UR12][R26.64], R10 ;  /* 0x0000000a1a007986 */ /* 0x0007e8000c10190c */
[----:B------:R3:W-:Y:S01]  /*3180*/  STG.E desc[UR12][R30.64], R12 ;  /* 0x0000000c1e007986 */ /* 0x0007e2000c10190c */
[----:B------:R-:W-:-:S02]  /*3190*/  LEA R5, R2, R5, 0x2 ;  /* 0x0000000502057211 */ /* 0x000fc400078e10ff */
[----:B------:R-:W-:Y:S01]  /*31a0*/  LEA R33, R2, R33, 0x2 ;  /* 0x0000002102217211 */ /* 0x000fe200078e10ff */
[----:B------:R-:W-:Y:S06]  /*31b0*/  @!P0 BRA `(.L_x_25) ;  /* 0xfffffffc00348947 */ /* 0x000fec000383ffff */
.L_x_19:
[----:B------:R-:W4:Y:S02]  /*31c0*/  LDCU UR8, c[0x0][0x3a0] ;  /* 0x00007400ff0877ac */ /* 0x000f240008000800 */
[----:B----4-:R-:W-:-:S06]  /*31d0*/  UISETP.GE.U32.AND UP0, UPT, UR7, UR8, UPT ;  /* 0x000000080700728c */ /* 0x010fcc000bf06070 */
[----:B------:R-:W-:-:S13]  /*31e0*/  PLOP3.LUT P0, PT, PT, PT, UP0, 0x80, 0x8 ;  /* 0x000000000008781c */ /* 0x000fda0003f0f008 */
[----:B------:R-:W-:Y:S05]  /*31f0*/  @P0 EXIT ;  /* 0x000000000000094d */ /* 0x000fea0003800000 */
[----:B------:R-:W4:Y:S01]  /*3200*/  LDCU UR11, c[0x0][0x3a0] ;  /* 0x00007400ff0b77ac */ /* 0x000f220008000800 */
[----:B------:R-:W5:Y:S01]  /*3210*/  LDCU UR6, c[0x0][0x3c0] ;  /* 0x00007800ff0677ac */ /* 0x000f620008000800 */
[----:B----4-:R-:W-:-:S04]  /*3220*/  UIADD3 UR5, UPT, UPT, UR7, -UR11, URZ ;  /* 0x8000000b07057290 */ /* 0x010fc8000fffe0ff */
[----:B------:R-:W-:Y:S02]  /*3230*/  UISETP.GT.U32.AND UP0, UPT, UR5, -0x4, UPT ;  /* 0xfffffffc0500788c */ /* 0x000fe4000bf04070 */
[----:B------:R-:W-:Y:S02]  /*3240*/  UIADD3 UR5, UPT, UPT, -UR7, UR8, URZ ;  /* 0x0000000807057290 */ /* 0x000fe4000fffe1ff */
[----:B-----5:R-:W-:Y:S02]  /*3250*/  UIADD3 UR10, UPT, UPT, UR8, UR6, URZ ;  /* 0x00000006080a7290 */ /* 0x020fe4000fffe0ff */
[----:B------:R-:W-:Y:S01]  /*3260*/  PLOP3.LUT P1, PT, PT, PT, UP0, 0x80, 0x8 ;  /* 0x000000000008781c */ /* 0x000fe20003f2f008 */
[----:B------:R-:W-:-:S09]  /*3270*/  ULOP3.LUT UP0, UR9, UR5, 0x3, URZ, 0xc0, !UPT ;  /* 0x0000000305097892 */ /* 0x000fd2000f80c0ff */
[----:B------:R-:W-:Y:S05]  /*3280*/  BRA.U !UP0, `(.L_x_26) ;  /* 0x0000000108807547 */ /* 0x000fea000b800000 */
[----:B------:R-:W4:Y:S01]  /*3290*/  LDCU UR6, c[0x0][0x3a4] ;  /* 0x00007480ff0677ac */ /* 0x000f220008000800 */
[----:B------:R-:W5:Y:S01]  /*32a0*/  LDCU.64 UR14, c[0x0][0x398] ;  /* 0x00007300ff0e77ac */ /* 0x000f620008000a00 */
[----:B------:R-:W4:Y:S01]  /*32b0*/  LDCU UR16, c[0x0][0x380] ;  /* 0x00007000ff1077ac */ /* 0x000f220008000800 */
[----:B------:R-:W-:Y:S02]  /*32c0*/  UIADD3 UR9, UPT, UPT, -UR9, URZ, URZ ;  /* 0x000000ff09097290 */ /* 0x000fe4000fffe1ff */
[----:B-----5:R-:W-:Y:S02]  /*32d0*/  UIMAD UR5, UR7, UR15, URZ ;  /* 0x0000000f070572a4 */ /* 0x020fe4000f8e02ff */
[----:B----4-:R-:W-:Y:S02]  /*32e0*/  UIADD3 UR6, UPT, UPT, UR16, UR7, UR6 ;  /* 0x0000000710067290 */ /* 0x010fe4000fffe006 */
[----:B------:R-:W-:Y:S01]  /*32f0*/  LOP3.LUT R3, RZ, UR16, RZ, 0x33, !PT ;  /* 0x00000010ff037c12 */ /* 0x000fe2000f8e33ff */
[----:B------:R-:W-:-:S02]  /*3300*/  UIMAD UR5, UR5, UR14, URZ ;  /* 0x0000000e050572a4 */ /* 0x000fc4000f8e02ff */
[----:B------:R-:W-:Y:S01]  /*3310*/  UIADD3 UR8, UPT, UPT, UR6, -UR8, URZ ;  /* 0x8000000806087290 */ /* 0x000fe2000fffe0ff */
[----:B------:R-:W-:Y:S02]  /*3320*/  IADD3 R3, PT, PT, R3, UR7, RZ ;  /* 0x0000000703037c10 */ /* 0x000fe4000fffe0ff */
[----:B------:R-:W-:-:S03]  /*3330*/  MOV R0, UR6 ;  /* 0x0000000600007c02 */ /* 0x000fc60008000f00 */
[C---:B------:R-:W-:Y:S01]  /*3340*/  IMAD R13, R2.reuse, R3, RZ ;  /* 0x00000003020d7224 */ /* 0x040fe200078e02ff */
[----:B------:R-:W-:Y:S01]  /*3350*/  MOV R3, UR5 ;  /* 0x0000000500037c02 */ /* 0x000fe20008000f00 */
[----:B0-2---:R-:W-:-:S07]  /*3360*/  IMAD R11, R2, UR8, RZ ;  /* 0x00000008020b7c24 */ /* 0x005fce000f8e02ff */
.L_x_27:
[----:B------:R-:W-:Y:S01]  /*3370*/  ISETP.GE.U32.AND P0, PT, R0, UR10, PT ;  /* 0x0000000a00007c0c */ /* 0x000fe2000bf06070 */
[----:B------:R-:W-:-:S06]  /*3380*/  IMAD.WIDE.U32 R4, R13, 0x4, R22 ;  /* 0x000000040d047825 */ /* 0x000fcc00078e0016 */
[----:B------:R-:W2:Y:S06]  /*3390*/  LDG.E.CONSTANT R5, desc[UR12][R4.64] ;  /* 0x0000000c04057981 */ /* 0x000eac000c1e9900 */
[----:B------:R-:W-:-:S06]  /*33a0*/  @!P0 IMAD.WIDE.U32 R6, R11, 0x4, R28 ;  /* 0x000000040b068825 */ /* 0x000fcc00078e001c */
[----:B----4-:R-:W4:Y:S01]  /*33b0*/  @!P0 LDG.E.CONSTANT R7, desc[UR12][R6.64] ;  /* 0x0000000c06078981 */ /* 0x010f22000c1e9900 */
[----:B-1-3--:R-:W-:Y:S01]  /*33c0*/  IMAD.WIDE.U32 R8, R3, 0x4, R24 ;  /* 0x0000000403087825 */ /* 0x00afe200078e0018 */
[----:B------:R-:W-:-:S04]  /*33d0*/  UIADD3 UR9, UPT, UPT, UR9, 0x1, URZ ;  /* 0x0000000109097890 */ /* 0x000fc8000fffe0ff */
[----:B------:R-:W-:Y:S01]  /*33e0*/  UISETP.NE.AND UP0, UPT, UR9, URZ, UPT ;  /* 0x000000ff0900728c */ /* 0x000fe2000bf05270 */
[----:B------:R-:W-:Y:S02]  /*33f0*/  IADD3 R3, PT, PT, R2, R3, RZ ;  /* 0x0000000302037210 */ /* 0x000fe40007ffe0ff */
[----:B------:R-:W-:Y:S02]  /*3400*/  IADD3 R0, PT, PT, R0, 0x1, RZ ;  /* 0x0000000100007810 */ /* 0x000fe40007ffe0ff */
[C---:B------:R-:W-:Y:S02]  /*3410*/  IADD3 R13, PT, PT, R2.reuse, R13, RZ ;  /* 0x0000000d020d7210 */ /* 0x040fe40007ffe0ff */
[----:B------:R-:W-:Y:S01]  /*3420*/  IADD3 R11, PT, PT, R2, R11, RZ ;  /* 0x0000000b020b7210 */ /* 0x000fe20007ffe0ff */
[----:B------:R-:W-:Y:S01]  /*3430*/  UIADD3 UR7, UPT, UPT, UR7, 0x1, URZ ;  /* 0x0000000107077890 */ /* 0x000fe2000fffe0ff */
[----:B--2---:R-:W-:-:S04]  /*3440*/  FADD R32, -R5, R32 ;  /* 0x0000002005207221 */ /* 0x004fc80000000100 */
[----:B----4-:R-:W-:-:S04]  /*3450*/  @!P0 FADD R32, R32, R7 ;  /* 0x0000000720208221 */ /* 0x010fc80000000000 */
[----:B------:R-:W-:-:S05]  /*3460*/  FMUL R15, R32, UR4 ;  /* 0x00000004200f7c20 */ /* 0x000fca0008400000 */
[----:B------:R4:W-:Y:S01]  /*3470*/  STG.E desc[UR12][R8.64], R15 ;  /* 0x0000000f08007986 */ /* 0x0009e2000c10190c */
[----:B------:R-:W-:Y:S05]  /*3480*/  BRA.U UP0, `(.L_x_27) ;  /* 0xfffffffd00b87547 */ /* 0x000fea000b83ffff */
.L_x_26:
[----:B------:R-:W-:Y:S05]  /*3490*/  @P1 EXIT ;  /* 0x000000000000194d */ /* 0x000fea0003800000 */
[----:B------:R-:W5:Y:S01]  /*34a0*/  LDC.64 R6, c[0x0][0x398] ;  /* 0x0000e600ff067b82 */ /* 0x000f620000000a00 */
[----:B------:R-:W1:Y:S01]  /*34b0*/  LDCU UR5, c[0x0][0x380] ;  /* 0x00007000ff0577ac */ /* 0x000e620008000800 */
[C---:B0-2---:R-:W-:Y:S01]  /*34c0*/  IMAD R11, R2.reuse, UR7, R2 ;  /* 0x00000007020b7c24 */ /* 0x045fe2000f8e0202 */
[----:B------:R-:W0:Y:S01]  /*34d0*/  LDCU UR6, c[0x0][0x3a4] ;  /* 0x00007480ff0677ac */ /* 0x000e220008000800 */
[----:B------:R-:W-:Y:S02]  /*34e0*/  UIADD3 UR9, UPT, UPT, UR7, 0x2, URZ ;  /* 0x0000000207097890 */ /* 0x000fe4000fffe0ff */
[----:B------:R-:W-:Y:S02]  /*34f0*/  UIADD3 UR16, UPT, UPT, UR7, -UR11, URZ ;  /* 0x8000000b07107290 */ /* 0x000fe4000fffe0ff */
[----:B------:R-:W-:Y:S02]  /*3500*/  UIADD3 UR14, UPT, UPT, UR7, 0x3, URZ ;  /* 0x00000003070e7890 */ /* 0x000fe4000fffe0ff */
[----:B------:R-:W-:Y:S01]  /*3510*/  IMAD R5, R2, UR9, RZ ;  /* 0x0000000902057c24 */ /* 0x000fe2000f8e02ff */
[----:B-1----:R-:W-:-:S03]  /*3520*/  UIADD3 UR8, UPT, UPT, UR7, -UR5, URZ ;  /* 0x8000000507087290 */ /* 0x002fc6000fffe0ff */
[C---:B----4-:R-:W-:Y:S01]  /*3530*/  IMAD R15, R2.reuse, UR14, RZ ;  /* 0x0000000e020f7c24 */ /* 0x050fe2000f8e02ff */
[----:B0-----:R-:W-:Y:S02]  /*3540*/  UIADD3 UR6, UPT, UPT, UR5, UR7, UR6 ;  /* 0x0000000705067290 */ /* 0x001fe4000fffe006 */
[----:B-----5:R-:W-:Y:S01]  /*3550*/  IMAD R7, R7, UR7, RZ ;  /* 0x0000000707077c24 */ /* 0x020fe2000f8e02ff */
[----:B------:R-:W-:Y:S01]  /*3560*/  UIADD3 UR5, UPT, UPT, UR9, -UR5, URZ ;  /* 0x8000000509057290 */ /* 0x000fe2000fffe0ff */
[C---:B------:R-:W-:Y:S01]  /*3570*/  IMAD R0, R2.reuse, UR8, RZ ;  /* 0x0000000802007c24 */ /* 0x040fe2000f8e02ff */
[----:B------:R-:W-:Y:S01]  /*3580*/  UIADD3 UR15, UPT, UPT, UR6, -UR11, URZ ;  /* 0x8000000b060f7290 */ /* 0x000fe2000fffe0ff */
[----:B------:R-:W-:Y:S01]  /*3590*/  IMAD R7, R7, R6, RZ ;  /* 0x0000000607077224 */ /* 0x000fe200078e02ff */
[----:B------:R-:W-:Y:S02]  /*35a0*/  UIADD3 UR7, UPT, UPT, UR6, 0x3, URZ ;  /* 0x0000000306077890 */ /* 0x000fe4000fffe0ff */
[----:B------:R-:W-:Y:S01]  /*35b0*/  UIADD3 UR9, UPT, UPT, UR8, -0x1, URZ ;  /* 0xffffffff08097890 */ /* 0x000fe2000fffe0ff */
[----:B------:R-:W-:Y:S01]  /*35c0*/  IMAD R19, R2, UR5, RZ ;  /* 0x0000000502137c24 */ /* 0x000fe2000f8e02ff */
[----:B------:R-:W-:-:S02]  /*35d0*/  UIADD3 UR8, UPT, UPT, UR15, 0x2, URZ ;  /* 0x000000020f087890 */ /* 0x000fc4000fffe0ff */
[C---:B---3--:R-:W-:Y:S01]  /*35e0*/  IMAD R37, R2.reuse, UR15, RZ ;  /* 0x0000000f02257c24 */ /* 0x048fe2000f8e02ff */
[----:B------:R-:W-:Y:S01]  /*35f0*/  UIADD3 UR6, UPT, UPT, UR7, -UR11, URZ ;  /* 0x8000000b07067290 */ /* 0x000fe2000fffe0ff */
[C---:B------:R-:W-:Y:S01]  /*3600*/  IADD3 R3, PT, PT, R2.reuse, R0, RZ ;  /* 0x0000000002037210 */ /* 0x040fe20007ffe0ff */
[C---:B------:R-:W-:Y:S02]  /*3610*/  IMAD R17, R2.reuse, UR9, RZ ;  /* 0x0000000902117c24 */ /* 0x040fe4000f8e02ff */
[C---:B------:R-:W-:Y:S01]  /*3620*/  IADD3 R13, PT, PT, R2.reuse, R37, RZ ;  /* 0x00000025020d7210 */ /* 0x040fe20007ffe0ff */
[C---:B------:R-:W-:Y:S02]  /*3630*/  IMAD R33, R2.reuse, UR8, RZ ;  /* 0x0000000802217c24 */ /* 0x040fe4000f8e02ff */
[----:B------:R-:W-:-:S07]  /*3640*/  IMAD R9, R2, UR6, RZ ;  /* 0x0000000602097c24 */ /* 0x000fce000f8e02ff */
.L_x_28:
[----:B------:R-:W-:Y:S01]  /*3650*/  UIADD3 UR5, UPT, UPT, UR7, -0x3, URZ ;  /* 0xfffffffd07057890 */ /* 0x000fe2000fffe0ff */
[----:B0-----:R-:W-:-:S03]  /*3660*/  IMAD.WIDE.U32 R34, R17, 0x4, R22 ;  /* 0x0000000411227825 */ /* 0x001fc600078e0016 */
[----:B------:R-:W-:Y:S02]  /*3670*/  UISETP.GE.U32.AND UP0, UPT, UR5, UR10, UPT ;  /* 0x0000000a0500728c */ /* 0x000fe4000bf06070 */
[----:B------:R-:W-:Y:S01]  /*3680*/  UIADD3 UR5, UPT, UPT, UR7, -0x2, URZ ;  /* 0xfffffffe07057890 */ /* 0x000fe2000fffe0ff */
[----:B------:R-:W2:Y:S03]  /*3690*/  LDG.E.CONSTANT R4, desc[UR12][R34.64] ;  /* 0x0000000c22047981 */ /* 0x000ea6000c1e9900 */
[----:B------:R-:W-:Y:S01]  /*36a0*/  PLOP3.LUT P0, PT, PT, PT, UP0, 0x80, 0x8 ;  /* 0x000000000008781c */ /* 0x000fe20003f0f008 */
[----:B------:R-:W-:Y:S02]  /*36b0*/  UISETP.GE.U32.AND UP0, UPT, UR5, UR10, UPT ;  /* 0x0000000a0500728c */ /* 0x000fe4000bf06070 */
[----:B------:R-:W-:-:S04]  /*36c0*/  UIADD3 UR5, UPT, UPT, UR7, -0x1, URZ ;  /* 0xffffffff07057890 */ /* 0x000fc8000fffe0ff */
[----:B------:R-:W-:Y:S01]  /*36d0*/  PLOP3.LUT P1, PT, PT, PT, UP0, 0x80, 0x8 ;  /* 0x000000000008781c */ /* 0x000fe20003f2f008 */
[----:B------:R-:W-:Y:S01]  /*36e0*/  UISETP.GE.U32.AND UP0, UPT, UR5, UR10, UPT ;  /* 0x0000000a0500728c */ /* 0x000fe2000bf06070 */
[----:B------:R-:W-:-:S04]  /*36f0*/  IMAD.WIDE.U32 R26, R0, 0x4, R22 ;  /* 0x00000004001a7825 */ /* 0x000fc800078e0016 */
[--C-:B------:R-:W-:Y:S01]  /*3700*/  @!P0 IMAD.WIDE.U32 R30, R37, 0x4, R28.reuse ;  /* 0x00000004251e8825 */ /* 0x100fe200078e001c */
[----:B------:R-:W-:Y:S01]  /*3710*/  PLOP3.LUT P2, PT, PT, PT, UP0, 0x80, 0x8 ;  /* 0x000000000008781c */ /* 0x000fe20003f4f008 */
[----:B------:R-:W-:Y:S01]  /*3720*/  UISETP.GE.U32.AND UP0, UPT, UR7, UR10, UPT ;  /* 0x0000000a0700728c */ /* 0x000fe2000bf06070 */
[----:B------:R0:W3:Y:S04]  /*3730*/  LDG.E.CONSTANT R8, desc[UR12][R26.64] ;  /* 0x0000000c1a087981 */ /* 0x0000e8000c1e9900 */
[----:B------:R1:W4:Y:S01]  /*3740*/  @!P0 LDG.E.CONSTANT R6, desc[UR12][R30.64] ;  /* 0x0000000c1e068981 */ /* 0x000322000c1e9900 */
[----:B------:R-:W-:Y:S01]  /*3750*/  @!P1 IMAD.WIDE.U32 R20, R13, 0x4, R28 ;  /* 0x000000040d149825 */ /* 0x000fe200078e001c */
[----:B------:R-:W-:-:S03]  /*3760*/  PLOP3.LUT P3, PT, PT, PT, UP0, 0x80, 0x8 ;  /* 0x000000000008781c */ /* 0x000fc60003f6f008 */
[--C-:B0-----:R-:W-:Y:S01]  /*3770*/  IMAD.WIDE.U32 R26, R3, 0x4, R22.reuse ;  /* 0x00000004031a7825 */ /* 0x101fe200078e0016 */
[----:B------:R0:W5:Y:S04]  /*3780*/  @!P1 LDG.E.CONSTANT R10, desc[UR12][R20.64] ;  /* 0x0000000c140a9981 */ /* 0x000168000c1e9900 */
[----:B------:R0:W5:Y:S01]  /*3790*/  LDG.E.CONSTANT R12, desc[UR12][R26.64] ;  /* 0x0000000c1a0c7981 */ /* 0x000162000c1e9900 */
[----:B-1----:R-:W-:-:S04]  /*37a0*/  IMAD.WIDE.U32 R30, R19, 0x4, R22 ;  /* 0x00000004131e7825 */ /* 0x002fc800078e0016 */
[--C-:B0-----:R-:W-:Y:S02]  /*37b0*/  @!P2 IMAD.WIDE.U32 R20, R33, 0x4, R28.reuse ;  /* 0x000000042114a825 */ /* 0x101fe400078e001c */
[----:B------:R-:W5:Y:S04]  /*37c0*/  LDG.E.CONSTANT R31, desc[UR12][R30.64] ;  /* 0x0000000c1e1f7981 */ /* 0x000f68000c1e9900 */
[----:B------:R0:W5:Y:S01]  /*37d0*/  @!P2 LDG.E.CONSTANT R14, desc[UR12][R20.64] ;  /* 0x0000000c140ea981 */ /* 0x000162000c1e9900 */
[----:B------:R-:W-:-:S06]  /*37e0*/  @!P3 IMAD.WIDE.U32 R34, R9, 0x4, R28 ;  /* 0x000000040922b825 */ /* 0x000fcc00078e001c */
[----:B------:R-:W5:Y:S01]  /*37f0*/  @!P3 LDG.E.CONSTANT R35, desc[UR12][R34.64] ;  /* 0x0000000c2223b981 */ /* 0x000f62000c1e9900 */
[----:B------:R-:W-:-:S04]  /*3800*/  IMAD.WIDE.U32 R26, R11, 0x4, R24 ;  /* 0x000000040b1a7825 */ /* 0x000fc800078e0018 */
        /* <DEDUP_REMOVED lines=13> */
[----:B------:R-:W-:Y:S01]  /*38e0*/  UIADD3 UR7, UPT, UPT, UR7, 0x4, URZ ;  /* 0x0000000407077890 */ /* 0x000fe2000fffe0ff */
[----:B--2---:R-:W-:-:S04]  /*38f0*/  FADD R4, -R4, R32 ;  /* 0x0000002004047221 */ /* 0x004fc80000000100 */
[----:B----4-:R-:W-:-:S04]  /*3900*/  @!P0 FADD R4, R4, R6 ;  /* 0x0000000604048221 */ /* 0x010fc80000000000 */
[----:B---3--:R-:W-:-:S04]  /*3910*/  FADD R8, -R8, R4 ;  /* 0x0000000408087221 */ /* 0x008fc80000000100 */
[----:B-----5:R-:W-:-:S04]  /*3920*/  @!P1 FADD R8, R8, R10 ;  /* 0x0000000a08089221 */ /* 0x020fc80000000000 */
[----:B------:R-:W-:Y:S01]  /*3930*/  FADD R12, -R12, R8 ;  /* 0x000000080c0c7221 */ /* 0x000fe20000000100 */
[----:B------:R-:W-:-:S03]  /*3940*/  FMUL R4, R4, UR4 ;  /* 0x0000000404047c20 */ /* 0x000fc60008400000 */
[----:B------:R-:W-:-:S04]  /*3950*/  @!P2 FADD R12, R12, R14 ;  /* 0x0000000e0c0ca221 */ /* 0x000fc80000000000 */
[----:B------:R-:W-:Y:S01]  /*3960*/  FADD R32, -R31, R12 ;  /* 0x0000000c1f207221 */ /* 0x000fe20000000100 */
[----:B------:R-:W-:-:S03]  /*3970*/  FMUL R8, R8, UR4 ;  /* 0x0000000408087c20 */ /* 0x000fc60008400000 */
[----:B------:R-:W-:Y:S01]  /*3980*/  @!P3 FADD R32, R32, R35 ;  /* 0x000000232020b221 */ /* 0x000fe20000000000 */
        /* <DEDUP_REMOVED lines=10> */
[----:B------:R-:W-:Y:S06]  /*3a30*/  BRA.U UP0, `(.L_x_28) ;  /* 0xfffffffd00047547 */ /* 0x000fec000b83ffff */
[----:B------:R-:W-:Y:S05]  /*3a40*/  EXIT ;  /* 0x000000000000794d */ /* 0x000fea0003800000 */
        .weak           $__internal_0_$__cuda_sm20_rcp_rn_f32_slowpath
        .type           $__internal_0_$__cuda_sm20_rcp_rn_f32_slowpath,@function
        .size           $__internal_0_$__cuda_sm20_rcp_rn_f32_slowpath,(.L_x_99 - $__internal_0_$__cuda_sm20_rcp_rn_f32_slowpath)
$__internal_0_$__cuda_sm20_rcp_rn_f32_slowpath:
[----:B------:R-:W-:-:S04]  /*3a50*/  SHF.L.U32 R5, R3, 0x1, RZ ;  /* 0x0000000103057819 */ /* 0x000fc800000006ff */
[----:B------:R-:W-:-:S04]  /*3a60*/  SHF.R.U32.HI R5, RZ, 0x18, R5 ;  /* 0x00000018ff057819 */ /* 0x000fc80000011605 */
[----:B------:R-:W-:-:S13]  /*3a70*/  ISETP.NE.U32.AND P0, PT, R5, RZ, PT ;  /* 0x000000ff0500720c */ /* 0x000fda0003f05070 */
[----:B------:R-:W-:Y:S05]  /*3a80*/  @P0 BRA `(.L_x_29) ;  /* 0x0000000000340947 */ /* 0x000fea0003800000 */
[----:B------:R-:W-:-:S04]  /*3a90*/  SHF.L.U32 R5, R3, 0x1, RZ ;  /* 0x0000000103057819 */ /* 0x000fc800000006ff */
[----:B------:R-:W-:-:S13]  /*3aa0*/  ISETP.NE.AND P0, PT, R5, RZ, PT ;  /* 0x000000ff0500720c */ /* 0x000fda0003f05270 */
[----:B------:R-:W0:Y:S02]  /*3ab0*/  @!P0 MUFU.RCP R5, R3 ;  /* 0x0000000300058308 */ /* 0x000e240000001000 */
[----:B0-----:R-:W-:Y:S01]  /*3ac0*/  @!P0 R2UR UR4, R5 ;  /* 0x00000000050482ca */ /* 0x001fe200000e0000 */
[----:B------:R-:W-:-:S14]  /*3ad0*/  @!P0 BRA `(.L_x_30) ;  /* 0x0000000000b08947 */ /* 0x000fdc0003800000 */
[----:B------:R-:W-:-:S04]  /*3ae0*/  FFMA R5, R3, 1.84467440737095516160e+19, RZ ;  /* 0x5f80000003057823 */ /* 0x000fc800000000ff */
[----:B------:R-:W0:Y:S02]  /*3af0*/  MUFU.RCP R6, R5 ;  /* 0x0000000500067308 */ /* 0x000e240000001000 */
[----:B0-----:R-:W-:-:S04]  /*3b00*/  FFMA R3, R5, R6, -1 ;  /* 0xbf80000005037423 */ /* 0x001fc80000000006 */
[----:B------:R-:W-:-:S04]  /*3b10*/  FADD.FTZ R3, -R3, -RZ ;  /* 0x800000ff03037221 */ /* 0x000fc80000010100 */
[----:B------:R-:W-:-:S04]  /*3b20*/  FFMA R3, R6, R3, R6 ;  /* 0x0000000306037223 */ /* 0x000fc80000000006 */
[----:B------:R-:W-:-:S05]  /*3b30*/  FFMA R3, R3, 1.84467440737095516160e+19, RZ ;  /* 0x5f80000003037823 */ /* 0x000fca00000000ff */
[----:B------:R-:W-:Y:S01]  /*3b40*/  R2UR UR4, R3 ;  /* 0x00000000030472ca */ /* 0x000fe200000e0000 */
[----:B------:R-:W-:-:S14]  /*3b50*/  BRA `(.L_x_30) ;  /* 0x0000000000907947 */ /* 0x000fdc0003800000 */
.L_x_29:
[----:B------:R-:W-:-:S04]  /*3b60*/  IADD3 R6, PT, PT, R5, -0xfd, RZ ;  /* 0xffffff0305067810 */ /* 0x000fc80007ffe0ff */
[----:B------:R-:W-:-:S13]  /*3b70*/  ISETP.GT.U32.AND P0, PT, R6, 0x1, PT ;  /* 0x000000010600780c */ /* 0x000fda0003f04070 */
[----:B------:R-:W-:Y:S05]  /*3b80*/  @P0 BRA `(.L_x_31) ;  /* 0x00000000007c0947 */ /* 0x000fea0003800000 */
[----:B------:R-:W-:Y:S01]  /*3b90*/  LOP3.LUT R7, R3, 0x7fffff, RZ, 0xc0, !PT ;  /* 0x007fffff03077812 */ /* 0x000fe200078ec0ff */
[----:B------:R-:W-:-:S03]  /*3ba0*/  HFMA2 R11, -RZ, RZ, 0, 1.78813934326171875e-07 ;  /* 0x00000003ff0b7431 */ /* 0x000fc600000001ff */
[----:B------:R-:W-:-:S04]  /*3bb0*/  LOP3.LUT R7, R7, 0x3f800000, RZ, 0xfc, !PT ;  /* 0x3f80000007077812 */ /* 0x000fc800078efcff */
[----:B------:R-:W0:Y:S01]  /*3bc0*/  MUFU.RCP R8, R7 ;  /* 0x0000000700087308 */ /* 0x000e220000001000 */
[----:B------:R-:W-:Y:S01]  /*3bd0*/  SHF.L.U32 R12, R11, R6, RZ ;  /* 0x000000060b0c7219 */ /* 0x000fe200000006ff */
[----:B0-----:R-:W-:-:S04]  /*3be0*/  FFMA R9, R7, R8, -1 ;  /* 0xbf80000007097423 */ /* 0x001fc80000000008 */
[----:B------:R-:W-:-:S04]  /*3bf0*/  FADD.FTZ R9, -R9, -RZ ;  /* 0x800000ff09097221 */ /* 0x000fc80000010100 */
[CCC-:B------:R-:W-:Y:S01]  /*3c00*/  FFMA.RM R10, R8.reuse, R9.reuse, R8.reuse ;  /* 0x00000009080a7223 */ /* 0x1c0fe20000004008 */
[----:B------:R-:W-:-:S04]  /*3c10*/  FFMA.RP R9, R8, R9, R8 ;  /* 0x0000000908097223 */ /* 0x000fc80000008008 */
[C---:B------:R-:W-:Y:S02]  /*3c20*/  LOP3.LUT R8, R10.reuse, 0x7fffff, RZ, 0xc0, !PT ;  /* 0x007fffff0a087812 */ /* 0x040fe400078ec0ff */
[----:B------:R-:W-:Y:S02]  /*3c30*/  FSETP.NEU.FTZ.AND P0, PT, R10, R9, PT ;  /* 0x000000090a00720b */ /* 0x000fe40003f1d000 */
[----:B------:R-:W-:Y:S02]  /*3c40*/  LOP3.LUT R9, R8, 0x800000, RZ, 0xfc, !PT ;  /* 0x0080000008097812 */ /* 0x000fe400078efcff */
[----:B------:R-:W-:Y:S02]  /*3c50*/  SEL R8, RZ, 0xffffffff, !P0 ;  /* 0xffffffffff087807 */ /* 0x000fe40004000000 */
[----:B------:R-:W-:Y:S02]  /*3c60*/  LOP3.LUT R7, R12, R9, RZ, 0xc0, !PT ;  /* 0x000000090c077212 */ /* 0x000fe400078ec0ff */
[----:B------:R-:W-:-:S02]  /*3c70*/  IADD3 R8, PT, PT, -R8, RZ, RZ ;  /* 0x000000ff08087210 */ /* 0x000fc40007ffe1ff */
[-C--:B------:R-:W-:Y:S02]  /*3c80*/  SHF.R.U32.HI R7, RZ, R6.reuse, R7 ;  /* 0x00000006ff077219 */ /* 0x080fe40000011607 */
[----:B------:R-:W-:Y:S02]  /*3c90*/  LOP3.LUT P1, RZ, R8, R6, R9, 0xf8, !PT ;  /* 0x0000000608ff7212 */ /* 0x000fe4000782f809 */
[C---:B------:R-:W-:Y:S02]  /*3ca0*/  LOP3.LUT P0, RZ, R7.reuse, 0x1, RZ, 0xc0, !PT ;  /* 0x0000000107ff7812 */ /* 0x040fe4000780c0ff */
[----:B------:R-:W-:-:S04]  /*3cb0*/  LOP3.LUT P2, RZ, R7, 0x2, RZ, 0xc0, !PT ;  /* 0x0000000207ff7812 */ /* 0x000fc8000784c0ff */
[----:B------:R-:W-:Y:S02]  /*3cc0*/  PLOP3.LUT P0, PT, P0, P1, P2, 0xe0, 0x0 ;  /* 0x000000000000781c */ /* 0x000fe40000703c20 */
[----:B------:R-:W-:Y:S02]  /*3cd0*/  LOP3.LUT P1, RZ, R3, 0x7fffff, RZ, 0xc0, !PT ;  /* 0x007fffff03ff7812 */ /* 0x000fe4000782c0ff */
[----:B------:R-:W-:-:S04]  /*3ce0*/  SEL R6, RZ, 0x1, !P0 ;  /* 0x00000001ff067807 */ /* 0x000fc80004000000 */
[----:B------:R-:W-:-:S04]  /*3cf0*/  IADD3 R6, PT, PT, -R6, RZ, RZ ;  /* 0x000000ff06067210 */ /* 0x000fc80007ffe1ff */
[----:B------:R-:W-:Y:S02]  /*3d00*/  ISETP.GE.AND P0, PT, R6, RZ, PT ;  /* 0x000000ff0600720c */ /* 0x000fe40003f06270 */
[----:B------:R-:W-:-:S04]  /*3d10*/  IADD3 R6, PT, PT, R5, -0xfc, RZ ;  /* 0xffffff0405067810 */ /* 0x000fc80007ffe0ff */
[----:B------:R-:W-:-:S07]  /*3d20*/  SHF.R.U32.HI R6, RZ, R6, R9 ;  /* 0x00000006ff067219 */ /* 0x000fce0000011609 */
[----:B------:R-:W-:-:S04]  /*3d30*/  @!P0 IADD3 R6, PT, PT, R6, 0x1, RZ ;  /* 0x0000000106068810 */ /* 0x000fc80007ffe0ff */
[----:B------:R-:W-:-:S04]  /*3d40*/  @!P1 SHF.L.U32 R6, R6, 0x1, RZ ;  /* 0x0000000106069819 */ /* 0x000fc800000006ff */
[----:B------:R-:W-:-:S04]  /*3d50*/  LOP3.LUT R3, R6, 0x80000000, R3, 0xf8, !PT ;  /* 0x8000000006037812 */ /* 0x000fc800078ef803 */
[----:B------:R-:W-:Y:S01]  /*3d60*/  R2UR UR4, R3 ;  /* 0x00000000030472ca */ /* 0x000fe200000e0000 */
[----:B------:R-:W-:-:S14]  /*3d70*/  BRA `(.L_x_30) ;  /* 0x0000000000087947 */ /* 0x000fdc0003800000 */
.L_x_31:
[----:B------:R-:W0:Y:S02]  /*3d80*/  MUFU.RCP R3, R3 ;  /* 0x0000000300037308 */ /* 0x000e240000001000 */
[----:B0-----:R-:W-:-:S15]  /*3d90*/  R2UR UR4, R3 ;  /* 0x00000000030472ca */ /* 0x001fde00000e0000 */
.L_x_30:
[----:B------:R-:W-:-:S04]  /*3da0*/  MOV R5, 0x0 ;  /* 0x0000000000057802 */ /* 0x000fc80000000f00 */
[----:B------:R-:W-:Y:S05]  /*3db0*/  RET.REL.NODEC R4 `(_Z13filterZKerneljPKfPfjjjjS0_jS0_j) ;  /* 0xffffffc004907950 */ /* 0x000fea0003c3ffff */
.L_x_32:
[----:B------:R-:W-:-:S00]  /*3dc0*/  BRA `(.L_x_32) ;  /* 0xfffffffc00fc7947 */ /* 0x000fc0000383ffff */
[----:B------:R-:W-:-:S00]  /*3dd0*/  NOP ;  /* 0x0000000000007918 */ /* 0x000fc00000000000 */
        /* <DEDUP_REMOVED lines=10> */
.L_x_99:


//--------------------- .text._Z13filterYKerneljPKfPfjjjjS0_jS0_j --------------------------
	.section	.text._Z13filterYKerneljPKfPfjjjjS0_jS0_j,"ax",@progbits
	.align	128
        .global         _Z13filterYKerneljPKfPfjjjjS0_jS0_j
        .type           _Z13filterYKerneljPKfPfjjjjS0_jS0_j,@function
        .size           _Z13filterYKerneljPKfPfjjjjS0_jS0_j,(.L_x_100 - _Z13filterYKerneljPKfPfjjjjS0_jS0_j)
        .other          _Z13filterYKerneljPKfPfjjjjS0_jS0_j,@"STO_CUDA_ENTRY STV_DEFAULT"
_Z13filterYKerneljPKfPfjjjjS0_jS0_j:
.text._Z13filterYKerneljPKfPfjjjjS0_jS0_j:
[----:B------:R-:W-:Y:S01]  /*0000*/  LDC R1, c[0x0][0x37c] ;  /* 0x0000df00ff017b82 */ /* 0x000fe20000000800 */
[----:B------:R-:W0:Y:S07]  /*0010*/  S2R R4, SR_TID.Y ;  /* 0x0000000000047919 */ /* 0x000e2e0000002200 */
[----:B------:R-:W1:Y:S01]  /*0020*/  LDC R3, c[0x0][0x360] ;  /* 0x0000d800ff037b82 */ /* 0x000e620000000800 */
[----:B------:R-:W2:Y:S01]  /*0030*/  LDCU UR6, c[0x0][0x3a0] ;  /* 0x00007400ff0677ac */ /* 0x000ea20008000800 */
[----:B------:R-:W1:Y:S06]  /*0040*/  S2R R2, SR_TID.X ;  /* 0x0000000000027919 */ /* 0x000e6c0000002100 */
[----:B------:R-:W0:Y:S08]  /*0050*/  S2UR UR5, SR_CTAID.Y ;  /* 0x00000000000579c3 */ /* 0x000e300000002600 */
[----:B------:R-:W0:Y:S08]  /*0060*/  LDC R5, c[0x0][0x364] ;  /* 0x0000d900ff057b82 */ /* 0x000e300000000800 */
[----:B------:R-:W1:Y:S08]  /*0070*/  S2UR UR4, SR_CTAID.X ;  /* 0x00000000000479c3 */ /* 0x000e700000002500 */
[----:B------:R-:W3:Y:S01]  /*0080*/  LDC R0, c[0x0][0x398] ;  /* 0x0000e600ff007b82 */ /* 0x000ee20000000800 */
[----:B0-----:R-:W-:-:S05]  /*0090*/  IMAD R5, R5, UR5, R4 ;  /* 0x0000000505057c24 */ /* 0x001fca000f8e0204 */
[----:B--2---:R-:W-:Y:S01]  /*00a0*/  ISETP.GE.U32.AND P0, PT, R5, UR6, PT ;  /* 0x0000000605007c0c */ /* 0x004fe2000bf06070 */
[----:B-1----:R-:W-:-:S05]  /*00b0*/  IMAD R3, R3, UR4, R2 ;  /* 0x0000000403037c24 */ /* 0x002fca000f8e0202 */
[----:B---3--:R-:W-:-:S13]  /*00c0*/  ISETP.GE.U32.OR P0, PT, R3, R0, P0 ;  /* 0x000000000300720c */ /* 0x008fda0000706470 */
[----:B------:R-:W-:Y:S05]  /*00d0*/  @P0 EXIT ;  /* 0x000000000000094d */ /* 0x000fea0003800000 */
[----:B------:R-:W0:Y:S01]  /*00e0*/  LDCU UR6, c[0x0][0x3a4] ;  /* 0x00007480ff0677ac */ /* 0x000e220008000800 */
[----:B------:R-:W1:Y:S01]  /*00f0*/  LDC.64 R30, c[0x0][0x3a8] ;  /* 0x0000ea00ff1e7b82 */ /* 0x000e620000000a00 */
[----:B------:R-:W-:Y:S02]  /*0100*/  IMAD R2, R5, R0, RZ ;  /* 0x0000000005027224 */ /* 0x000fe400078e02ff */
[----:B------:R-:W-:Y:S01]  /*0110*/  HFMA2 R14, -RZ, RZ, 0, 0 ;  /* 0x00000000ff0e7431 */ /* 0x000fe200000001ff */
[----:B------:R-:W0:Y:S01]  /*0120*/  LDCU UR10, c[0x0][0x380] ;  /* 0x00007000ff0a77ac */ /* 0x000e220008000800 */
[----:B------:R-:W2:Y:S03]  /*0130*/  LDCU UR9, c[0x0][0x3b0] ;  /* 0x00007600ff0977ac */ /* 0x000ea60008000800 */
[----:B------:R-:W3:Y:S01]  /*0140*/  LDC.64 R28, c[0x0][0x388] ;  /* 0x0000e200ff1c7b82 */ /* 0x000ee20000000a00 */
[----:B------:R-:W4:Y:S01]  /*0150*/  LDCU UR8, c[0x0][0x39c] ;  /* 0x00007380ff0877ac */ /* 0x000f220008000800 */
[----:B------:R-:W5:Y:S06]  /*0160*/  LDCU UR7, c[0x0][0x3c0] ;  /* 0x00007800ff0777ac */ /* 0x000f6c0008000800 */
[----:B------:R-:W3:Y:S01]  /*0170*/  LDC.64 R26, c[0x0][0x390] ;  /* 0x0000e400ff1a7b82 */ /* 0x000ee20000000a00 */
[----:B------:R-:W1:Y:S01]  /*0180*/  LDCU.64 UR12, c[0x0][0x358] ;  /* 0x00006b00ff0c77ac */ /* 0x000e620008000a00 */
[----:B0-----:R-:W-:-:S06]  /*0190*/  UIADD3 UR17, UPT, UPT, UR6, UR10, URZ ;  /* 0x0000000a06117290 */ /* 0x001fcc000fffe0ff */
[----:B------:R-:W0:Y:S01]  /*01a0*/  LDC.64 R24, c[0x0][0x3b8] ;  /* 0x0000ee00ff187b82 */ /* 0x000e220000000a00 */
[----:B--2---:R-:W-:Y:S02]  /*01b0*/  UISETP.LT.U32.AND UP1, UPT, UR9, UR6, UPT ;  /* 0x000000060900728c */ /* 0x004fe4000bf21070 */
[C-C-:B------:R-:W-:Y:S01]  /*01c0*/  IMAD R7, R2.reuse, UR9, R3.reuse ;  /* 0x0000000902077c24 */ /* 0x140fe2000f8e0203 */
[----:B------:R-:W-:Y:S02]  /*01d0*/  UISETP.LT.U32.AND UP0, UPT, UR17, UR9, UPT ;  /* 0x000000091100728c */ /* 0x000fe4000bf01070 */
[----:B------:R-:W-:Y:S01]  /*01e0*/  USEL UR5, UR9, UR6, !UP1 ;  /* 0x0000000609057287 */ /* 0x000fe2000c800000 */
[----:B----4-:R-:W-:Y:S01]  /*01f0*/  IMAD R5, R2, UR8, R3 ;  /* 0x0000000802057c24 */ /* 0x010fe2000f8e0203 */
[----:B------:R-:W-:Y:S01]  /*0200*/  USEL UR4, UR17, UR9, !UP0 ;  /* 0x0000000911047287 */ /* 0x000fe2000c000000 */
[----:B-1----:R-:W-:Y:S01]  /*0210*/  IMAD.WIDE.U32 R30, R7, 0x4, R30 ;  /* 0x00000004071e7825 */ /* 0x002fe200078e001e */
[----:B------:R-:W-:-:S02]  /*0220*/  UIADD3 UR5, UPT, UPT, UR5, -UR6, URZ ;  /* 0x8000000605057290 */ /* 0x000fc4000fffe0ff */
[----:B------:R-:W-:Y:S01]  /*0230*/  UIADD3 UR4, UPT, UPT, -UR17, UR4, URZ ;  /* 0x0000000411047290 */ /* 0x000fe2000fffe1ff */
[----:B-----5:R-:W-:Y:S02]  /*0240*/  IMAD R3, R2, UR7, R3 ;  /* 0x0000000702037c24 */ /* 0x020fe4000f8e0203 */
[----:B---3--:R-:W-:Y:S01]  /*0250*/  IMAD.WIDE.U32 R28, R5, 0x4, R28 ;  /* 0x00000004051c7825 */ /* 0x008fe200078e001c */
[----:B------:R-:W-:-:S03]  /*0260*/  UISETP.GE.U32.AND UP0, UPT, UR4, UR5, UPT ;  /* 0x000000050400728c */ /* 0x000fc6000bf06070 */
[----:B------:R-:W-:-:S04]  /*0270*/  IMAD.WIDE.U32 R26, R5, 0x4, R26 ;  /* 0x00000004051a7825 */ /* 0x000fc800078e001a */
[----:B0-----:R-:W-:Y:S02]  /*0280*/  IMAD.WIDE.U32 R24, R3, 0x4, R24 ;  /* 0x0000000403187825 */ /* 0x001fe400078e0018 */
[----:B------:R-:W-:Y:S05]  /*0290*/  BRA.U UP0, `(.L_x_33) ;  /* 0x0000000900dc7547 */ /* 0x000fea000b800000 */
[----:B------:R-:W-:Y:S01]  /*02a0*/  UISETP.LT.U32.AND UP0, UPT, UR17, UR9, UPT ;  /* 0x000000091100728c */ /* 0x000fe2000bf01070 */
[----:B------:R-:W-:Y:S01]  /*02b0*/  MOV R16, UR4 ;  /* 0x0000000400107c02 */ /* 0x000fe20008000f00 */
[----:B------:R-:W-:Y:S01]  /*02c0*/  UISETP.LT.U32.AND UP1, UPT, UR9, UR6, UPT ;  /* 0x000000060900728c */ /* 0x000fe2000bf21070 */
[----:B------:R-:W-:Y:S01]  /*02d0*/  MOV R14, RZ ;  /* 0x000000ff000e7202 */ /* 0x000fe20000000f00 */
[----:B------:R-:W-:Y:S02]  /*02e0*/  USEL UR5, UR17, UR9, UP0 ;  /* 0x0000000911057287 */ /* 0x000fe40008000000 */
[----:B------:R-:W-:-:S04]  /*02f0*/  USEL UR6, UR9, UR6, UP1 ;  /* 0x0000000609067287 */ /* 0x000fc80008800000 */
[----:B------:R-:W-:Y:S02]  /*0300*/  UIADD3 UR7, UPT, UPT, UR5, -UR6, URZ ;  /* 0x8000000605077290 */ /* 0x000fe4000fffe0ff */
[----:B------:R-:W-:Y:S02]  /*0310*/  UIADD3 UR6, UPT, UPT, -UR5, UR6, URZ ;  /* 0x0000000605067290 */ /* 0x000fe4000fffe1ff */
[----:B------:R-:W-:Y:S02]  /*0320*/  ULOP3.LUT UP0, UR26, UR7, 0xf, URZ, 0xc0, !UPT ;  /* 0x0000000f071a7892 */ /* 0x000fe4000f80c0ff */
[----:B------:R-:W-:-:S09]  /*0330*/  UISETP.GT.U32.AND UP1, UPT, UR6, -0x10, UPT ;  /* 0xfffffff00600788c */ /* 0x000fd2000bf24070 */
[----:B------:R-:W-:Y:S05]  /*0340*/  BRA.U UP1, `(.L_x_34) ;  /* 0x0000000501987547 */ /* 0x000fea000b800000 */
[----:B------:R-:W-:Y:S01]  /*0350*/  UIADD3 UR5, UPT, UPT, -UR5, UR9, URZ ;  /* 0x0000000905057290 */ /* 0x000fe2000fffe1ff */
[----:B------:R-:W-:Y:S01]  /*0360*/  IMAD R3, R16, R0, RZ ;  /* 0x0000000010037224 */ /* 0x000fe200078e02ff */
[----:B------:R-:W-:Y:S01]  /*0370*/  ULOP3.LUT UR4, UR7, 0xfffffff0, URZ, 0xc0, !UPT ;  /* 0xfffffff007047892 */ /* 0x000fe2000f8ec0ff */
[----:B------:R-:W-:Y:S01]  /*0380*/  MOV R14, RZ ;  /* 0x000000ff000e7202 */ /* 0x000fe20000000f00 */
[----:B------:R-:W-:Y:S02]  /*0390*/  UIADD3 UR6, UPT, UPT, UR5, 0x2, URZ ;  /* 0x0000000205067890 */ /* 0x000fe4000fffe0ff */
[----:B------:R-:W-:Y:S02]  /*03a0*/  UIADD3 UR9, UPT, UPT, UR5, 0x3, URZ ;  /* 0x0000000305097890 */ /* 0x000fe4000fffe0ff */
[C---:B------:R-:W-:Y:S01]  /*03b0*/  IMAD R5, R0.reuse, UR5, R0 ;  /* 0x0000000500057c24 */ /* 0x040fe2000f8e0200 */
[----:B------:R-:W-:Y:S02]  /*03c0*/  UIADD3 UR11, UPT, UPT, UR5, 0x4, URZ ;  /* 0x00000004050b7890 */ /* 0x000fe4000fffe0ff */
[----:B------:R-:W-:Y:S01]  /*03d0*/  UIADD3 UR14, UPT, UPT, UR5, 0x5, URZ ;  /* 0x00000005050e7890 */ /* 0x000fe2000fffe0ff */
[C---:B------:R-:W-:Y:S01]  /*03e0*/  IMAD R7, R0.reuse, UR6, RZ ;  /* 0x0000000600077c24 */ /* 0x040fe2000f8e02ff */
        /* <DEDUP_REMOVED lines=20> */
[----:B------:R-:W-:Y:S01]  /*0530*/  UIADD3 UR4, UPT, UPT, -UR4, URZ, URZ ;  /* 0x000000ff04047290 */ /* 0x000fe2000fffe1ff */
[----:B------:R-:W-:-:S02]  /*0540*/  IMAD R8, R0, UR23, RZ ;  /* 0x0000001700087c24 */ /* 0x000fc4000f8e02ff */
[C---:B------:R-:W-:Y:S02]  /*0550*/  IMAD R10, R0.reuse, UR24, RZ ;  /* 0x00000018000a7c24 */ /* 0x040fe4000f8e02ff */
[----:B------:R-:W-:-:S07]  /*0560*/  IMAD R12, R0, UR25, RZ ;  /* 0x00000019000c7c24 */ /* 0x000fce000f8e02ff */
.L_x_35:
[----:B------:R-:W-:-:S04]  /*0570*/  IMAD.WIDE.U32 R32, R3, 0x4, R30 ;  /* 0x0000000403207825 */ /* 0x000fc800078e001e */
[--C-:B------:R-:W-:Y:S02]  /*0580*/  IMAD.WIDE.U32 R22, R5, 0x4, R30.reuse ;  /* 0x0000000405167825 */ /* 0x100fe400078e001e */
[----:B------:R-:W2:Y:S02]  /*0590*/  LDG.E.CONSTANT R33, desc[UR12][R32.64] ;  /* 0x0000000c20217981 */ /* 0x000ea4000c1e9900 */
[--C-:B------:R-:W-:Y:S02]  /*05a0*/  IMAD.WIDE.U32 R36, R7, 0x4, R30.reuse ;  /* 0x0000000407247825 */ /* 0x100fe400078e001e */
[----:B------:R0:W3:Y:S04]  /*05b0*/  LDG.E.CONSTANT R18, desc[UR12][R22.64] ;  /* 0x0000000c16127981 */ /* 0x0000e8000c1e9900 */
[----:B------:R-:W4:Y:S01]  /*05c0*/  LDG.E.CONSTANT R36, desc[UR12][R36.64] ;  /* 0x0000000c24247981 */ /* 0x000f22000c1e9900 */
[----:B0-----:R-:W-:-:S05]  /*05d0*/  IMAD.WIDE.U32 R22, R9, 0x4, R30 ;  /* 0x0000000409167825 */ /* 0x001fca00078e001e */
[----:B------:R0:W5:Y:S02]  /*05e0*/  LDG.E.CONSTANT R2, desc[UR12][R22.64] ;  /* 0x0000000c16027981 */ /* 0x000164000c1e9900 */
[----:B0-----:R-:W-:-:S05]  /*05f0*/  IMAD.WIDE.U32 R22, R13, 0x4, R30 ;  /* 0x000000040d167825 */ /* 0x001fca00078e001e */
[----:B------:R0:W5:Y:S02]  /*0600*/  LDG.E.CONSTANT R20, desc[UR12][R22.64] ;  /* 0x0000000c16147981 */ /* 0x000164000c1e9900 */
[----:B0-----:R-:W-:-:S04]  /*0610*/  IMAD.WIDE.U32 R22, R19, 0x4, R30 ;  /* 0x0000000413167825 */ /* 0x001fc800078e001e */
[----:B--2---:R-:W-:Y:S01]  /*0620*/  FADD R14, R33, R14 ;  /* 0x0000000e210e7221 */ /* 0x004fe20000000000 */
[----:B------:R-:W-:-:S04]  /*0630*/  IMAD.WIDE.U32 R32, R11, 0x4, R30 ;  /* 0x000000040b207825 */ /* 0x000fc800078e001e */
[----:B---3--:R-:W-:Y:S02]  /*0640*/  FADD R18, R14, R18 ;  /* 0x000000120e127221 */ /* 0x008fe40000000000 */
[----:B------:R0:W2:Y:S02]  /*0650*/  LDG.E.CONSTANT R14, desc[UR12][R32.64] ;  /* 0x0000000c200e7981 */ /* 0x0000a4000c1e9900 */
[----:B----4-:R-:W-:Y:S01]  /*0660*/  FADD R18, R18, R36 ;  /* 0x0000002412127221 */ /* 0x010fe20000000000 */
[----:B------:R-:W-:-:S06]  /*0670*/  IMAD.WIDE.U32 R36, R17, 0x4, R30 ;  /* 0x0000000411247825 */ /* 0x000fcc00078e001e */
[----:B------:R-:W3:Y:S01]  /*0680*/  LDG.E.CONSTANT R37, desc[UR12][R36.64] ;  /* 0x0000000c24257981 */ /* 0x000ee2000c1e9900 */
[----:B0-----:R-:W-:-:S05]  /*0690*/  IMAD.WIDE.U32 R32, R15, 0x4, R30 ;  /* 0x000000040f207825 */ /* 0x001fca00078e001e */
[----:B------:R0:W4:Y:S04]  /*06a0*/  LDG.E.CONSTANT R34, desc[UR12][R32.64] ;  /* 0x0000000c20227981 */ /* 0x000128000c1e9900 */
[----:B------:R1:W3:Y:S01]  /*06b0*/  LDG.E.CONSTANT R36, desc[UR12][R22.64] ;  /* 0x0000000c16247981 */ /* 0x0002e2000c1e9900 */
[----:B-----5:R-:W-:Y:S01]  /*06c0*/  FADD R2, R18, R2 ;  /* 0x0000000212027221 */ /* 0x020fe20000000000 */
[----:B0-----:R-:W-:-:S05]  /*06d0*/  IMAD.WIDE.U32 R32, R21, 0x4, R30 ;  /* 0x0000000415207825 */ /* 0x001fca00078e001e */
[----:B------:R0:W5:Y:S01]  /*06e0*/  LDG.E.CONSTANT R18, desc[UR12][R32.64] ;  /* 0x0000000c20127981 */ /* 0x000162000c1e9900 */
[----:B-1----:R-:W-:-:S04]  /*06f0*/  IMAD.WIDE.U32 R22, R35, 0x4, R30 ;  /* 0x0000000423167825 */ /* 0x002fc800078e001e */
[----:B0-----:R-:W-:-:S04]  /*0700*/  IMAD.WIDE.U32 R32, R6, 0x4, R30 ;  /* 0x0000000406207825 */ /* 0x001fc800078e001e */
[----:B--2---:R-:W-:-:S04]  /*0710*/  FADD R2, R2, R14 ;  /* 0x0000000e02027221 */ /* 0x004fc80000000000 */
[----:B------:R-:W-:-:S04]  /*0720*/  FADD R2, R2, R20 ;  /* 0x0000001402027221 */ /* 0x000fc80000000000 */
[----:B----4-:R-:W-:-:S04]  /*0730*/  FADD R2, R2, R34 ;  /* 0x0000002202027221 */ /* 0x010fc80000000000 */
[----:B---3--:R-:W-:-:S04]  /*0740*/  FADD R2, R2, R37 ;  /* 0x0000002502027221 */ /* 0x008fc80000000000 */
[----:B------:R-:W-:Y:S01]  /*0750*/  FADD R20, R2, R36 ;  /* 0x0000002402147221 */ /* 0x000fe20000000000 */
[----:B------:R-:W-:Y:S01]  /*0760*/  IMAD.WIDE.U32 R36, R4, 0x4, R30 ;  /* 0x0000000404247825 */ /* 0x000fe200078e001e */
[----:B------:R0:W2:Y:S04]  /*0770*/  LDG.E.CONSTANT R2, desc[UR12][R22.64] ;  /* 0x0000000c16027981 */ /* 0x0000a8000c1e9900 */
[----:B------:R1:W3:Y:S01]  /*0780*/  LDG.E.CONSTANT R14, desc[UR12][R36.64] ;  /* 0x0000000c240e7981 */ /* 0x0002e2000c1e9900 */
[----:B-----5:R-:W-:-:S03]  /*0790*/  FADD R18, R20, R18 ;  /* 0x0000001214127221 */ /* 0x020fc60000000000 */
[----:B------:R4:W5:Y:S01]  /*07a0*/  LDG.E.CONSTANT R20, desc[UR12][R32.64] ;  /* 0x0000000c20147981 */ /* 0x000962000c1e9900 */
[----:B0-----:R-:W-:-:S04]  /*07b0*/  IMAD.WIDE.U32 R22, R8, 0x4, R30 ;  /* 0x0000000408167825 */ /* 0x001fc800078e001e */
[--C-:B-1----:R-:W-:Y:S01]  /*07c0*/  IMAD.WIDE.U32 R36, R10, 0x4, R30.reuse ;  /* 0x000000040a247825 */ /* 0x102fe200078e001e */
[----:B------:R-:W5:Y:S03]  /*07d0*/  LDG.E.CONSTANT R34, desc[UR12][R22.64] ;  /* 0x0000000c16227981 */ /* 0x000f66000c1e9900 */
[----:B----4-:R-:W-:Y:S02]  /*07e0*/  IMAD.WIDE.U32 R32, R12, 0x4, R30 ;  /* 0x000000040c207825 */ /* 0x010fe400078e001e */
[----:B------:R-:W4:Y:S04]  /*07f0*/  LDG.E.CONSTANT R36, desc[UR12][R36.64] ;  /* 0x0000000c24247981 */ /* 0x000f28000c1e9900 */
[----:B------:R-:W4:Y:S01]  /*0800*/  LDG.E.CONSTANT R32, desc[UR12][R32.64] ;  /* 0x0000000c20207981 */ /* 0x000f22000c1e9900 */
[----:B------:R-:W-:-:S04]  /*0810*/  UIADD3 UR4, UPT, UPT, UR4, 0x10, URZ ;  /* 0x0000001004047890 */ /* 0x000fc8000fffe0ff */
[----:B------:R-:W-:Y:S01]  /*0820*/  UISETP.NE.AND UP1, UPT, UR4, URZ, UPT ;  /* 0x000000ff0400728c */ /* 0x000fe2000bf25270 */
        /* <DEDUP_REMOVED lines=17> */
[----:B--2---:R-:W-:-:S04]  /*0940*/  FADD R2, R18, R2 ;  /* 0x0000000212027221 */ /* 0x004fc80000000000 */
[----:B---3--:R-:W-:-:S04]  /*0950*/  FADD R2, R2, R14 ;  /* 0x0000000e02027221 */ /* 0x008fc80000000000 */
[----:B-----5:R-:W-:-:S04]  /*0960*/  FADD R2, R2, R20 ;  /* 0x0000001402027221 */ /* 0x020fc80000000000 */
[----:B------:R-:W-:-:S04]  /*0970*/  FADD R2, R2, R34 ;  /* 0x0000002202027221 */ /* 0x000fc80000000000 */
[----:B----4-:R-:W-:-:S04]  /*0980*/  FADD R2, R2, R36 ;  /* 0x0000002402027221 */ /* 0x010fc80000000000 */
[----:B------:R-:W-:Y:S01]  /*0990*/  FADD R14, R2, R32 ;  /* 0x00000020020e7221 */ /* 0x000fe20000000000 */
[----:B------:R-:W-:Y:S06]  /*09a0*/  BRA.U UP1, `(.L_x_35) ;  /* 0xfffffff901f07547 */ /* 0x000fec000b83ffff */
.L_x_34:
[----:B------:R-:W-:Y:S05]  /*09b0*/  BRA.U !UP0, `(.L_x_33) ;  /* 0x0000000508147547 */ /* 0x000fea000b800000 */
[----:B------:R-:W-:Y:S02]  /*09c0*/  UISETP.GE.U32.AND UP0, UPT, UR26, 0x8, UPT ;  /* 0x000000081a00788c */ /* 0x000fe4000bf06070 */
[----:B------:R-:W-:-:S04]  /*09d0*/  ULOP3.LUT UR4, UR7, 0x7, URZ, 0xc0, !UPT ;  /* 0x0000000707047892 */ /* 0x000fc8000f8ec0ff */
[----:B------:R-:W-:-:S03]  /*09e0*/  UISETP.NE.AND UP1, UPT, UR4, URZ, UPT ;  /* 0x000000ff0400728c */ /* 0x000fc6000bf25270 */
[----:B------:R-:W-:Y:S08]  /*09f0*/  BRA.U !UP0, `(.L_x_36) ;  /* 0x0000000108847547 */ /* 0x000ff0000b800000 */
[----:B------:R-:W-:-:S05]  /*0a00*/  IMAD R3, R16, R0, RZ ;  /* 0x0000000010037224 */ /* 0x000fca00078e02ff */
[C---:B------:R-:W-:Y:S01]  /*0a10*/  IADD3 R5, PT, PT, R3.reuse, R0, RZ ;  /* 0x0000000003057210 */ /* 0x040fe20007ffe0ff */
[----:B------:R-:W-:-:S03]  /*0a20*/  IMAD.WIDE.U32 R2, R3, 0x4, R30 ;  /* 0x0000000403027825 */ /* 0x000fc600078e001e */
[CC--:B------:R-:W-:Y:S01]  /*0a30*/  IADD3 R7, PT, PT, R5.reuse, R0.reuse, RZ ;  /* 0x0000000005077210 */ /* 0x0c0fe20007ffe0ff */
[--C-:B------:R-:W-:Y:S02]  /*0a40*/  IMAD.WIDE.U32 R4, R5, 0x4, R30.reuse ;  /* 0x0000000405047825 */ /* 0x100fe400078e001e */
[----:B------:R-:W2:Y:S01]  /*0a50*/  LDG.E.CONSTANT R3, desc[UR12][R2.64] ;  /* 0x0000000c02037981 */ /* 0x000ea2000c1e9900 */
[CC--:B------:R-:W-:Y:S01]  /*0a60*/  IADD3 R9, PT, PT, R7.reuse, R0.reuse, RZ ;  /* 0x0000000007097210 */ /* 0x0c0fe20007ffe0ff */
[--C-:B------:R-:W-:Y:S02]  /*0a70*/  IMAD.WIDE.U32 R6, R7, 0x4, R30.reuse ;  /* 0x0000000407067825 */ /* 0x100fe400078e001e */
[----:B------:R0:W3:Y:S01]  /*0a80*/  LDG.E.CONSTANT R20, desc[UR12][R4.64] ;  /* 0x0000000c04147981 */ /* 0x0000e2000c1e9900 */
[CC--:B------:R-:W-:Y:S01]  /*0a90*/  IADD3 R11, PT, PT, R9.reuse, R0.reuse, RZ ;  /* 0x00000000090b7210 */ /* 0x0c0fe20007ffe0ff */
[--C-:B------:R-:W-:Y:S02]  /*0aa0*/  IMAD.WIDE.U32 R8, R9, 0x4, R30.reuse ;  /* 0x0000000409087825 */ /* 0x100fe400078e001e */
[----:B------:R-:W4:Y:S01]  /*0ab0*/  LDG.E.CONSTANT R6, desc[UR12][R6.64] ;  /* 0x0000000c06067981 */ /* 0x000f22000c1e9900 */
[C---:B------:R-:W-:Y:S01]  /*0ac0*/  IADD3 R13, PT, PT, R11.reuse, R0, RZ ;  /* 0x000000000b0d7210 */ /* 0x040fe20007ffe0ff */
[----:B------:R-:W-:-:S02]  /*0ad0*/  IMAD.WIDE.U32 R10, R11, 0x4, R30 ;  /* 0x000000040b0a7825 */ /* 0x000fc400078e001e */
[----:B------:R-:W5:Y:S01]  /*0ae0*/  LDG.E.CONSTANT R8, desc[UR12][R8.64] ;  /* 0x0000000c08087981 */ /* 0x000f62000c1e9900 */
[CC--:B------:R-:W-:Y:S01]  /*0af0*/  IADD3 R15, PT, PT, R13.reuse, R0.reuse, RZ ;  /* 0x000000000d0f7210 */ /* 0x0c0fe20007ffe0ff */
[--C-:B------:R-:W-:Y:S02]  /*0b00*/  IMAD.WIDE.U32 R12, R13, 0x4, R30.reuse ;  /* 0x000000040d0c7825 */ /* 0x100fe400078e001e */
[----:B------:R-:W5:Y:S01]  /*0b10*/  LDG.E.CONSTANT R10, desc[UR12][R10.64] ;  /* 0x0000000c0a0a7981 */ /* 0x000f62000c1e9900 */
[C---:B------:R-:W-:Y:S01]  /*0b20*/  IADD3 R19, PT, PT, R15.reuse, R0, RZ ;  /* 0x000000000f137210 */ /* 0x040fe20007ffe0ff */
[--C-:B0-----:R-:W-:Y:S02]  /*0b30*/  IMAD.WIDE.U32 R4, R15, 0x4, R30.reuse ;  /* 0x000000040f047825 */ /* 0x101fe400078e001e */
        /* <DEDUP_REMOVED lines=13> */
.L_x_36:
        /* <DEDUP_REMOVED lines=11> */
[C---:B------:R-:W-:Y:S01]  /*0cc0*/  IADD3 R9, PT, PT, R7.reuse, R0, RZ ;  /* 0x0000000007097210 */ /* 0x040fe20007ffe0ff */
        /* <DEDUP_REMOVED lines=10> */
.L_x_37:
[----:B------:R-:W-:Y:S05]  /*0d70*/  BRA.U !UP1, `(.L_x_33) ;  /* 0x0000000109247547 */ /* 0x000fea000b800000 */
[----:B------:R-:W-:Y:S01]  /*0d80*/  IMAD R5, R16, R0, RZ ;  /* 0x0000000010057224 */ /* 0x000fe200078e02ff */
[----:B------:R-:W-:-:S12]  /*0d90*/  UIADD3 UR7, UPT, UPT, -UR7, URZ, URZ ;  /* 0x000000ff07077290 */ /* 0x000fd8000fffe1ff */
.L_x_38:
[----:B------:R-:W-:-:S06]  /*0da0*/  IMAD.WIDE.U32 R2, R5, 0x4, R30 ;  /* 0x0000000405027825 */ /* 0x000fcc00078e001e */
[----:B------:R-:W2:Y:S01]  /*0db0*/  LDG.E.CONSTANT R3, desc[UR12][R2.64] ;  /* 0x0000000c02037981 */ /* 0x000ea2000c1e9900 */
[----:B------:R-:W-:Y:S01]  /*0dc0*/  UIADD3 UR7, UPT, UPT, UR7, 0x1, URZ ;  /* 0x0000000107077890 */ /* 0x000fe2000fffe0ff */
[----:B------:R-:W-:-:S03]  /*0dd0*/  IADD3 R5, PT, PT, R5, R0, RZ ;  /* 0x0000000005057210 */ /* 0x000fc60007ffe0ff */
[----:B------:R-:W-:Y:S01]  /*0de0*/  UISETP.NE.AND UP0, UPT, UR7, URZ, UPT ;  /* 0x000000ff0700728c */ /* 0x000fe2000bf05270 */
[----:B--2---:R-:W-:-:S08]  /*0df0*/  FADD R14, R3, R14 ;  /* 0x0000000e030e7221 */ /* 0x004fd00000000000 */
[----:B------:R-:W-:Y:S05]  /*0e00*/  BRA.U UP0, `(.L_x_38) ;  /* 0xfffffffd00e47547 */ /* 0x000fea000b83ffff */
.L_x_33:
[----:B------:R-:W-:-:S04]  /*0e10*/  UIADD3 UR18, UPT, UPT, UR10, 0x1, URZ ;  /* 0x000000010a127890 */ /* 0x000fc8000fffe0ff */
[----:B------:R-:W-:-:S04]  /*0e20*/  UISETP.LT.U32.AND UP0, UPT, UR18, UR8, UPT ;  /* 0x000000081200728c */ /* 0x000fc8000bf01070 */
[----:B------:R-:W-:-:S04]  /*0e30*/  USEL UR5, UR18, UR8, UP0 ;  /* 0x0000000812057287 */ /* 0x000fc80008000000 */
[----:B------:R-:W-:-:S09]  /*0e40*/  UISETP.NE.AND UP0, UPT, UR5, URZ, UPT ;  /* 0x000000ff0500728c */ /* 0x000fd2000bf05270 */
[----:B------:R-:W-:Y:S05]  /*0e50*/  BRA.U !UP0, `(.L_x_39) ;  /* 0x0000000908807547 */ /* 0x000fea000b800000 */
[----:B------:R-:W-:Y:S01]  /*0e60*/  UISETP.GE.U32.AND UP0, UPT, UR5, 0x10, UPT ;  /* 0x000000100500788c */ /* 0x000fe2000bf06070 */
[----:B------:R-:W-:-:S08]  /*0e70*/  HFMA2 R3, -RZ, RZ, 0, 0 ;  /* 0x00000000ff037431 */ /* 0x000fd000000001ff */
[----:B------:R-:W-:Y:S05]  /*0e80*/  BRA.U !UP0, `(.L_x_40) ;  /* 0x0000000508587547 */ /* 0x000fea000b800000 */
[----:B------:R-:W0:Y:S01]  /*0e90*/  LDC R3, c[0x0][0x398] ;  /* 0x0000e600ff037b82 */ /* 0x000e220000000800 */
        /* <DEDUP_REMOVED lines=16> */
[----:B------:R-:W-:-:S09]  /*0fa0*/  MOV R10, RZ ;  /* 0x000000ff000a7202 */ /* 0x000fd20000000f00 */
.L_x_41:
[----:B------:R-:W-:-:S05]  /*0fb0*/  IMAD.WIDE.U32 R32, R10, 0x4, R28 ;  /* 0x000000040a207825 */ /* 0x000fca00078e001c */
[----:B------:R1:W2:Y:S01]  /*0fc0*/  LDG.E.CONSTANT R18, desc[UR12][R32.64] ;  /* 0x0000000c20127981 */ /* 0x0002a2000c1e9900 */
[----:B0-----:R-:W-:-:S05]  /*0fd0*/  IMAD.WIDE.U32 R34, R3, 0x4, R28 ;  /* 0x0000000403227825 */ /* 0x001fca00078e001c */
[----:B------:R0:W3:Y:S01]  /*0fe0*/  LDG.E.CONSTANT R8, desc[UR12][R34.64] ;  /* 0x0000000c22087981 */ /* 0x0000e2000c1e9900 */
[----:B-1----:R-:W-:-:S05]  /*0ff0*/  IMAD.WIDE.U32 R32, R7, 0x4, R28 ;  /* 0x0000000407207825 */ /* 0x002fca00078e001c */
[----:B------:R1:W4:Y:S01]  /*1000*/  LDG.E.CONSTANT R16, desc[UR12][R32.64] ;  /* 0x0000000c20107981 */ /* 0x000322000c1e9900 */
[----:B0-----:R-:W-:-:S05]  /*1010*/  IMAD.WIDE.U32 R34, R5, 0x4, R28 ;  /* 0x0000000405227825 */ /* 0x001fca00078e001c */
[----:B------:R0:W5:Y:S01]  /*1020*/  LDG.E.CONSTANT R12, desc[UR12][R34.64] ;  /* 0x0000000c220c7981 */ /* 0x000162000c1e9900 */
[----:B-1----:R-:W-:-:S04]  /*1030*/  IMAD.WIDE.U32 R32, R9, 0x4, R28 ;  /* 0x0000000409207825 */ /* 0x002fc800078e001c */
[----:B0-----:R-:W-:-:S05]  /*1040*/  IMAD.WIDE.U32 R34, R11, 0x4, R28 ;  /* 0x000000040b227825 */ /* 0x001fca00078e001c */
[----:B------:R0:W4:Y:S02]  /*1050*/  LDG.E.CONSTANT R20, desc[UR12][R34.64] ;  /* 0x0000000c22147981 */ /* 0x000124000c1e9900 */
[----:B0-----:R-:W-:-:S05]  /*1060*/  IMAD.WIDE.U32 R34, R15, 0x4, R28 ;  /* 0x000000040f227825 */ /* 0x001fca00078e001c */
[----:B------:R-:W4:Y:S01]  /*1070*/  LDG.E.CONSTANT R36, desc[UR12][R34.64] ;  /* 0x0000000c22247981 */ /* 0x000f22000c1e9900 */
[----:B--2---:R-:W-:-:S03]  /*1080*/  FADD R14, R18, R14 ;  /* 0x0000000e120e7221 */ /* 0x004fc60000000000 */
[----:B------:R0:W2:Y:S02]  /*1090*/  LDG.E.CONSTANT R18, desc[UR12][R32.64] ;  /* 0x0000000c20127981 */ /* 0x0000a4000c1e9900 */
[----:B0-----:R-:W-:-:S05]  /*10a0*/  IMAD.WIDE.U32 R32, R13, 0x4, R28 ;  /* 0x000000040d207825 */ /* 0x001fca00078e001c */
[----:B------:R0:W2:Y:S01]  /*10b0*/  LDG.E.CONSTANT R22, desc[UR12][R32.64] ;  /* 0x0000000c20167981 */ /* 0x0000a2000c1e9900 */
[----:B---3--:R-:W-:Y:S01]  /*10c0*/  FADD R14, R14, R8 ;  /* 0x000000080e0e7221 */ /* 0x008fe20000000000 */
[----:B0-----:R-:W-:-:S05]  /*10d0*/  IMAD.WIDE.U32 R32, R17, 0x4, R28 ;  /* 0x0000000411207825 */ /* 0x001fca00078e001c */
[----:B------:R0:W3:Y:S01]  /*10e0*/  LDG.E.CONSTANT R8, desc[UR12][R32.64] ;  /* 0x0000000c20087981 */ /* 0x0000e2000c1e9900 */
[----:B-----5:R-:W-:-:S04]  /*10f0*/  FADD R12, R14, R12 ;  /* 0x0000000c0e0c7221 */ /* 0x020fc80000000000 */
[----:B----4-:R-:W-:Y:S01]  /*1100*/  FADD R12, R12, R16 ;  /* 0x000000100c0c7221 */ /* 0x010fe20000000000 */
[----:B------:R-:W-:-:S04]  /*1110*/  IMAD.WIDE.U32 R34, R19, 0x4, R28 ;  /* 0x0000000413227825 */ /* 0x000fc800078e001c */
[----:B0-----:R-:W-:-:S05]  /*1120*/  IMAD.WIDE.U32 R32, R23, 0x4, R28 ;  /* 0x0000000417207825 */ /* 0x001fca00078e001c */
[----:B------:R0:W4:Y:S02]  /*1130*/  LDG.E.CONSTANT R16, desc[UR12][R32.64] ;  /* 0x0000000c20107981 */ /* 0x000124000c1e9900 */
[----:B0-----:R-:W-:-:S04]  /*1140*/  IMAD.WIDE.U32 R32, R2, 0x4, R28 ;  /* 0x0000000402207825 */ /* 0x001fc800078e001c */
[----:B--2---:R-:W-:-:S04]  /*1150*/  FADD R12, R12, R18 ;  /* 0x000000120c0c7221 */ /* 0x004fc80000000000 */
[----:B------:R-:W-:Y:S02]  /*1160*/  FADD R12, R12, R20 ;  /* 0x000000140c0c7221 */ /* 0x000fe40000000000 */
[----:B------:R-:W2:Y:S02]  /*1170*/  LDG.E.CONSTANT R20, desc[UR12][R32.64] ;  /* 0x0000000c20147981 */ /* 0x000ea4000c1e9900 */
[----:B------:R-:W-:Y:S02]  /*1180*/  FADD R22, R12, R22 ;  /* 0x000000160c167221 */ /* 0x000fe40000000000 */
[----:B------:R0:W5:Y:S02]  /*1190*/  LDG.E.CONSTANT R12, desc[UR12][R34.64] ;  /* 0x0000000c220c7981 */ /* 0x000164000c1e9900 */
[----:B0-----:R-:W-:-:S05]  /*11a0*/  IMAD.WIDE.U32 R34, R21, 0x4, R28 ;  /* 0x0000000415227825 */ /* 0x001fca00078e001c */
[----:B------:R0:W4:Y:S01]  /*11b0*/  LDG.E.CONSTANT R14, desc[UR12][R34.64] ;  /* 0x0000000c220e7981 */ /* 0x000122000c1e9900 */
[----:B------:R-:W-:Y:S01]  /*11c0*/  FADD R22, R22, R36 ;  /* 0x0000002416167221 */ /* 0x000fe20000000000 */
[----:B0-----:R-:W-:-:S05]  /*11d0*/  IMAD.WIDE.U32 R34, R37, 0x4, R28 ;  /* 0x0000000425227825 */ /* 0x001fca00078e001c */
[----:B------:R0:W2:Y:S01]  /*11e0*/  LDG.E.CONSTANT R18, desc[UR12][R34.64] ;  /* 0x0000000c22127981 */ /* 0x0000a2000c1e9900 */
[----:B---3--:R-:W-:Y:S01]  /*11f0*/  FADD R8, R22, R8 ;  /* 0x0000000816087221 */ /* 0x008fe20000000000 */
[----:B------:R-:W-:-:S05]  /*1200*/  IMAD.WIDE.U32 R32, R6, 0x4, R28 ;  /* 0x0000000406207825 */ /* 0x000fca00078e001c */
[----:B------:R-:W3:Y:S01]  /*1210*/  LDG.E.CONSTANT R36, desc[UR12][R32.64] ;  /* 0x0000000c20247981 */ /* 0x000ee2000c1e9900 */
[----:B0-----:R-:W-:-:S05]  /*1220*/  IMAD.WIDE.U32 R34, R4, 0x4, R28 ;  /* 0x0000000404227825 */ /* 0x001fca00078e001c */
[----:B------:R-:W3:Y:S01]  /*1230*/  LDG.E.CONSTANT R22, desc[UR12][R34.64] ;  /* 0x0000000c22167981 */ /* 0x000ee2000c1e9900 */
        /* <DEDUP_REMOVED lines=18> */
[----:B-----5:R-:W-:-:S04]  /*1360*/  FADD R8, R8, R12 ;  /* 0x0000000c08087221 */ /* 0x020fc80000000000 */
[----:B----4-:R-:W-:-:S04]  /*1370*/  FADD R8, R8, R14 ;  /* 0x0000000e08087221 */ /* 0x010fc80000000000 */
[----:B------:R-:W-:-:S04]  /*1380*/  FADD R8, R8, R16 ;  /* 0x0000001008087221 */ /* 0x000fc80000000000 */
[----:B--2---:R-:W-:-:S04]  /*1390*/  FADD R8, R8, R18 ;  /* 0x0000001208087221 */ /* 0x004fc80000000000 */
[----:B------:R-:W-:-:S04]  /*13a0*/  FADD R8, R8, R20 ;  /* 0x0000001408087221 */ /* 0x000fc80000000000 */
[----:B---3--:R-:W-:-:S04]  /*13b0*/  FADD R8, R8, R22 ;  /* 0x0000001608087221 */ /* 0x008fc80000000000 */
[----:B------:R-:W-:Y:S01]  /*13c0*/  FADD R14, R8, R36 ;  /* 0x00000024080e7221 */ /* 0x000fe20000000000 */
[----:B------:R-:W-:Y:S06]  /*13d0*/  BRA.U UP0, `(.L_x_41) ;  /* 0xfffffff900f47547 */ /* 0x000fec000b83ffff */
[----:B------:R-:W-:-:S07]  /*13e0*/  MOV R3, UR4 ;  /* 0x0000000400037c02 */ /* 0x000fce0008000f00 */
.L_x_40:
[----:B------:R-:W-:-:S09]  /*13f0*/  ULOP3.LUT UP0, UR4, UR5, 0xf, URZ, 0xc0, !UPT ;  /* 0x0000000f05047892 */ /* 0x000fd2000f80c0ff */
        /* <DEDUP_REMOVED lines=38> */
.L_x_42:
        /* <DEDUP_REMOVED lines=22> */
.L_x_43:
[----:B------:R-:W-:Y:S05]  /*17c0*/  BRA.U !UP1, `(.L_x_39) ;  /* 0x0000000109247547 */ /* 0x000fea000b800000 */
[----:B------:R-:W-:Y:S01]  /*17d0*/  IMAD R5, R3, R0, RZ ;  /* 0x0000000003057224 */ /* 0x000fe200078e02ff */
[----:B------:R-:W-:-:S12]  /*17e0*/  UIADD3 UR4, UPT, UPT, -UR4, URZ, URZ ;  /* 0x000000ff04047290 */ /* 0x000fd8000fffe1ff */
.L_x_44:
[----:B------:R-:W-:-:S06]  /*17f0*/  IMAD.WIDE.U32 R2, R5, 0x4, R28 ;  /* 0x0000000405027825 */ /* 0x000fcc00078e001c */
[----:B------:R-:W2:Y:S01]  /*1800*/  LDG.E.CONSTANT R3, desc[UR12][R2.64] ;  /* 0x0000000c02037981 */ /* 0x000ea2000c1e9900 */
[----:B------:R-:W-:Y:S01]  /*1810*/  UIADD3 UR4, UPT, UPT, UR4, 0x1, URZ ;  /* 0x0000000104047890 */ /* 0x000fe2000fffe0ff */
[----:B------:R-:W-:-:S03]  /*1820*/  IADD3 R5, PT, PT, R5, R0, RZ ;  /* 0x0000000005057210 */ /* 0x000fc60007ffe0ff */
[----:B------:R-:W-:Y:S01]  /*1830*/  UISETP.NE.AND UP0, UPT, UR4, URZ, UPT ;  /* 0x000000ff0400728c */ /* 0x000fe2000bf05270 */
[----:B--2---:R-:W-:-:S08]  /*1840*/  FADD R14, R3, R14 ;  /* 0x0000000e030e7221 */ /* 0x004fd00000000000 */
[----:B------:R-:W-:Y:S05]  /*1850*/  BRA.U UP0, `(.L_x_44) ;  /* 0xfffffffd00e47547 */ /* 0x000fea000b83ffff */
.L_x_39:
[----:B------:R-:W-:-:S06]  /*1860*/  UIADD3 UR4, UPT, UPT, UR18, UR10, URZ ;  /* 0x0000000a12047290 */ /* 0x000fcc000fffe0ff */
[----:B------:R-:W-:-:S04]  /*1870*/  I2FP.F32.U32 R0, UR4 ;  /* 0x0000000400007c45 */ /* 0x000fc80008201000 */
[----:B------:R-:W-:-:S04]  /*1880*/  IADD3 R2, PT, PT, R0, 0x1800000, RZ ;  /* 0x0180000000027810 */ /* 0x000fc80007ffe0ff */
[----:B------:R-:W-:-:S04]  /*1890*/  LOP3.LUT R2, R2, 0x7f800000, RZ, 0xc0, !PT ;  /* 0x7f80000002027812 */ /* 0x000fc800078ec0ff */
[----:B------:R-:W-:-:S13]  /*18a0*/  ISETP.GT.U32.AND P0, PT, R2, 0x1ffffff, PT ;  /* 0x01ffffff0200780c */ /* 0x000fda0003f04070 */
[----:B------:R-:W-:Y:S05]  /*18b0*/  @P0 BRA `(.L_x_45) ;  /* 0x00000000000c0947 */ /* 0x000fea0003800000 */
[----:B------:R-:W-:-:S07]  /*18c0*/  MOV R2, 0x18e0 ;  /* 0x000018e000027802 */ /* 0x000fce0000000f00 */
[----:B------:R-:W-:Y:S05]  /*18d0*/  CALL.REL.NOINC `($__internal_1_$__cuda_sm20_rcp_rn_f32_slowpath) ;  /* 0x0000002400607944 */ /* 0x000fea0003c00000 */
[----:B------:R-:W-:Y:S05]  /*18e0*/  BRA `(.L_x_46) ;  /* 0x0000000000147947 */ /* 0x000fea0003800000 */
.L_x_45:
[----:B------:R-:W0:Y:S02]  /*18f0*/  MUFU.RCP R3, R0 ;  /* 0x0000000000037308 */ /* 0x000e240000001000 */
[----:B0-----:R-:W-:-:S04]  /*1900*/  FFMA R2, R0, R3, -1 ;  /* 0xbf80000000027423 */ /* 0x001fc80000000003 */
[----:B------:R-:W-:-:S04]  /*1910*/  FADD.FTZ R2, -R2, -RZ ;  /* 0x800000ff02027221 */ /* 0x000fc80000010100 */
[----:B------:R-:W-:-:S05]  /*1920*/  FFMA R2, R3, R2, R3 ;  /* 0x0000000203027223 */ /* 0x000fca0000000003 */
[----:B------:R-:W-:-:S15]  /*1930*/  R2UR UR4, R2 ;  /* 0x00000000020472ca */ /* 0x000fde00000e0000 */
.L_x_46:
[----:B------:R-:W0:Y:S01]  /*1940*/  LDCU UR6, c[0x0][0x39c] ;  /* 0x00007380ff0677ac */ /* 0x000e220008000800 */
[----:B------:R-:W-:Y:S01]  /*1950*/  FMUL R3, R14, UR4 ;  /* 0x000000040e037c20 */ /* 0x000fe20008400000 */
[----:B------:R-:W0:Y:S04]  /*1960*/  LDCU UR8, c[0x0][0x380] ;  /* 0x00007000ff0877ac */ /* 0x000e280008000800 */
[----:B------:R1:W-:Y:S01]  /*1970*/  STG.E desc[UR12][R26.64], R3 ;  /* 0x000000031a007986 */ /* 0x0003e2000c10190c */
[----:B0-----:R-:W-:Y:S02]  /*1980*/  UISETP.LT.U32.AND UP0, UPT, UR6, UR8, UPT ;  /* 0x000000080600728c */ /* 0x001fe4000bf01070 */
[----:B------:R-:W-:Y:S02]  /*1990*/  MOV R0, UR8 ;  /* 0x0000000800007c02 */ /* 0x000fe40008000f00 */
[----:B------:R-:W-:-:S06]  /*19a0*/  USEL UR6, UR6, UR8, !UP0 ;  /* 0x0000000806067287 */ /* 0x000fcc000c000000 */
[----:B------:R-:W-:Y:S01]  /*19b0*/  MOV R5, UR6 ;  /* 0x0000000600057c02 */ /* 0x000fe20008000f00 */
[----:B------:R-:W-:-:S03]  /*19c0*/  UMOV UR6, 0x1 ;  /* 0x0000000100067882 */ /* 0x000fc60000000000 */
[----:B------:R-:W-:-:S04]  /*19d0*/  VIADDMNMX.U32 R0, R5, -R0, UR18, PT ;  /* 0x0000001205007e46 */ /* 0x000fc8000b800800 */
[----:B------:R-:W-:-:S13]  /*19e0*/  ISETP.GE.U32.AND P0, PT, R0, 0x2, PT ;  /* 0x000000020000780c */ /* 0x000fda0003f06070 */
[----:B-1----:R-:W-:Y:S05]  /*19f0*/  @!P0 BRA `(.L_x_47) ;  /* 0x0000000800488947 */ /* 0x002fea0003800000 */
[----:B------:R-:W-:Y:S01]  /*1a00*/  IADD3 R2, PT, PT, R0, -0x2, RZ ;  /* 0xfffffffe00027810 */ /* 0x000fe20007ffe0ff */
[----:B------:R-:W-:-:S03]  /*1a10*/  UMOV UR6, 0x1 ;  /* 0x0000000100067882 */ /* 0x000fc60000000000 */
[----:B------:R-:W-:Y:S02]  /*1a20*/  ISETP.GE.U32.AND P0, PT, R2, 0x3, PT ;  /* 0x000000030200780c */ /* 0x000fe40003f06070 */
[----:B------:R-:W-:-:S04]  /*1a30*/  IADD3 R2, PT, PT, R0, -0x1, RZ ;  /* 0xffffffff00027810 */ /* 0x000fc80007ffe0ff */
[----:B------:R-:W-:-:S07]  /*1a40*/  LOP3.LUT R0, R2, 0x3, RZ, 0xc0, !PT ;  /* 0x0000000302007812 */ /* 0x000fce00078ec0ff */
[----:B------:R-:W-:Y:S05]  /*1a50*/  @!P0 BRA `(.L_x_48) ;  /* 0x00000004009c8947 */ /* 0x000fea0003800000 */
[----:B------:R-:W0:Y:S01]  /*1a60*/  LDCU UR11, c[0x0][0x398] ;  /* 0x00007300ff0b77ac */ /* 0x000e220008000800 */
[----:B------:R-:W1:Y:S01]  /*1a70*/  LDC R3, c[0x0][0x3a4] ;  /* 0x0000e900ff037b82 */ /* 0x000e620000000800 */
[----:B------:R-:W-:Y:S01]  /*1a80*/  LOP3.LUT R2, R2, 0xfffffffc, RZ, 0xc0, !PT ;  /* 0xfffffffc02027812 */ /* 0x000fe200078ec0ff */
[----:B------:R-:W2:Y:S03]  /*1a90*/  LDCU UR9, c[0x0][0x3b0] ;  /* 0x00007600ff0977ac */ /* 0x000ea60008000800 */
[----:B------:R-:W-:Y:S01]  /*1aa0*/  IADD3 R10, PT, PT, -R2, RZ, RZ ;  /* 0x000000ff020a7210 */ /* 0x000fe20007ffe1ff */
[----:B------:R-:W3:Y:S01]  /*1ab0*/  LDCU UR14, c[0x0][0x3a4] ;  /* 0x00007480ff0e77ac */ /* 0x000ee20008000800 */
[----:B------:R-:W-:Y:S02]  /*1ac0*/  UIADD3 UR6, UPT, UPT, UR8, 0x2, URZ ;  /* 0x0000000208067890 */ /* 0x000fe4000fffe0ff */
[----:B------:R-:W-:-:S02]  /*1ad0*/  UIADD3 UR7, UPT, UPT, UR8, 0x3, URZ ;  /* 0x0000000308077890 */ /* 0x000fc4000fffe0ff */
[----:B------:R-:W-:Y:S01]  /*1ae0*/  UIADD3 UR8, UPT, UPT, UR8, 0x4, URZ ;  /* 0x0000000408087890 */ /* 0x000fe2000fffe0ff */
[----:B------:R-:W4:Y:S03]  /*1af0*/  LDCU UR23, c[0x0][0x398] ;  /* 0x00007300ff1777ac */ /* 0x000f260008000800 */
[----:B0-----:R-:W-:Y:S02]  /*1b00*/  UIMAD UR10, UR8, UR11, URZ ;  /* 0x0000000b080a72a4 */ /* 0x001fe4000f8e02ff */
[----:B--2---:R-:W-:Y:S01]  /*1b10*/  UIADD3 UR8, UPT, UPT, -UR17, UR9, URZ ;  /* 0x0000000911087290 */ /* 0x004fe2000fffe1ff */
[----:B-1----:R-:W-:Y:S01]  /*1b20*/  IADD3 R2, PT, PT, R3, UR18, RZ ;  /* 0x0000001203027c10 */ /* 0x002fe2000fffe0ff */
[----:B------:R-:W-:Y:S02]  /*1b30*/  UIMAD UR6, UR6, UR11, URZ ;  /* 0x0000000b060672a4 */ /* 0x000fe4000f8e02ff */
[----:B------:R-:W-:-:S02]  /*1b40*/  UIMAD UR16, UR8, UR11, URZ ;  /* 0x0000000b081072a4 */ /* 0x000fc4000f8e02ff */
[----:B------:R-:W-:Y:S02]  /*1b50*/  UIADD3 UR9, UPT, UPT, UR8, 0x2, URZ ;  /* 0x0000000208097890 */ /* 0x000fe4000fffe0ff */
[----:B------:R-:W-:Y:S01]  /*1b60*/  UIADD3 UR8, UPT, UPT, UR8, 0x3, URZ ;  /* 0x0000000308087890 */ /* 0x000fe2000fffe0ff */
[----:B------:R-:W-:Y:S01]  /*1b70*/  MOV R5, UR6 ;  /* 0x0000000600057c02 */ /* 0x000fe20008000f00 */
[----:B------:R-:W-:Y:S01]  /*1b80*/  USHF.L.U32 UR20, UR11, 0x1, URZ ;  /* 0x000000010b147899 */ /* 0x000fe200080006ff */
[----:B------:R-:W-:Y:S01]  /*1b90*/  MOV R17, UR16 ;  /* 0x0000001000117c02 */ /* 0x000fe20008000f00 */
[----:B------:R-:W-:Y:S01]  /*1ba0*/  USHF.L.U32 UR21, UR11, 0x2, URZ ;  /* 0x000000020b157899 */ /* 0x000fe200080006ff */
[----:B----4-:R-:W-:Y:S01]  /*1bb0*/  MOV R9, UR23 ;  /* 0x0000001700097c02 */ /* 0x010fe20008000f00 */
[----:B------:R-:W-:Y:S02]  /*1bc0*/  UIMAD UR22, UR11, 0x3, URZ ;  /* 0x000000030b1678a4 */ /* 0x000fe4000f8e02ff */
[----:B------:R-:W-:Y:S01]  /*1bd0*/  UIMAD UR7, UR7, UR11, URZ ;  /* 0x0000000b070772a4 */ /* 0x000fe2000f8e02ff */
[----:B------:R-:W-:Y:S01]  /*1be0*/  MOV R3, UR20 ;  /* 0x0000001400037c02 */ /* 0x000fe20008000f00 */
[----:B------:R-:W-:Y:S01]  /*1bf0*/  UIMAD UR15, UR18, UR11, URZ ;  /* 0x0000000b120f72a4 */ /* 0x000fe2000f8e02ff */
[----:B------:R-:W-:Y:S01]  /*1c00*/  MOV R15, UR21 ;  /* 0x00000015000f7c02 */ /* 0x000fe20008000f00 */
[----:B---3--:R-:W-:Y:S01]  /*1c10*/  UIADD3 UR14, UPT, UPT, UR18, UR14, URZ ;  /* 0x0000000e120e7290 */ /* 0x008fe2000fffe0ff */
[----:B------:R-:W-:Y:S01]  /*1c20*/  MOV R7, UR22 ;  /* 0x0000001600077c02 */ /* 0x000fe20008000f00 */
[----:B------:R-:W-:Y:S01]  /*1c30*/  UIMAD UR9, UR9, UR11, URZ ;  /* 0x0000000b090972a4 */ /* 0x000fe2000f8e02ff */
[----:B------:R-:W-:Y:S01]  /*1c40*/  MOV R11, UR7 ;  /* 0x00000007000b7c02 */ /* 0x000fe20008000f00 */
[----:B------:R-:W-:Y:S01]  /*1c50*/  UIMAD UR8, UR8, UR11, URZ ;  /* 0x0000000b080872a4 */ /* 0x000fe2000f8e02ff */
[----:B------:R-:W-:Y:S01]  /*1c60*/  MOV R13, UR15 ;  /* 0x0000000f000d7c02 */ /* 0x000fe20008000f00 */
[----:B------:R-:W-:Y:S01]  /*1c70*/  UIADD3 UR6, UPT, UPT, UR16, UR11, URZ ;  /* 0x0000000b10067290 */ /* 0x000fe2000fffe0ff */
[----:B------:R-:W-:Y:S01]  /*1c80*/  MOV R4, UR14 ;  /* 0x0000000e00047c02 */ /* 0x000fe20008000f00 */
[----:B------:R-:W0:Y:S01]  /*1c90*/  LDCU UR19, c[0x0][0x3b0] ;  /* 0x00007600ff1377ac */ /* 0x000e220008000800 */
[----:B------:R-:W-:-:S02]  /*1ca0*/  MOV R6, UR9 ;  /* 0x0000000900067c02 */ /* 0x000fc40008000f00 */
[----:B------:R-:W-:Y:S02]  /*1cb0*/  MOV R8, UR8 ;  /* 0x0000000800087c02 */ /* 0x000fe40008000f00 */
[----:B------:R-:W-:Y:S01]  /*1cc0*/  MOV R35, UR6 ;  /* 0x0000000600237c02 */ /* 0x000fe20008000f00 */
[----:B------:R-:W-:-:S06]  /*1cd0*/  UMOV UR6, 0x2 ;  /* 0x0000000200067882 */ /* 0x000fcc0000000000 */
.L_x_49:
[----:B0-----:R-:W-:Y:S01]  /*1ce0*/  UIADD3 UR7, UPT, UPT, UR19, 0x1, URZ ;  /* 0x0000000113077890 */ /* 0x001fe2000fffe0ff */
[----:B------:R-:W-:-:S05]  /*1cf0*/  IMAD.WIDE.U32 R36, R13, 0x4, R28 ;  /* 0x000000040d247825 */ /* 0x000fca00078e001c */
        /* <DEDUP_REMOVED lines=9> */
[----:B------:R0:W3:Y:S01]  /*1d90*/  @P0 LDG.E.CONSTANT R12, desc[UR12][R18.64] ;  /* 0x0000000c120c0981 */ /* 0x0000e2000c1e9900 */
[----:B------:R-:W-:Y:S02]  /*1da0*/  IMAD.WIDE.U32 R20, R5, 0x4, R28 ;  /* 0x0000000405147825 */ /* 0x000fe400078e001c */
[----:B------:R-:W-:-:S04]  /*1db0*/  ISETP.LE.U32.AND P3, PT, R4, UR19, PT ;  /* 0x0000001304007c0c */ /* 0x000fc8000bf63070 */
[----:B------:R-:W4:Y:S01]  /*1dc0*/  LDG.E.CONSTANT R20, desc[UR12][R20.64] ;  /* 0x0000000c14147981 */ /* 0x000f22000c1e9900 */
[----:B0-----:R-:W-:-:S05]  /*1dd0*/  @P1 IMAD.WIDE.U32 R18, R35, 0x4, R30 ;  /* 0x0000000423121825 */ /* 0x001fca00078e001e */
[----:B------:R0:W5:Y:S01]  /*1de0*/  @P1 LDG.E.CONSTANT R34, desc[UR12][R18.64] ;  /* 0x0000000c12221981 */ /* 0x000162000c1e9900 */
[----:B------:R-:W-:-:S04]  /*1df0*/  @P2 IMAD.WIDE.U32 R22, R6, 0x4, R30 ;  /* 0x0000000406162825 */ /* 0x000fc800078e001e */
[----:B------:R-:W-:Y:S02]  /*1e00*/  IMAD.WIDE.U32 R32, R11, 0x4, R28 ;  /* 0x000000040b207825 */ /* 0x000fe400078e001c */
[----:B------:R-:W4:Y:S01]  /*1e10*/  @P2 LDG.E.CONSTANT R22, desc[UR12][R22.64] ;  /* 0x0000000c16162981 */ /* 0x000f22000c1e9900 */
[----:B------:R-:W-:Y:S01]  /*1e20*/  MOV R37, UR10 ;  /* 0x0000000a00257c02 */ /* 0x000fe20008000f00 */
[----:B0-----:R-:W-:Y:S02]  /*1e30*/  @P3 IMAD.WIDE.U32 R18, R8, 0x4, R30 ;  /* 0x0000000408123825 */ /* 0x001fe400078e001e */
[----:B------:R-:W4:Y:S02]  /*1e40*/  LDG.E.CONSTANT R32, desc[UR12][R32.64] ;  /* 0x0000000c20207981 */ /* 0x000f24000c1e9900 */
[----:B------:R-:W-:Y:S02]  /*1e50*/  IMAD.WIDE.U32 R36, R37, 0x4, R28 ;  /* 0x0000000425247825 */ /* 0x000fe400078e001c */
[----:B------:R-:W4:Y:S04]  /*1e60*/  @P3 LDG.E.CONSTANT R18, desc[UR12][R18.64] ;  /* 0x0000000c12123981 */ /* 0x000f28000c1e9900 */
[----:B------:R-:W4:Y:S01]  /*1e70*/  LDG.E.CONSTANT R36, desc[UR12][R36.64] ;  /* 0x0000000c24247981 */ /* 0x000f22000c1e9900 */
[----:B------:R-:W-:Y:S01]  /*1e80*/  IADD3 R10, PT, PT, R10, 0x4, RZ ;  /* 0x000000040a0a7810 */ /* 0x000fe20007ffe0ff */
[----:B------:R-:W-:Y:S01]  /*1e90*/  UIADD3 UR6, UPT, UPT, UR6, 0x4, URZ ;  /* 0x0000000406067890 */ /* 0x000fe2000fffe0ff */
[----:B------:R-:W-:Y:S01]  /*1ea0*/  IADD3 R5, PT, PT, R5, UR21, RZ ;  /* 0x0000001505057c10 */ /* 0x000fe2000fffe0ff */
[----:B------:R-:W-:-:S02]  /*1eb0*/  UIADD3 UR10, UPT, UPT, UR21, UR10, URZ ;  /* 0x0000000a150a7290 */ /* 0x000fc4000fffe0ff */
[----:B------:R-:W-:Y:S02]  /*1ec0*/  IADD3 R11, PT, PT, R11, UR21, RZ ;  /* 0x000000150b0b7c10 */ /* 0x000fe4000fffe0ff */
[----:B------:R-:W-:Y:S02]  /*1ed0*/  IADD3 R13, PT, PT, R13, UR21, RZ ;  /* 0x000000150d0d7c10 */ /* 0x000fe4000fffe0ff */
[----:B------:R-:W-:Y:S02]  /*1ee0*/  IADD3 R17, PT, PT, R17, UR21, RZ ;  /* 0x0000001511117c10 */ /* 0x000fe4000fffe0ff */
[----:B------:R-:W-:Y:S02]  /*1ef0*/  IADD3 R35, PT, PT, R35, UR21, RZ ;  /* 0x0000001523237c10 */ /* 0x000fe4000fffe0ff */
[----:B------:R-:W-:Y:S02]  /*1f00*/  IADD3 R6, PT, PT, R6, UR21, RZ ;  /* 0x0000001506067c10 */ /* 0x000fe4000fffe0ff */
[----:B------:R-:W-:Y:S01]  /*1f10*/  IADD3 R8, PT, PT, R8, UR21, RZ ;  /* 0x0000001508087c10 */ /* 0x000fe2000fffe0ff */
[----:B---3--:R-:W-:-:S04]  /*1f20*/  @P0 FADD R14, R14, -R12 ;  /* 0x8000000c0e0e0221 */ /* 0x008fc80000000000 */
[----:B--2---:R-:W-:-:S04]  /*1f30*/  FADD R21, R16, R14 ;  /* 0x0000000e10157221 */ /* 0x004fc80000000000 */
[C---:B------:R-:W-:Y:S01]  /*1f40*/  FMUL R12, R21.reuse, UR4 ;  /* 0x00000004150c7c20 */ /* 0x040fe20008400000 */
[----:B-----5:R-:W-:-:S04]  /*1f50*/  @P1 FADD R21, R21, -R34 ;  /* 0x8000002215151221 */ /* 0x020fc80000000000 */
[----:B----4-:R-:W-:-:S04]  /*1f60*/  FADD R21, R20, R21 ;  /* 0x0000001514157221 */ /* 0x010fc80000000000 */
        /* <DEDUP_REMOVED lines=10> */
[--C-:B------:R-:W-:Y:S01]  /*2010*/  IMAD.WIDE.U32 R20, R7, 0x4, R26.reuse ;  /* 0x0000000407147825 */ /* 0x100fe200078e001a */
[----:B------:R1:W-:Y:S03]  /*2020*/  STG.E desc[UR12][R22.64], R16 ;  /* 0x0000001016007986 */ /* 0x0003e6000c10190c */
[----:B------:R-:W-:Y:S01]  /*2030*/  IMAD.WIDE.U32 R18, R15, 0x4, R26 ;  /* 0x000000040f127825 */ /* 0x000fe200078e001a */
[----:B------:R1:W-:Y:S04]  /*2040*/  STG.E desc[UR12][R20.64], R34 ;  /* 0x0000002214007986 */ /* 0x0003e8000c10190c */
[----:B------:R1:W-:Y:S01]  /*2050*/  STG.E desc[UR12][R18.64], R37 ;  /* 0x0000002512007986 */ /* 0x0003e2000c10190c */
[----:B------:R-:W-:-:S02]  /*2060*/  ISETP.NE.AND P0, PT, R10, RZ, PT ;  /* 0x000000ff0a00720c */ /* 0x000fc40003f05270 */
[----:B------:R-:W-:Y:S02]  /*2070*/  IADD3 R3, PT, PT, R3, UR21, RZ ;  /* 0x0000001503037c10 */ /* 0x000fe4000fffe0ff */
[----:B------:R-:W-:Y:S02]  /*2080*/  IADD3 R7, PT, PT, R7, UR21, RZ ;  /* 0x0000001507077c10 */ /* 0x000fe4000fffe0ff */
[----:B------:R-:W-:Y:S02]  /*2090*/  IADD3 R9, PT, PT, R9, UR21, RZ ;  /* 0x0000001509097c10 */ /* 0x000fe4000fffe0ff */
[----:B------:R-:W-:-:S05]  /*20a0*/  IADD3 R15, PT, PT, R15, UR21, RZ ;  /* 0x000000150f0f7c10 */ /* 0x000fca000fffe0ff */
[----:B-1----:R-:W-:Y:S05]  /*20b0*/  @P0 BRA `(.L_x_49) ;  /* 0xfffffffc00080947 */ /* 0x002fea000383ffff */
[----:B------:R-:W-:-:S12]  /*20c0*/  UIADD3 UR6, UPT, UPT, UR6, -0x1, URZ ;  /* 0xffffffff06067890 */ /* 0x000fd8000fffe0ff */
.L_x_48:
[----:B------:R-:W-:-:S13]  /*20d0*/  ISETP.NE.AND P0, PT, R0, RZ, PT ;  /* 0x000000ff0000720c */ /* 0x000fda0003f05270 */
[----:B------:R-:W-:Y:S05]  /*20e0*/  @!P0 BRA `(.L_x_47) ;  /* 0x00000000008c8947 */ /* 0x000fea0003800000 */
[----:B------:R-:W0:Y:S01]  /*20f0*/  LDCU UR8, c[0x0][0x3b0] ;  /* 0x00007600ff0877ac */ /* 0x000e220008000800 */
[----:B------:R-:W1:Y:S01]  /*2100*/  LDC R8, c[0x0][0x398] ;  /* 0x0000e600ff087b82 */ /* 0x000e620000000800 */
[----:B------:R-:W-:Y:S01]  /*2110*/  LOP3.LUT R2, RZ, UR17, RZ, 0x33, !PT ;  /* 0x00000011ff027c12 */ /* 0x000fe2000f8e33ff */
[----:B------:R-:W2:Y:S01]  /*2120*/  LDCU UR7, c[0x0][0x380] ;  /* 0x00007000ff0777ac */ /* 0x000ea20008000800 */
[----:B------:R-:W-:Y:S01]  /*2130*/  IADD3 R0, PT, PT, -R0, RZ, RZ ;  /* 0x000000ff00007210 */ /* 0x000fe20007ffe1ff */
[----:B------:R-:W3:Y:S01]  /*2140*/  LDCU UR11, c[0x0][0x398] ;  /* 0x00007300ff0b77ac */ /* 0x000ee20008000800 */
[----:B------:R-:W4:Y:S01]  /*2150*/  LDCU UR9, c[0x0][0x3a4] ;  /* 0x00007480ff0977ac */ /* 0x000f220008000800 */
[----:B0-----:R-:W-:Y:S02]  /*2160*/  UIADD3 UR8, UPT, UPT, UR6, UR8, URZ ;  /* 0x0000000806087290 */ /* 0x001fe4000fffe0ff */
[----:B--2---:R-:W-:-:S04]  /*2170*/  UIADD3 UR7, UPT, UPT, UR6, UR7, URZ ;  /* 0x0000000706077290 */ /* 0x004fc8000fffe0ff */
[----:B------:R-:W-:Y:S01]  /*2180*/  IADD3 R2, PT, PT, R2, UR8, RZ ;  /* 0x0000000802027c10 */ /* 0x000fe2000fffe0ff */
[----:B---3--:R-:W-:Y:S02]  /*2190*/  UIMAD UR10, UR6, UR11, URZ ;  /* 0x0000000b060a72a4 */ /* 0x008fe4000f8e02ff */
[----:B------:R-:W-:Y:S02]  /*21a0*/  UIMAD UR7, UR7, UR11, URZ ;  /* 0x0000000b070772a4 */ /* 0x000fe4000f8e02ff */
[----:B------:R-:W-:Y:S01]  /*21b0*/  IMAD R13, R2, UR11, RZ ;  /* 0x0000000b020d7c24 */ /* 0x000fe2000f8e02ff */
[----:B----4-:R-:W-:Y:S01]  /*21c0*/  UIADD3 UR9, UPT, UPT, UR18, UR9, URZ ;  /* 0x0000000912097290 */ /* 0x010fe2000fffe0ff */
[----:B------:R-:W-:Y:S02]  /*21d0*/  MOV R9, UR10 ;  /* 0x0000000a00097c02 */ /* 0x000fe40008000f00 */
[----:B------:R-:W-:-:S09]  /*21e0*/  MOV R11, UR7 ;  /* 0x00000007000b7c02 */ /* 0x000fd20008000f00 */
.L_x_50:
[----:B------:R-:W-:Y:S01]  /*21f0*/  UISETP.GE.U32.AND UP0, UPT, UR8, UR9, UPT ;  /* 0x000000090800728c */ /* 0x000fe2000bf06070 */
[----:B------:R-:W-:-:S05]  /*2200*/  IMAD.WIDE.U32 R4, R11, 0x4, R28 ;  /* 0x000000040b047825 */ /* 0x000fca00078e001c */
[----:B------:R-:W-:Y:S01]  /*2210*/  PLOP3.LUT P0, PT, PT, PT, UP0, 0x80, 0x8 ;  /* 0x000000000008781c */ /* 0x000fe20003f0f008 */
[----:B------:R-:W2:-:S12]  /*2220*/  LDG.E.CONSTANT R5, desc[UR12][R4.64] ;  /* 0x0000000c04057981 */ /* 0x000e98000c1e9900 */
[----:B------:R-:W-:-:S06]  /*2230*/  @P0 IMAD.WIDE.U32 R2, R13, 0x4, R30 ;  /* 0x000000040d020825 */ /* 0x000fcc00078e001e */
[----:B------:R-:W3:Y:S01]  /*2240*/  @P0 LDG.E.CONSTANT R3, desc[UR12][R2.64] ;  /* 0x0000000c02030981 */ /* 0x000ee2000c1e9900 */
[C---:B------:R-:W-:Y:S01]  /*2250*/  IMAD.WIDE.U32 R6, R9.reuse, 0x4, R26 ;  /* 0x0000000409067825 */ /* 0x040fe200078e001a */
[----:B------:R-:W-:Y:S01]  /*2260*/  IADD3 R0, PT, PT, R0, 0x1, RZ ;  /* 0x0000000100007810 */ /* 0x000fe20007ffe0ff */
[----:B------:R-:W-:Y:S02]  /*2270*/  UIADD3 UR6, UPT, UPT, UR6, 0x1, URZ ;  /* 0x0000000106067890 */ /* 0x000fe4000fffe0ff */
[----:B------:R-:W-:Y:S01]  /*2280*/  UIADD3 UR8, UPT, UPT, UR8, 0x1, URZ ;  /* 0x0000000108087890 */ /* 0x000fe2000fffe0ff */
[-C--:B-1----:R-:W-:Y:S02]  /*2290*/  IADD3 R9, PT, PT, R9, R8.reuse, RZ ;  /* 0x0000000809097210 */ /* 0x082fe40007ffe0ff */
[-C--:B------:R-:W-:Y:S02]  /*22a0*/  IADD3 R11, PT, PT, R11, R8.reuse, RZ ;  /* 0x000000080b0b7210 */ /* 0x080fe40007ffe0ff */
[----:B------:R-:W-:Y:S01]  /*22b0*/  IADD3 R13, PT, PT, R13, R8, RZ ;  /* 0x000000080d0d7210 */ /* 0x000fe20007ffe0ff */
[----:B---3--:R-:W-:-:S04]  /*22c0*/  @P0 FADD R14, R14, -R3 ;  /* 0x800000030e0e0221 */ /* 0x008fc80000000000 */
[----:B--2---:R-:W-:-:S04]  /*22d0*/  FADD R14, R5, R14 ;  /* 0x0000000e050e7221 */ /* 0x004fc80000000000 */
[----:B------:R-:W-:-:S05]  /*22e0*/  FMUL R15, R14, UR4 ;  /* 0x000000040e0f7c20 */ /* 0x000fca0008400000 */
[----:B------:R0:W-:Y:S01]  /*22f0*/  STG.E desc[UR12][R6.64], R15 ;  /* 0x0000000f06007986 */ /* 0x0001e2000c10190c */
[----:B------:R-:W-:-:S13]  /*2300*/  ISETP.NE.AND P0, PT, R0, RZ, PT ;  /* 0x000000ff0000720c */ /* 0x000fda0003f05270 */
[----:B0-----:R-:W-:Y:S05]  /*2310*/  @P0 BRA `(.L_x_50) ;  /* 0xfffffffc00b40947 */ /* 0x001fea000383ffff */
.L_x_47:
[----:B------:R-:W0:Y:S01]  /*2320*/  LDCU UR14, c[0x0][0x380] ;  /* 0x00007000ff0e77ac */ /* 0x000e220008000800 */
[----:B------:R-:W1:Y:S01]  /*2330*/  LDCU UR15, c[0x0][0x39c] ;  /* 0x00007380ff0f77ac */ /* 0x000e620008000800 */
[----:B0-----:R-:W-:-:S04]  /*2340*/  USHF.L.U32 UR7, UR14, 0x1, URZ ;  /* 0x000000010e077899 */ /* 0x001fc800080006ff */
[----:B-1----:R-:W-:-:S09]  /*2350*/  UISETP.GE.U32.AND UP0, UPT, UR7, UR15, UPT ;  /* 0x0000000f0700728c */ /* 0x002fd2000bf06070 */
[----:B------:R-:W-:Y:S05]  /*2360*/  BRA.U !UP0, `(.L_x_51) ;  /* 0x0000000908847547 */ /* 0x000fea000b800000 */
[----:B------:R-:W-:-:S09]  /*2370*/  UISETP.GE.U32.AND UP0, UPT, UR6, UR5, UPT ;  /* 0x000000050600728c */ /* 0x000fd2000bf06070 */
[----:B------:R-:W-:Y:S05]  /*2380*/  BRA.U UP0, `(.L_x_52) ;  /* 0x00000011005c7547 */ /* 0x000fea000b800000 */
[----:B------:R-:W0:Y:S01]  /*2390*/  LDCU UR8, c[0x0][0x3a4] ;  /* 0x00007480ff0877ac */ /* 0x000e220008000800 */
[----:B------:R-:W1:Y:S01]  /*23a0*/  LDCU UR9, c[0x0][0x3c0] ;  /* 0x00007800ff0977ac */ /* 0x000e620008000800 */
[----:B------:R-:W-:Y:S02]  /*23b0*/  UIADD3 UR7, UPT, UPT, UR5, -UR6, URZ ;  /* 0x8000000605077290 */ /* 0x000fe4000fffe0ff */
[----:B------:R-:W-:Y:S02]  /*23c0*/  UIADD3 UR10, UPT, UPT, -UR5, UR6, URZ ;  /* 0x00000006050a7290 */ /* 0x000fe4000fffe1ff */
[----:B------:R-:W-:Y:S02]  /*23d0*/  ULOP3.LUT UP1, UR11, UR7, 0x3, URZ, 0xc0, !UPT ;  /* 0x00000003070b7892 */ /* 0x000fe4000f82c0ff */
[----:B------:R-:W-:Y:S02]  /*23e0*/  UISETP.GT.U32.AND UP0, UPT, UR10, -0x4, UPT ;  /* 0xfffffffc0a00788c */ /* 0x000fe4000bf04070 */
[----:B0-----:R-:W-:-:S02]  /*23f0*/  UIADD3 UR27, UPT, UPT, UR18, UR8, URZ ;  /* 0x00000008121b7290 */ /* 0x001fc4000fffe0ff */
[----:B-1----:R-:W-:-:S03]  /*2400*/  UIADD3 UR7, UPT, UPT, UR15, UR9, URZ ;  /* 0x000000090f077290 */ /* 0x002fc6000fffe0ff */
[----:B------:R-:W-:Y:S09]  /*2410*/  BRA.U !UP1, `(.L_x_53) ;  /* 0x0000000109907547 */ /* 0x000ff2000b800000 */
[----:B------:R-:W0:Y:S01]  /*2420*/  LDCU UR10, c[0x0][0x3b0] ;  /* 0x00007600ff0a77ac */ /* 0x000e220008000800 */
[----:B------:R-:W1:Y:S01]  /*2430*/  LDC R10, c[0x0][0x398] ;  /* 0x0000e600ff0a7b82 */ /* 0x000e620000000800 */
[----:B------:R-:W-:Y:S01]  /*2440*/  LOP3.LUT R0, RZ, UR17, RZ, 0x33, !PT ;  /* 0x00000011ff007c12 */ /* 0x000fe2000f8e33ff */
[----:B------:R-:W2:Y:S01]  /*2450*/  LDCU UR16, c[0x0][0x398] ;  /* 0x00007300ff1077ac */ /* 0x000ea20008000800 */
[----:B------:R-:W-:Y:S02]  /*2460*/  UIADD3 UR8, UPT, UPT, UR14, UR6, UR8 ;  /* 0x000000060e087290 */ /* 0x000fe4000fffe008 */
[----:B------:R-:W-:Y:S02]  /*2470*/  UIADD3 UR11, UPT, UPT, -UR11, URZ, URZ ;  /* 0x000000ff0b0b7290 */ /* 0x000fe4000fffe1ff */
[----:B------:R-:W-:Y:S02]  /*2480*/  UIADD3 UR9, UPT, UPT, UR8, -UR15, URZ ;  /* 0x8000000f08097290 */ /* 0x000fe4000fffe0ff */
[----:B------:R-:W-:Y:S01]  /*2490*/  MOV R8, UR8 ;  /* 0x0000000800087c02 */ /* 0x000fe20008000f00 */
[----:B0-----:R-:W-:-:S02]  /*24a0*/  UIADD3 UR10, UPT, UPT, UR6, UR10, URZ ;  /* 0x0000000a060a7290 */ /* 0x001fc4000fffe0ff */
[----:B--2---:R-:W-:Y:S02]  /*24b0*/  UIMAD UR14, UR6, UR16, URZ ;  /* 0x00000010060e72a4 */ /* 0x004fe4000f8e02ff */
[----:B------:R-:W-:Y:S02]  /*24c0*/  UIMAD UR9, UR9, UR16, URZ ;  /* 0x00000010090972a4 */ /* 0x000fe4000f8e02ff */
[----:B------:R-:W-:Y:S02]  /*24d0*/  IADD3 R0, PT, PT, R0, UR10, RZ ;  /* 0x0000000a00007c10 */ /* 0x000fe4000fffe0ff */
[----:B------:R-:W-:-:S03]  /*24e0*/  MOV R9, UR14 ;  /* 0x0000000e00097c02 */ /* 0x000fc60008000f00 */
[----:B------:R-:W-:Y:S01]  /*24f0*/  IMAD R13, R0, UR16, RZ ;  /* 0x00000010000d7c24 */ /* 0x000fe2000f8e02ff */
[----:B------:R-:W-:-:S07]  /*2500*/  MOV R11, UR9 ;  /* 0x00000009000b7c02 */ /* 0x000fce0008000f00 */
.L_x_54:
[----:B------:R-:W-:Y:S01]  /*2510*/  UISETP.GE.U32.AND UP1, UPT, UR10, UR27, UPT ;  /* 0x0000001b0a00728c */ /* 0x000fe2000bf26070 */
[----:B------:R-:W-:-:S05]  /*2520*/  ISETP.GE.U32.AND P0, PT, R8, UR7, PT ;  /* 0x0000000708007c0c */ /* 0x000fca000bf06070 */
[----:B------:R-:W-:-:S08]  /*2530*/  PLOP3.LUT P1, PT, PT, PT, UP1, 0x80, 0x8 ;  /* 0x000000000008781c */ /* 0x000fd00003f2f018 */
[----:B------:R-:W-:-:S05]  /*2540*/  @!P0 IMAD.WIDE.U32 R4, R11, 0x4, R24 ;  /* 0x000000040b048825 */ /* 0x000fca00078e0018 */
[----:B------:R-:W-:Y:S01]  /*2550*/  @P1 IMAD.WIDE.U32 R2, R13, 0x4, R30 ;  /* 0x000000040d021825 */ /* 0x000fe200078e001e */
[----:B------:R-:W2:Y:S05]  /*2560*/  @!P0 LDG.E.CONSTANT R5, desc[UR12][R4.64] ;  /* 0x0000000c04058981 */ /* 0x000eaa000c1e9900 */
[----:B------:R-:W3:Y:S01]  /*2570*/  @P1 LDG.E.CONSTANT R3, desc[UR12][R2.64] ;  /* 0x0000000c02031981 */ /* 0x000ee2000c1e9900 */
[----:B0-----:R-:W-:Y:S01]  /*2580*/  IMAD.WIDE.U32 R6, R9, 0x4, R26 ;  /* 0x0000000409067825 */ /* 0x001fe200078e001a */
[----:B------:R-:W-:-:S04]  /*2590*/  UIADD3 UR11, UPT, UPT, UR11, 0x1, URZ ;  /* 0x000000010b0b7890 */ /* 0x000fc8000fffe0ff */
[----:B------:R-:W-:Y:S01]  /*25a0*/  UISETP.NE.AND UP1, UPT, UR11, URZ, UPT ;  /* 0x000000ff0b00728c */ /* 0x000fe2000bf25270 */
[-C--:B-1----:R-:W-:Y:S02]  /*25b0*/  IADD3 R9, PT, PT, R9, R10.reuse, RZ ;  /* 0x0000000a09097210 */ /* 0x082fe40007ffe0ff */
[----:B------:R-:W-:Y:S02]  /*25c0*/  IADD3 R8, PT, PT, R8, 0x1, RZ ;  /* 0x0000000108087810 */ /* 0x000fe40007ffe0ff */
[-C--:B------:R-:W-:Y:S02]  /*25d0*/  IADD3 R11, PT, PT, R11, R10.reuse, RZ ;  /* 0x0000000a0b0b7210 */ /* 0x080fe40007ffe0ff */
[----:B------:R-:W-:Y:S01]  /*25e0*/  IADD3 R13, PT, PT, R13, R10, RZ ;  /* 0x0000000a0d0d7210 */ /* 0x000fe20007ffe0ff */
[----:B------:R-:W-:Y:S02]  /*25f0*/  UIADD3 UR6, UPT, UPT, UR6, 0x1, URZ ;  /* 0x0000000106067890 */ /* 0x000fe4000fffe0ff */
[----:B------:R-:W-:Y:S01]  /*2600*/  UIADD3 UR10, UPT, UPT, UR10, 0x1, URZ ;  /* 0x000000010a0a7890 */ /* 0x000fe2000fffe0ff */
[----:B---3--:R-:W-:-:S04]  /*2610*/  @P1 FADD R14, R14, -R3 ;  /* 0x800000030e0e1221 */ /* 0x008fc80000000000 */
[----:B--2---:R-:W-:-:S04]  /*2620*/  @!P0 FADD R14, R14, R5 ;  /* 0x000000050e0e8221 */ /* 0x004fc80000000000 */
[----:B------:R-:W-:-:S05]  /*2630*/  FMUL R15, R14, UR4 ;  /* 0x000000040e0f7c20 */ /* 0x000fca0008400000 */
[----:B------:R0:W-:Y:S01]  /*2640*/  STG.E desc[UR12][R6.64], R15 ;  /* 0x0000000f06007986 */ /* 0x0001e2000c10190c */
[----:B------:R-:W-:Y:S05]  /*2650*/  BRA.U UP1, `(.L_x_54) ;  /* 0xfffffffd01ac7547 */ /* 0x000fea000b83ffff */
.L_x_53:
[----:B------:R-:W-:Y:S05]  /*2660*/  BRA.U UP0, `(.L_x_52) ;  /* 0x0000000d00a47547 */ /* 0x000fea000b800000 */
[----:B------:R-:W1:Y:S01]  /*2670*/  LDCU.64 UR20, c[0x0][0x398] ;  /* 0x00007300ff1477ac */ /* 0x000e620008000a00 */
[----:B------:R-:W2:Y:S01]  /*2680*/  LDCU UR10, c[0x0][0x3b0] ;  /* 0x00007600ff0a77ac */ /* 0x000ea20008000800 */
[----:B------:R-:W3:Y:S01]  /*2690*/  LDCU UR11, c[0x0][0x3a4] ;  /* 0x00007480ff0b77ac */ /* 0x000ee20008000800 */
[----:B------:R-:W3:Y:S01]  /*26a0*/  LDCU UR14, c[0x0][0x380] ;  /* 0x00007000ff0e77ac */ /* 0x000ee20008000800 */
[----:B------:R-:W-:Y:S02]  /*26b0*/  UIADD3 UR8, UPT, UPT, UR6, 0x2, URZ ;  /* 0x0000000206087890 */ /* 0x000fe4000fffe0ff */
[----:B------:R-:W-:Y:S02]  /*26c0*/  UIADD3 UR9, UPT, UPT, UR6, 0x3, URZ ;  /* 0x0000000306097890 */ /* 0x000fe4000fffe0ff */
[----:B-1----:R-:W-:Y:S02]  /*26d0*/  UIMAD UR15, UR8, UR20, URZ ;  /* 0x00000014080f72a4 */ /* 0x002fe4000f8e02ff */
[----:B--2---:R-:W-:-:S02]  /*26e0*/  UIADD3 UR8, UPT, UPT, UR6, UR10, URZ ;  /* 0x0000000a06087290 */ /* 0x004fc4000fffe0ff */
[----:B------:R-:W-:Y:S02]  /*26f0*/  UIMAD UR16, UR9, UR20, URZ ;  /* 0x00000014091072a4 */ /* 0x000fe4000f8e02ff */
[----:B------:R-:W-:Y:S02]  /*2700*/  UIADD3 UR9, UPT, UPT, -UR17, UR8, URZ ;  /* 0x0000000811097290 */ /* 0x000fe4000fffe1ff */
[----:B------:R-:W-:Y:S02]  /*2710*/  UIADD3 UR8, UPT, UPT, UR8, 0x3, URZ ;  /* 0x0000000308087890 */ /* 0x000fe4000fffe0ff */
[----:B---3--:R-:W-:Y:S02]  /*2720*/  UIADD3 UR10, UPT, UPT, UR14, UR6, UR11 ;  /* 0x000000060e0a7290 */ /* 0x008fe4000fffe00b */
[----:B------:R-:W-:Y:S02]  /*2730*/  UIMAD UR24, UR9, UR20, URZ ;  /* 0x00000014091872a4 */ /* 0x000fe4000f8e02ff */
[----:B------:R-:W-:Y:S01]  /*2740*/  UIADD3 UR19, UPT, UPT, UR10, 0x3, URZ ;  /* 0x000000030a137890 */ /* 0x000fe2000fffe0ff */
[----:B------:R-:W-:Y:S01]  /*2750*/  MOV R13, UR8 ;  /* 0x00000008000d7c02 */ /* 0x000fe20008000f00 */
[----:B------:R-:W-:-:S02]  /*2760*/  UIADD3 UR11, UPT, UPT, UR10, -UR21, URZ ;  /* 0x800000150a0b7290 */ /* 0x000fc4000fffe0ff */
[----:B------:R-:W-:Y:S02]  /*2770*/  UIADD3 UR10, UPT, UPT, UR9, 0x2, URZ ;  /* 0x00000002090a7890 */ /* 0x000fe4000fffe0ff */
[----:B------:R-:W-:Y:S01]  /*2780*/  UIMAD UR25, UR11, UR20, URZ ;  /* 0x000000140b1972a4 */ /* 0x000fe2000f8e02ff */
[----:B------:R-:W-:Y:S01]  /*2790*/  MOV R12, UR19 ;  /* 0x00000013000c7c02 */ /* 0x000fe20008000f00 */
[----:B------:R-:W-:Y:S02]  /*27a0*/  UIMAD UR22, UR6, UR20, URZ ;  /* 0x00000014061672a4 */ /* 0x000fe4000f8e02ff */
[----:B------:R-:W-:Y:S02]  /*27b0*/  UIADD3 UR9, UPT, UPT, UR9, -0x1, URZ ;  /* 0xffffffff09097890 */ /* 0x000fe4000fffe0ff */
[----:B------:R-:W-:Y:S02]  /*27c0*/  UIADD3 UR11, UPT, UPT, UR11, 0x2, URZ ;  /* 0x000000020b0b7890 */ /* 0x000fe4000fffe0ff */
[----:B------:R-:W-:Y:S01]  /*27d0*/  UIADD3 UR14, UPT, UPT, UR19, -UR21, URZ ;  /* 0x80000015130e7290 */ /* 0x000fe2000fffe0ff */
[----:B------:R-:W1:Y:S01]  /*27e0*/  LDCU UR28, c[0x0][0x398] ;  /* 0x00007300ff1c77ac */ /* 0x000e620008000800 */
[----:B------:R-:W-:-:S02]  /*27f0*/  UIADD3 UR23, UPT, UPT, UR22, UR20, URZ ;  /* 0x0000001416177290 */ /* 0x000fc4000fffe0ff */
[----:B------:R-:W-:Y:S02]  /*2800*/  UIADD3 UR21, UPT, UPT, UR24, UR20, URZ ;  /* 0x0000001418157290 */ /* 0x000fe4000fffe0ff */
[----:B------:R-:W-:Y:S02]  /*2810*/  UIMAD UR10, UR10, UR20, URZ ;  /* 0x000000140a0a72a4 */ /* 0x000fe4000f8e02ff */
[----:B------:R-:W-:Y:S02]  /*2820*/  UIMAD UR9, UR9, UR20, URZ ;  /* 0x00000014090972a4 */ /* 0x000fe4000f8e02ff */
[----:B------:R-:W-:Y:S02]  /*2830*/  UIADD3 UR26, UPT, UPT, UR25, UR20, URZ ;  /* 0x00000014191a7290 */ /* 0x000fe4000fffe0ff */
[----:B------:R-:W-:Y:S02]  /*2840*/  UIMAD UR11, UR11, UR20, URZ ;  /* 0x000000140b0b72a4 */ /* 0x000fe4000f8e02ff */
[----:B------:R-:W-:-:S02]  /*2850*/  UIMAD UR14, UR14, UR20, URZ ;  /* 0x000000140e0e72a4 */ /* 0x000fc4000f8e02ff */
[----:B------:R-:W-:-:S12]  /*2860*/  UIADD3 UR6, UPT, UPT, -UR5, UR6, URZ ;  /* 0x0000000605067290 */ /* 0x000fd8000fffe1ff */
.L_x_55:
[----:B------:R-:W-:Y:S02]  /*2870*/  IADD3 R0, PT, PT, R13, -0x3, RZ ;  /* 0xfffffffd0d007810 */ /* 0x000fe40007ffe0ff */
[----:B--2---:R-:W-:Y:S02]  /*2880*/  MOV R3, UR9 ;  /* 0x0000000900037c02 */ /* 0x004fe40008000f00 */
[----:B------:R-:W-:-:S13]  /*2890*/  ISETP.GE.U32.AND P6, PT, R0, UR27, PT ;  /* 0x0000001b00007c0c */ /* 0x000fda000bfc6070 */
[----:B------:R-:W-:-:S05]  /*28a0*/  @P6 IMAD.WIDE.U32 R2, R3, 0x4, R30 ;  /* 0x0000000403026825 */ /* 0x000fca00078e001e */
[----:B------:R2:W3:Y:S01]  /*28b0*/  @P6 LDG.E.CONSTANT R9, desc[UR12][R2.64] ;  /* 0x0000000c02096981 */ /* 0x0004e2000c1e9900 */
[C---:B------:R-:W-:Y:S02]  /*28c0*/  IADD3 R0, PT, PT, R12.reuse, -0x3, RZ ;  /* 0xfffffffd0c007810 */ /* 0x040fe40007ffe0ff */
[----:B------:R-:W-:Y:S02]  /*28d0*/  IADD3 R4, PT, PT, R12, -0x2, RZ ;  /* 0xfffffffe0c047810 */ /* 0x000fe40007ffe0ff */
[----:B------:R-:W-:Y:S02]  /*28e0*/  ISETP.GE.U32.AND P5, PT, R0, UR7, PT ;  /* 0x0000000700007c0c */ /* 0x000fe4000bfa6070 */
[----:B------:R-:W-:Y:S02]  /*28f0*/  IADD3 R0, PT, PT, R13, -0x2, RZ ;  /* 0xfffffffe0d007810 */ /* 0x000fe40007ffe0ff */
[----:B------:R-:W-:Y:S02]  /*2900*/  ISETP.GE.U32.AND P3, PT, R4, UR7, PT ;  /* 0x0000000704007c0c */ /* 0x000fe4000bf66070 */
[----:B------:R-:W-:-:S02]  /*2910*/  ISETP.GE.U32.AND P4, PT, R0, UR27, PT ;  /* 0x0000001b00007c0c */ /* 0x000fc4000bf86070 */
[----:B------:R-:W-:Y:S02]  /*2920*/  MOV R5, UR25 ;  /* 0x0000001900057c02 */ /* 0x000fe40008000f00 */
[----:B------:R-:W-:Y:S02]  /*2930*/  IADD3 R0, PT, PT, R13, -0x1, RZ ;  /* 0xffffffff0d007810 */ /* 0x000fe40007ffe0ff */
[----:B0-----:R-:W-:Y:S01]  /*2940*/  IADD3 R6, PT, PT, R12, -0x1, RZ ;  /* 0xffffffff0c067810 */ /* 0x001fe20007ffe0ff */
[----:B------:R-:W-:Y:S01]  /*2950*/  @!P5 IMAD.WIDE.U32 R4, R5, 0x4, R24 ;  /* 0x000000040504d825 */ /* 0x000fe200078e0018 */
[----:B--2---:R-:W-:Y:S02]  /*2960*/  MOV R3, UR24 ;  /* 0x0000001800037c02 */ /* 0x004fe40008000f00 */
[----:B------:R-:W-:Y:S02]  /*2970*/  ISETP.GE.U32.AND P2, PT, R0, UR27, PT ;  /* 0x0000001b00007c0c */ /* 0x000fe4000bf46070 */
[----:B------:R-:W-:Y:S01]  /*2980*/  MOV R7, UR26 ;  /* 0x0000001a00077c02 */ /* 0x000fe20008000f00 */
[----:B------:R0:W2:Y:S01]  /*2990*/  @!P5 LDG.E.CONSTANT R15, desc[UR12][R4.64] ;  /* 0x0000000c040fd981 */ /* 0x0000a2000c1e9900 */
[----:B------:R-:W-:Y:S01]  /*29a0*/  ISETP.GE.U32.AND P1, PT, R6, UR7, PT ;  /* 0x0000000706007c0c */ /* 0x000fe2000bf26070 */
[----:B------:R-:W-:Y:S01]  /*29b0*/  @P4 IMAD.WIDE.U32 R2, R3, 0x4, R30 ;  /* 0x0000000403024825 */ /* 0x000fe200078e001e */
[----:B------:R-:W-:-:S02]  /*29c0*/  MOV R11, UR21 ;  /* 0x00000015000b7c02 */ /* 0x000fc40008000f00 */
[----:B------:R-:W-:Y:S01]  /*29d0*/  ISETP.GE.U32.AND P0, PT, R13, UR27, PT ;  /* 0x0000001b0d007c0c */ /* 0x000fe2000bf06070 */
[----:B------:R-:W-:Y:S01]  /*29e0*/  @!P3 IMAD.WIDE.U32 R6, R7, 0x4, R24 ;  /* 0x000000040706b825 */ /* 0x000fe200078e0018 */
[----:B------:R4:W5:Y:S01]  /*29f0*/  @P4 LDG.E.CONSTANT R17, desc[UR12][R2.64] ;  /* 0x0000000c02114981 */ /* 0x000962000c1e9900 */
[----:B------:R-:W-:-:S04]  /*2a00*/  MOV R19, UR11 ;  /* 0x0000000b00137c02 */ /* 0x000fc80008000f00 */
[----:B------:R-:W5:Y:S02]  /*2a10*/  @!P3 LDG.E.CONSTANT R7, desc[UR12][R6.64] ;  /* 0x0000000c0607b981 */ /* 0x000f64000c1e9900 */
[----:B0-----:R-:W-:Y:S01]  /*2a20*/  @!P1 IMAD.WIDE.U32 R4, R19, 0x4, R24 ;  /* 0x0000000413049825 */ /* 0x001fe200078e0018 */
[----:B----4-:R-:W-:-:S05]  /*2a30*/  MOV R3, UR14 ;  /* 0x0000000e00037c02 */ /* 0x010fca0008000f00 */
[----:B------:R-:W4:Y:S01]  /*2a40*/  @!P1 LDG.E.CONSTANT R5, desc[UR12][R4.64] ;  /* 0x0000000c04059981 */ /* 0x000f22000c1e9900 */
[----:B---3--:R-:W-:Y:S01]  /*2a50*/  @P6 FADD R14, R14, -R9 ;  /* 0x800000090e0e6221 */ /* 0x008fe20000000000 */
[----:B------:R-:W-:Y:S01]  /*2a60*/  @P2 IMAD.WIDE.U32 R8, R11, 0x4, R30 ;  /* 0x000000040b082825 */ /* 0x000fe200078e001e */
[----:B------:R-:W-:Y:S02]  /*2a70*/  ISETP.GE.U32.AND P6, PT, R12, UR7, PT ;  /* 0x000000070c007c0c */ /* 0x000fe4000bfc6070 */
[----:B------:R-:W-:-:S03]  /*2a80*/  MOV R11, UR10 ;  /* 0x0000000a000b7c02 */ /* 0x000fc60008000f00 */
[----:B------:R-:W3:Y:S02]  /*2a90*/  @P2 LDG.E.CONSTANT R9, desc[UR12][R8.64] ;  /* 0x0000000c08092981 */ /* 0x000ee4000c1e9900 */
[----:B------:R-:W-:-:S06]  /*2aa0*/  @P0 IMAD.WIDE.U32 R10, R11, 0x4, R30 ;  /* 0x000000040b0a0825 */ /* 0x000fcc00078e001e */
[----:B------:R-:W-:Y:S01]  /*2ab0*/  @!P6 IMAD.WIDE.U32 R2, R3, 0x4, R24 ;  /* 0x000000040302e825 */ /* 0x000fe200078e0018 */
[----:B------:R-:W4:Y:S04]  /*2ac0*/  @P0 LDG.E.CONSTANT R11, desc[UR12][R10.64] ;  /* 0x0000000c0a0b0981 */ /* 0x000f28000c1e9900 */
[----:B------:R0:W4:Y:S01]  /*2ad0*/  @!P6 LDG.E.CONSTANT R19, desc[UR12][R2.64] ;  /* 0x0000000c0213e981 */ /* 0x000122000c1e9900 */
[----:B--2---:R-:W-:-:S04]  /*2ae0*/  @!P5 FADD R14, R14, R15 ;  /* 0x0000000f0e0ed221 */ /* 0x004fc80000000000 */
[C---:B------:R-:W-:Y:S01]  /*2af0*/  FMUL R15, R14.reuse, UR4 ;  /* 0x000000040e0f7c20 */ /* 0x040fe20008400000 */
[----:B-----5:R-:W-:-:S04]  /*2b00*/  @P4 FADD R14, R14, -R17 ;  /* 0x800000110e0e4221 */ /* 0x020fc80000000000 */
[----:B------:R-:W-:-:S04]  /*2b10*/  @!P3 FADD R14, R14, R7 ;  /* 0x000000070e0eb221 */ /* 0x000fc80000000000 */
[----:B------:R-:W-:Y:S01]  /*2b20*/  FMUL R17, R14, UR4 ;  /* 0x000000040e117c20 */ /* 0x000fe20008400000 */
[----:B------:R-:W-:Y:S01]  /*2b30*/  MOV R7, UR23 ;  /* 0x0000001700077c02 */ /* 0x000fe20008000f00 */
[----:B------:R-:W-:-:S04]  /*2b40*/  UIADD3 UR6, UPT, UPT, UR6, 0x4, URZ ;  /* 0x0000000406067890 */ /* 0x000fc8000fffe0ff */
[----:B------:R-:W-:Y:S01]  /*2b50*/  UISETP.NE.AND UP0, UPT, UR6, URZ, UPT ;  /* 0x000000ff0600728c */ /* 0x000fe2000bf05270 */
[----:B------:R-:W-:Y:S02]  /*2b60*/  IADD3 R13, PT, PT, R13, 0x4, RZ ;  /* 0x000000040d0d7810 */ /* 0x000fe40007ffe0ff */
[----:B------:R-:W-:Y:S01]  /*2b70*/  IADD3 R12, PT, PT, R12, 0x4, RZ ;  /* 0x000000040c0c7810 */ /* 0x000fe20007ffe0ff */
[----:B-1----:R-:W-:Y:S02]  /*2b80*/  ULEA UR23, UR28, UR23, 0x2 ;  /* 0x000000171c177291 */ /* 0x002fe4000f8e10ff */
[----:B------:R-:W-:Y:S02]  /*2b90*/  ULEA UR24, UR28, UR24, 0x2 ;  /* 0x000000181c187291 */ /* 0x000fe4000f8e10ff */
[----:B------:R-:W-:Y:S02]  /*2ba0*/  ULEA UR21, UR28, UR21, 0x2 ;  /* 0x000000151c157291 */ /* 0x000fe4000f8e10ff */
[----:B------:R-:W-:-:S02]  /*2bb0*/  ULEA UR10, UR28, UR10, 0x2 ;  /* 0x0000000a1c0a7291 */ /* 0x000fc4000f8e10ff */
[----:B------:R-:W-:Y:S02]  /*2bc0*/  ULEA UR9, UR28, UR9, 0x2 ;  /* 0x000000091c097291 */ /* 0x000fe4000f8e10ff */
[----:B------:R-:W-:Y:S02]  /*2bd0*/  ULEA UR26, UR28, UR26, 0x2 ;  /* 0x0000001a1c1a7291 */ /* 0x000fe4000f8e10ff */
[----:B------:R-:W-:Y:S02]  /*2be0*/  ULEA UR11, UR28, UR11, 0x2 ;  /* 0x0000000b1c0b7291 */ /* 0x000fe4000f8e10ff */
[----:B------:R-:W-:Y:S02]  /*2bf0*/  ULEA UR14, UR28, UR14, 0x2 ;  /* 0x0000000e1c0e7291 */ /* 0x000fe4000f8e10ff */
[----:B------:R-:W-:Y:S01]  /*2c00*/  ULEA UR25, UR28, UR25, 0x2 ;  /* 0x000000191c197291 */ /* 0x000fe2000f8e10ff */
[----:B---3--:R-:W-:-:S04]  /*2c10*/  @P2 FADD R14, R14, -R9 ;  /* 0x800000090e0e2221 */ /* 0x008fc80000000000 */
[----:B----4-:R-:W-:Y:S01]  /*2c20*/  @!P1 FADD R14, R14, R5 ;  /* 0x000000050e0e9221 */ /* 0x010fe20000000000 */
[----:B------:R-:W-:-:S03]  /*2c30*/  MOV R5, UR22 ;  /* 0x0000001600057c02 */ /* 0x000fc60008000f00 */
[C---:B------:R-:W-:Y:S01]  /*2c40*/  FMUL R21, R14.reuse, UR4 ;  /* 0x000000040e157c20 */ /* 0x040fe20008400000 */
[----:B------:R-:W-:Y:S01]  /*2c50*/  @P0 FADD R14, R14, -R11 ;  /* 0x8000000b0e0e0221 */ /* 0x000fe20000000000 */
[----:B------:R-:W-:Y:S02]  /*2c60*/  MOV R9, UR15 ;  /* 0x0000000f00097c02 */ /* 0x000fe40008000f00 */
[----:B------:R-:W-:Y:S01]  /*2c70*/  MOV R11, UR16 ;  /* 0x00000010000b7c02 */ /* 0x000fe20008000f00 */
[----:B0-----:R-:W-:-:S04]  /*2c80*/  IMAD.WIDE.U32 R2, R5, 0x4, R26 ;  /* 0x0000000405027825 */ /* 0x001fc800078e001a */
[----:B------:R-:W-:Y:S01]  /*2c90*/  @!P6 FADD R14, R14, R19 ;  /* 0x000000130e0ee221 */ /* 0x000fe20000000000 */
[----:B------:R-:W-:-:S04]  /*2ca0*/  IMAD.WIDE.U32 R4, R7, 0x4, R26 ;  /* 0x0000000407047825 */ /* 0x000fc800078e001a */
[--C-:B------:R-:W-:Y:S01]  /*2cb0*/  IMAD.WIDE.U32 R6, R9, 0x4, R26.reuse ;  /* 0x0000000409067825 */ /* 0x100fe200078e001a */
[----:B------:R2:W-:Y:S03]  /*2cc0*/  STG.E desc[UR12][R2.64], R15 ;  /* 0x0000000f02007986 */ /* 0x0005e6000c10190c */
[----:B------:R-:W-:-:S04]  /*2cd0*/  IMAD.WIDE.U32 R8, R11, 0x4, R26 ;  /* 0x000000040b087825 */ /* 0x000fc800078e001a */
[----:B------:R-:W-:Y:S01]  /*2ce0*/  FMUL R11, R14, UR4 ;  /* 0x000000040e0b7c20 */ /* 0x000fe20008400000 */
[----:B------:R2:W-:Y:S04]  /*2cf0*/  STG.E desc[UR12][R4.64], R17 ;  /* 0x0000001104007986 */ /* 0x0005e8000c10190c */
[----:B------:R2:W-:Y:S04]  /*2d00*/  STG.E desc[UR12][R6.64], R21 ;  /* 0x0000001506007986 */ /* 0x0005e8000c10190c */
[----:B------:R2:W-:Y:S01]  /*2d10*/  STG.E desc[UR12][R8.64], R11 ;  /* 0x0000000b08007986 */ /* 0x0005e2000c10190c */
[----:B------:R-:W-:-:S02]  /*2d20*/  ULEA UR15, UR28, UR15, 0x2 ;  /* 0x0000000f1c0f7291 */ /* 0x000fc4000f8e10ff */
[----:B------:R-:W-:Y:S02]  /*2d30*/  ULEA UR22, UR28, UR22, 0x2 ;  /* 0x000000161c167291 */ /* 0x000fe4000f8e10ff */
[----:B------:R-:W-:Y:S01]  /*2d40*/  ULEA UR16, UR28, UR16, 0x2 ;  /* 0x000000101c107291 */ /* 0x000fe2000f8e10ff */
[----:B------:R-:W-:Y:S11]  /*2d50*/  BRA.U UP0, `(.L_x_55) ;  /* 0xfffffff900c47547 */ /* 0x000ff6000b83ffff */
[----:B------:R-:W-:Y:S01]  /*2d60*/  UMOV UR6, UR5 ;  /* 0x0000000500067c82 */ /* 0x000fe20008000000 */
[----:B------:R-:W-:Y:S05]  /*2d70*/  BRA `(.L_x_52) ;  /* 0x0000000400e07947 */ /* 0x000fea0003800000 */
.L_x_51:
[----:B------:R-:W-:-:S04]  /*2d80*/  UIADD3 UR16, UPT, UPT, UR15, -UR14, URZ ;  /* 0x8000000e0f107290 */ /* 0x000fc8000fffe0ff */
[----:B------:R-:W-:-:S09]  /*2d90*/  UISETP.GE.U32.AND UP0, UPT, UR6, UR16, UPT ;  /* 0x000000100600728c */ /* 0x000fd2000bf06070 */
[----:B------:R-:W-:Y:S05]  /*2da0*/  BRA.U UP0, `(.L_x_52) ;  /* 0x0000000500d47547 */ /* 0x000fea000b800000 */
[----:B------:R-:W-:Y:S02]  /*2db0*/  UIADD3 UR9, UPT, UPT, UR6, UR14, URZ ;  /* 0x0000000e06097290 */ /* 0x000fe4000fffe0ff */
[----:B------:R-:W-:Y:S02]  /*2dc0*/  UIADD3 UR8, UPT, UPT, UR14, UR6, -UR15 ;  /* 0x000000060e087290 */ /* 0x000fe4000fffe80f */
[----:B------:R-:W-:Y:S02]  /*2dd0*/  UIADD3 UR7, UPT, UPT, -UR9, UR15, URZ ;  /* 0x0000000f09077290 */ /* 0x000fe4000fffe1ff */
[----:B------:R-:W-:Y:S02]  /*2de0*/  UISETP.GT.U32.AND UP0, UPT, UR8, -0x4, UPT ;  /* 0xfffffffc0800788c */ /* 0x000fe4000bf04070 */
[----:B------:R-:W-:-:S09]  /*2df0*/  ULOP3.LUT UP1, UR10, UR7, 0x3, URZ, 0xc0, !UPT ;  /* 0x00000003070a7892 */ /* 0x000fd2000f82c0ff */
[----:B------:R-:W-:Y:S05]  /*2e00*/  BRA.U !UP1, `(.L_x_56) ;  /* 0x0000000109687547 */ /* 0x000fea000b800000 */
[----:B------:R-:W0:Y:S01]  /*2e10*/  LDCU UR11, c[0x0][0x398] ;  /* 0x00007300ff0b77ac */ /* 0x000e220008000800 */
[----:B------:R-:W-:-:S04]  /*2e20*/  ULOP3.LUT UR7, URZ, UR14, URZ, 0x33, !UPT ;  /* 0x0000000eff077292 */ /* 0x000fc8000f8e33ff */
[----:B------:R-:W-:Y:S02]  /*2e30*/  UIADD3 UR8, UPT, UPT, UR7, UR6, URZ ;  /* 0x0000000607087290 */ /* 0x000fe4000fffe0ff */
[----:B0-----:R-:W-:Y:S02]  /*2e40*/  UIMAD UR15, UR6, UR11, URZ ;  /* 0x0000000b060f72a4 */ /* 0x001fe4000f8e02ff */
[----:B------:R-:W-:Y:S02]  /*2e50*/  UIMAD UR7, UR9, UR11, URZ ;  /* 0x0000000b090772a4 */ /* 0x000fe4000f8e02ff */
[----:B------:R-:W-:Y:S02]  /*2e60*/  UIMAD UR8, UR8, UR11, URZ ;  /* 0x0000000b080872a4 */ /* 0x000fe4000f8e02ff */
[----:B------:R-:W-:Y:S01]  /*2e70*/  MOV R9, UR15 ;  /* 0x0000000f00097c02 */ /* 0x000fe20008000f00 */
[----:B------:R-:W-:Y:S01]  /*2e80*/  UIADD3 UR9, UPT, UPT, -UR10, URZ, URZ ;  /* 0x000000ff0a097290 */ /* 0x000fe2000fffe1ff */
[----:B------:R-:W-:-:S02]  /*2e90*/  MOV R11, UR7 ;  /* 0x00000007000b7c02 */ /* 0x000fc40008000f00 */
[----:B------:R-:W-:-:S09]  /*2ea0*/  MOV R13, UR8 ;  /* 0x00000008000d7c02 */ /* 0x000fd20008000f00 */
.L_x_57:
[----:B------:R-:W-:-:S04]  /*2eb0*/  IMAD.WIDE.U32 R2, R13, 0x4, R28 ;  /* 0x000000040d027825 */ /* 0x000fc800078e001c */
[----:B------:R-:W-:Y:S02]  /*2ec0*/  IMAD.WIDE.U32 R4, R11, 0x4, R28 ;  /* 0x000000040b047825 */ /* 0x000fe400078e001c */
[----:B------:R-:W2:Y:S04]  /*2ed0*/  LDG.E.CONSTANT R3, desc[UR12][R2.64] ;  /* 0x0000000c02037981 */ /* 0x000ea8000c1e9900 */
[----:B------:R-:W3:Y:S01]  /*2ee0*/  LDG.E.CONSTANT R5, desc[UR12][R4.64] ;  /* 0x0000000c04057981 */ /* 0x000ee2000c1e9900 */
[C---:B0-----:R-:W-:Y:S01]  /*2ef0*/  IMAD.WIDE.U32 R6, R9.reuse, 0x4, R26 ;  /* 0x0000000409067825 */ /* 0x041fe200078e001a */
[----:B------:R-:W-:Y:S01]  /*2f00*/  UIADD3 UR9, UPT, UPT, UR9, 0x1, URZ ;  /* 0x0000000109097890 */ /* 0x000fe2000fffe0ff */
[----:B------:R-:W-:Y:S01]  /*2f10*/  IADD3 R9, PT, PT, R9, UR11, RZ ;  /* 0x0000000b09097c10 */ /* 0x000fe2000fffe0ff */
[----:B------:R-:W-:Y:S01]  /*2f20*/  UIADD3 UR6, UPT, UPT, UR6, 0x1, URZ ;  /* 0x0000000106067890 */ /* 0x000fe2000fffe0ff */
[----:B------:R-:W-:Y:S01]  /*2f30*/  IADD3 R11, PT, PT, R11, UR11, RZ ;  /* 0x0000000b0b0b7c10 */ /* 0x000fe2000fffe0ff */
[----:B------:R-:W-:Y:S01]  /*2f40*/  UISETP.NE.AND UP1, UPT, UR9, URZ, UPT ;  /* 0x000000ff0900728c */ /* 0x000fe2000bf25270 */
[----:B------:R-:W-:Y:S01]  /*2f50*/  IADD3 R13, PT, PT, R13, UR11, RZ ;  /* 0x0000000b0d0d7c10 */ /* 0x000fe2000fffe0ff */
[----:B--2---:R-:W-:-:S04]  /*2f60*/  FADD R14, -R3, R14 ;  /* 0x0000000e030e7221 */ /* 0x004fc80000000100 */
[----:B---3--:R-:W-:-:S04]  /*2f70*/  FADD R14, R14, R5 ;  /* 0x000000050e0e7221 */ /* 0x008fc80000000000 */
[----:B------:R-:W-:-:S05]  /*2f80*/  FMUL R15, R14, UR4 ;  /* 0x000000040e0f7c20 */ /* 0x000fca0008400000 */
[----:B------:R0:W-:Y:S01]  /*2f90*/  STG.E desc[UR12][R6.64], R15 ;  /* 0x0000000f06007986 */ /* 0x0001e2000c10190c */
[----:B------:R-:W-:Y:S05]  /*2fa0*/  BRA.U UP1, `(.L_x_57) ;  /* 0xfffffffd01c07547 */ /* 0x000fea000b83ffff */
.L_x_56:
[----:B------:R-:W-:Y:S05]  /*2fb0*/  BRA.U UP0, `(.L_x_52) ;  /* 0x0000000500507547 */ /* 0x000fea000b800000 */
[----:B------:R-:W1:Y:S01]  /*2fc0*/  LDCU UR24, c[0x0][0x398] ;  /* 0x00007300ff1877ac */ /* 0x000e620008000800 */
[----:B------:R-:W-:Y:S02]  /*2fd0*/  UIADD3 UR7, UPT, UPT, UR6, -UR14, URZ ;  /* 0x8000000e06077290 */ /* 0x000fe4000fffe0ff */
[----:B------:R-:W-:Y:S02]  /*2fe0*/  UIADD3 UR10, UPT, UPT, UR6, 0x2, URZ ;  /* 0x00000002060a7890 */ /* 0x000fe4000fffe0ff */
[----:B------:R-:W-:Y:S02]  /*2ff0*/  UIADD3 UR8, UPT, UPT, UR6, UR14, URZ ;  /* 0x0000000e06087290 */ /* 0x000fe4000fffe0ff */
[----:B------:R-:W-:Y:S02]  /*3000*/  UIADD3 UR11, UPT, UPT, UR6, 0x3, URZ ;  /* 0x00000003060b7890 */ /* 0x000fe4000fffe0ff */
[----:B------:R-:W-:Y:S02]  /*3010*/  UIADD3 UR9, UPT, UPT, UR8, 0x2, URZ ;  /* 0x0000000208097890 */ /* 0x000fe4000fffe0ff */
[----:B-1----:R-:W-:-:S02]  /*3020*/  UIMAD UR15, UR7, UR24, URZ ;  /* 0x00000018070f72a4 */ /* 0x002fc4000f8e02ff */
[----:B------:R-:W-:Y:S02]  /*3030*/  UIMAD UR20, UR10, UR24, URZ ;  /* 0x000000180a1472a4 */ /* 0x000fe4000f8e02ff */
[----:B------:R-:W-:Y:S02]  /*3040*/  UIMAD UR21, UR8, UR24, URZ ;  /* 0x00000018081572a4 */ /* 0x000fe4000f8e02ff */
[----:B------:R-:W-:Y:S02]  /*3050*/  UIMAD UR19, UR6, UR24, URZ ;  /* 0x00000018061372a4 */ /* 0x000fe4000f8e02ff */
[----:B------:R-:W-:Y:S02]  /*3060*/  UIADD3 UR8, UPT, UPT, UR8, 0x3, URZ ;  /* 0x0000000308087890 */ /* 0x000fe4000fffe0ff */
[----:B------:R-:W-:Y:S02]  /*3070*/  UIADD3 UR10, UPT, UPT, UR10, -UR14, URZ ;  /* 0x8000000e0a0a7290 */ /* 0x000fe4000fffe0ff */
[----:B------:R-:W-:-:S02]  /*3080*/  UIADD3 UR7, UPT, UPT, UR7, -0x1, URZ ;  /* 0xffffffff07077890 */ /* 0x000fc4000fffe0ff */
[----:B------:R-:W-:Y:S02]  /*3090*/  UIMAD UR11, UR11, UR24, URZ ;  /* 0x000000180b0b72a4 */ /* 0x000fe4000f8e02ff */
[----:B------:R-:W-:Y:S02]  /*30a0*/  UIADD3 UR14, UPT, UPT, UR19, UR24, URZ ;  /* 0x00000018130e7290 */ /* 0x000fe4000fffe0ff */
[----:B------:R-:W-:Y:S02]  /*30b0*/  UIADD3 UR22, UPT, UPT, UR21, UR24, URZ ;  /* 0x0000001815167290 */ /* 0x000fe4000fffe0ff */
[----:B------:R-:W-:Y:S02]  /*30c0*/  UIMAD UR9, UR9, UR24, URZ ;  /* 0x00000018090972a4 */ /* 0x000fe4000f8e02ff */
[----:B------:R-:W-:Y:S02]  /*30d0*/  UIMAD UR8, UR8, UR24, URZ ;  /* 0x00000018080872a4 */ /* 0x000fe4000f8e02ff */
[----:B------:R-:W-:-:S02]  /*30e0*/  UIADD3 UR23, UPT, UPT, UR15, UR24, URZ ;  /* 0x000000180f177290 */ /* 0x000fc4000fffe0ff */
[----:B------:R-:W-:Y:S02]  /*30f0*/  UIMAD UR10, UR10, UR24, URZ ;  /* 0x000000180a0a72a4 */ /* 0x000fe4000f8e02ff */
[----:B------:R-:W-:-:S12]  /*3100*/  UIMAD UR7, UR7, UR24, URZ ;  /* 0x00000018070772a4 */ /* 0x000fd8000f8e02ff */
.L_x_58:
[----:B-1----:R-:W-:Y:S02]  /*3110*/  MOV R3, UR7 ;  /* 0x0000000700037c02 */ /* 0x002fe40008000f00 */
[----:B------:R-:W-:Y:S02]  /*3120*/  MOV R5, UR21 ;  /* 0x0000001500057c02 */ /* 0x000fe40008000f00 */
[----:B0-----:R-:W-:Y:S01]  /*3130*/  MOV R7, UR15 ;  /* 0x0000000f00077c02 */ /* 0x001fe20008000f00 */
[----:B------:R-:W-:Y:S01]  /*3140*/  IMAD.WIDE.U32 R2, R3, 0x4, R28 ;  /* 0x0000000403027825 */ /* 0x000fe200078e001c */
[----:B------:R-:W-:-:S03]  /*3150*/  MOV R9, UR22 ;  /* 0x0000001600097c02 */ /* 0x000fc60008000f00 */
[--C-:B------:R-:W-:Y:S02]  /*3160*/  IMAD.WIDE.U32 R4, R5, 0x4, R28.reuse ;  /* 0x0000000405047825 */ /* 0x100fe400078e001c */
[----:B------:R-:W2:Y:S02]  /*3170*/  LDG.E.CONSTANT R3, desc[UR12][R2.64] ;  /* 0x0000000c02037981 */ /* 0x000ea4000c1e9900 */
[--C-:B------:R-:W-:Y:S01]  /*3180*/  IMAD.WIDE.U32 R6, R7, 0x4, R28.reuse ;  /* 0x0000000407067825 */ /* 0x100fe200078e001c */
[----:B------:R-:W-:Y:S01]  /*3190*/  MOV R11, UR23 ;  /* 0x00000017000b7c02 */ /* 0x000fe20008000f00 */
[----:B------:R0:W3:Y:S02]  /*31a0*/  LDG.E.CONSTANT R0, desc[UR12][R4.64] ;  /* 0x0000000c04007981 */ /* 0x0000e4000c1e9900 */
[--C-:B------:R-:W-:Y:S01]  /*31b0*/  IMAD.WIDE.U32 R8, R9, 0x4, R28.reuse ;  /* 0x0000000409087825 */ /* 0x100fe200078e001c */
[----:B------:R-:W-:Y:S01]  /*31c0*/  MOV R13, UR9 ;  /* 0x00000009000d7c02 */ /* 0x000fe20008000f00 */
[----:B------:R1:W4:Y:S02]  /*31d0*/  LDG.E.CONSTANT R15, desc[UR12][R6.64] ;  /* 0x0000000c060f7981 */ /* 0x000324000c1e9900 */
[--C-:B------:R-:W-:Y:S01]  /*31e0*/  IMAD.WIDE.U32 R10, R11, 0x4, R28.reuse ;  /* 0x000000040b0a7825 */ /* 0x100fe200078e001c */
[----:B------:R-:W-:Y:S01]  /*31f0*/  MOV R17, UR10 ;  /* 0x0000000a00117c02 */ /* 0x000fe20008000f00 */
[----:B------:R5:W4:Y:S02]  /*3200*/  LDG.E.CONSTANT R8, desc[UR12][R8.64] ;  /* 0x0000000c08087981 */ /* 0x000b24000c1e9900 */
[--C-:B------:R-:W-:Y:S01]  /*3210*/  IMAD.WIDE.U32 R12, R13, 0x4, R28.reuse ;  /* 0x000000040d0c7825 */ /* 0x100fe200078e001c */
[----:B------:R-:W-:Y:S01]  /*3220*/  MOV R19, UR8 ;  /* 0x0000000800137c02 */ /* 0x000fe20008000f00 */
[----:B------:R-:W4:Y:S02]  /*3230*/  LDG.E.CONSTANT R11, desc[UR12][R10.64] ;  /* 0x0000000c0a0b7981 */ /* 0x000f24000c1e9900 */
[----:B0-----:R-:W-:-:S02]  /*3240*/  IMAD.WIDE.U32 R4, R17, 0x4, R28 ;  /* 0x0000000411047825 */ /* 0x001fc400078e001c */
[----:B------:R-:W4:Y:S02]  /*3250*/  LDG.E.CONSTANT R12, desc[UR12][R12.64] ;  /* 0x0000000c0c0c7981 */ /* 0x000f24000c1e9900 */
[----:B-1----:R-:W-:Y:S02]  /*3260*/  IMAD.WIDE.U32 R6, R19, 0x4, R28 ;  /* 0x0000000413067825 */ /* 0x002fe400078e001c */
[----:B------:R-:W4:Y:S04]  /*3270*/  LDG.E.CONSTANT R5, desc[UR12][R4.64] ;  /* 0x0000000c04057981 */ /* 0x000f28000c1e9900 */
[----:B------:R0:W4:Y:S01]  /*3280*/  LDG.E.CONSTANT R6, desc[UR12][R6.64] ;  /* 0x0000000c06067981 */ /* 0x000122000c1e9900 */
[----:B-----5:R-:W-:Y:S02]  /*3290*/  MOV R9, UR20 ;  /* 0x0000001400097c02 */ /* 0x020fe40008000f00 */
[----:B------:R-:W-:-:S02]  /*32a0*/  MOV R17, UR11 ;  /* 0x0000000b00117c02 */ /* 0x000fc40008000f00 */
[----:B0-----:R-:W-:Y:S01]  /*32b0*/  MOV R7, UR14 ;  /* 0x0000000e00077c02 */ /* 0x001fe20008000f00 */
[----:B------:R-:W-:-:S04]  /*32c0*/  UIADD3 UR6, UPT, UPT, UR6, 0x4, URZ ;  /* 0x0000000406067890 */ /* 0x000fc8000fffe0ff */
[----:B------:R-:W-:Y:S02]  /*32d0*/  UISETP.GE.U32.AND UP0, UPT, UR6, UR16, UPT ;  /* 0x000000100600728c */ /* 0x000fe4000bf06070 */
[----:B------:R-:W-:Y:S02]  /*32e0*/  ULEA UR15, UR24, UR15, 0x2 ;  /* 0x0000000f180f7291 */ /* 0x000fe4000f8e10ff */
[----:B------:R-:W-:Y:S02]  /*32f0*/  ULEA UR14, UR24, UR14, 0x2 ;  /* 0x0000000e180e7291 */ /* 0x000fe4000f8e10ff */
[----:B------:R-:W-:Y:S02]  /*3300*/  ULEA UR20, UR24, UR20, 0x2 ;  /* 0x0000001418147291 */ /* 0x000fe4000f8e10ff */
[----:B------:R-:W-:Y:S02]  /*3310*/  ULEA UR22, UR24, UR22, 0x2 ;  /* 0x0000001618167291 */ /* 0x000fe4000f8e10ff */
[----:B------:R-:W-:-:S02]  /*3320*/  ULEA UR9, UR24, UR9, 0x2 ;  /* 0x0000000918097291 */ /* 0x000fc4000f8e10ff */
[----:B------:R-:W-:Y:S02]  /*3330*/  ULEA UR21, UR24, UR21, 0x2 ;  /* 0x0000001518157291 */ /* 0x000fe4000f8e10ff */
[----:B------:R-:W-:Y:S02]  /*3340*/  ULEA UR23, UR24, UR23, 0x2 ;  /* 0x0000001718177291 */ /* 0x000fe4000f8e10ff */
[----:B------:R-:W-:Y:S02]  /*3350*/  ULEA UR7, UR24, UR7, 0x2 ;  /* 0x0000000718077291 */ /* 0x000fe4000f8e10ff */
[----:B------:R-:W-:Y:S02]  /*3360*/  ULEA UR10, UR24, UR10, 0x2 ;  /* 0x0000000a180a7291 */ /* 0x000fe4000f8e10ff */
[----:B------:R-:W-:Y:S02]  /*3370*/  ULEA UR8, UR24, UR8, 0x2 ;  /* 0x0000000818087291 */ /* 0x000fe4000f8e10ff */
[----:B------:R-:W-:Y:S01]  /*3380*/  ULEA UR11, UR24, UR11, 0x2 ;  /* 0x0000000b180b7291 */ /* 0x000fe2000f8e10ff */
[----:B--2---:R-:W-:-:S04]  /*3390*/  FADD R3, -R3, R14 ;  /* 0x0000000e03037221 */ /* 0x004fc80000000100 */
[----:B---3--:R-:W-:-:S04]  /*33a0*/  FADD R0, R3, R0 ;  /* 0x0000000003007221 */ /* 0x008fc80000000000 */
[----:B----4-:R-:W-:-:S04]  /*33b0*/  FADD R15, R0, -R15 ;  /* 0x8000000f000f7221 */ /* 0x010fc80000000000 */
[----:B------:R-:W-:-:S04]  /*33c0*/  FADD R8, R15, R8 ;  /* 0x000000080f087221 */ /* 0x000fc80000000000 */
[----:B------:R-:W-:-:S04]  /*33d0*/  FADD R11, R8, -R11 ;  /* 0x8000000b080b7221 */ /* 0x000fc80000000000 */
[----:B------:R-:W-:Y:S01]  /*33e0*/  FADD R12, R11, R12 ;  /* 0x0000000c0b0c7221 */ /* 0x000fe20000000000 */
[----:B------:R-:W-:-:S03]  /*33f0*/  MOV R3, UR19 ;  /* 0x0000001300037c02 */ /* 0x000fc60008000f00 */
[----:B------:R-:W-:Y:S01]  /*3400*/  FADD R5, R12, -R5 ;  /* 0x800000050c057221 */ /* 0x000fe20000000000 */
[----:B------:R-:W-:Y:S01]  /*3410*/  FMUL R11, R0, UR4 ;  /* 0x00000004000b7c20 */ /* 0x000fe20008400000 */
[----:B------:R-:W-:-:S04]  /*3420*/  IMAD.WIDE.U32 R2, R3, 0x4, R26 ;  /* 0x0000000403027825 */ /* 0x000fc800078e001a */
[----:B------:R-:W-:Y:S01]  /*3430*/  FADD R14, R5, R6 ;  /* 0x00000006050e7221 */ /* 0x000fe20000000000 */
[----:B------:R-:W-:Y:S01]  /*3440*/  FMUL R13, R8, UR4 ;  /* 0x00000004080d7c20 */ /* 0x000fe20008400000 */
[----:B------:R-:W-:-:S04]  /*3450*/  IMAD.WIDE.U32 R4, R7, 0x4, R26 ;  /* 0x0000000407047825 */ /* 0x000fc800078e001a */
[----:B------:R-:W-:Y:S01]  /*3460*/  FMUL R15, R12, UR4 ;  /* 0x000000040c0f7c20 */ /* 0x000fe20008400000 */
[--C-:B------:R-:W-:Y:S01]  /*3470*/  IMAD.WIDE.U32 R6, R9, 0x4, R26.reuse ;  /* 0x0000000409067825 */ /* 0x100fe200078e001a */
[----:B------:R1:W-:Y:S03]  /*3480*/  STG.E desc[UR12][R2.64], R11 ;  /* 0x0000000b02007986 */ /* 0x0003e6000c10190c */
[----:B------:R-:W-:-:S04]  /*3490*/  IMAD.WIDE.U32 R8, R17, 0x4, R26 ;  /* 0x0000000411087825 */ /* 0x000fc800078e001a */
[----:B------:R-:W-:Y:S01]  /*34a0*/  FMUL R17, R14, UR4 ;  /* 0x000000040e117c20 */ /* 0x000fe20008400000 */
[----:B------:R1:W-:Y:S04]  /*34b0*/  STG.E desc[UR12][R4.64], R13 ;  /* 0x0000000d04007986 */ /* 0x0003e8000c10190c */
[----:B------:R1:W-:Y:S04]  /*34c0*/  STG.E desc[UR12][R6.64], R15 ;  /* 0x0000000f06007986 */ /* 0x0003e8000c10190c */
[----:B------:R1:W-:Y:S01]  /*34d0*/  STG.E desc[UR12][R8.64], R17 ;  /* 0x0000001108007986 */ /* 0x0003e2000c10190c */
[----:B------:R-:W-:Y:S01]  /*34e0*/  ULEA UR19, UR24, UR19, 0x2 ;  /* 0x0000001318137291 */ /* 0x000fe2000f8e10ff */
[----:B------:R-:W-:Y:S11]  /*34f0*/  BRA.U !UP0, `(.L_x_58) ;  /* 0xfffffffd08047547 */ /* 0x000ff6000b83ffff */
.L_x_52:
[----:B------:R-:W3:Y:S02]  /*3500*/  LDCU UR7, c[0x0][0x39c] ;  /* 0x00007380ff0777ac */ /* 0x000ee40008000800 */
[----:B---3--:R-:W-:-:S06]  /*3510*/  UISETP.GE.U32.AND UP0, UPT, UR6, UR7, UPT ;  /* 0x000000070600728c */ /* 0x008fcc000bf06070 */
[----:B------:R-:W-:-:S13]  /*3520*/  PLOP3.LUT P0, PT, PT, PT, UP0, 0x80, 0x8 ;  /* 0x000000000008781c */ /* 0x000fda0003f0f008 */
[----:B------:R-:W-:Y:S05]  /*3530*/  @P0 EXIT ;  /* 0x000000000000094d */ /* 0x000fea0003800000 */
[----:B------:R-:W3:Y:S01]  /*3540*/  LDCU UR10, c[0x0][0x39c] ;  /* 0x00007380ff0a77ac */ /* 0x000ee20008000800 */
[----:B------:R-:W4:Y:S01]  /*3550*/  LDCU UR9, c[0x0][0x3c0] ;  /* 0x00007800ff0977ac */ /* 0x000f220008000800 */
[----:B---3--:R-:W-:-:S04]  /*3560*/  UIADD3 UR5, UPT, UPT, UR6, -UR10, URZ ;  /* 0x8000000a06057290 */ /* 0x008fc8000fffe0ff */
[----:B------:R-:W-:Y:S02]  /*3570*/  UISETP.GT.U32.AND UP0, UPT, UR5, -0x4, UPT ;  /* 0xfffffffc0500788c */ /* 0x000fe4000bf04070 */
[----:B------:R-:W-:Y:S02]  /*3580*/  UIADD3 UR5, UPT, UPT, -UR6, UR7, URZ ;  /* 0x0000000706057290 */ /* 0x000fe4000fffe1ff */
[----:B----4-:R-:W-:Y:S02]  /*3590*/  UIADD3 UR9, UPT, UPT, UR7, UR9, URZ ;  /* 0x0000000907097290 */ /* 0x010fe4000fffe0ff */
[----:B------:R-:W-:Y:S01]  /*35a0*/  PLOP3.LUT P1, PT, PT, PT, UP0, 0x80, 0x8 ;  /* 0x000000000008781c */ /* 0x000fe20003f2f008 */
[----:B------:R-:W-:-:S09]  /*35b0*/  ULOP3.LUT UP0, UR8, UR5, 0x3, URZ, 0xc0, !UPT ;  /* 0x0000000305087892 */ /* 0x000fd2000f80c0ff */
[----:B------:R-:W-:Y:S05]  /*35c0*/  BRA.U !UP0, `(.L_x_59) ;  /* 0x0000000108847547 */ /* 0x000fea000b800000 */
[----:B------:R-:W3:Y:S01]  /*35d0*/  LDCU UR5, c[0x0][0x3a4] ;  /* 0x00007480ff0577ac */ /* 0x000ee20008000800 */
[----:B------:R-:W4:Y:S01]  /*35e0*/  LDC R10, c[0x0][0x398] ;  /* 0x0000e600ff0a7b82 */ /* 0x000f220000000800 */
[----:B------:R-:W3:Y:S01]  /*35f0*/  LDCU UR11, c[0x0][0x380] ;  /* 0x00007000ff0b77ac */ /* 0x000ee20008000800 */
[----:B------:R-:W5:Y:S01]  /*3600*/  LDCU UR14, c[0x0][0x398] ;  /* 0x00007300ff0e77ac */ /* 0x000f620008000800 */
[----:B------:R-:W-:Y:S02]  /*3610*/  UIADD3 UR8, UPT, UPT, -UR8, URZ, URZ ;  /* 0x000000ff08087290 */ /* 0x000fe4000fffe1ff */
[----:B---3--:R-:W-:Y:S02]  /*3620*/  UIADD3 UR5, UPT, UPT, UR11, UR6, UR5 ;  /* 0x000000060b057290 */ /* 0x008fe4000fffe005 */
[----:B------:R-:W-:Y:S02]  /*3630*/  LOP3.LUT R0, RZ, UR11, RZ, 0x33, !PT ;  /* 0x0000000bff007c12 */ /* 0x000fe4000f8e33ff */
[----:B------:R-:W-:-:S02]  /*3640*/  UIADD3 UR7, UPT, UPT, UR5, -UR7, URZ ;  /* 0x8000000705077290 */ /* 0x000fc4000fffe0ff */
[----:B------:R-:W-:Y:S01]  /*3650*/  IADD3 R0, PT, PT, R0, UR6, RZ ;  /* 0x0000000600007c10 */ /* 0x000fe2000fffe0ff */
[----:B-----5:R-:W-:Y:S01]  /*3660*/  UIMAD UR11, UR6, UR14, URZ ;  /* 0x0000000e060b72a4 */ /* 0x020fe2000f8e02ff */
[----:B-12---:R-:W-:Y:S01]  /*3670*/  MOV R8, UR5 ;  /* 0x0000000500087c02 */ /* 0x006fe20008000f00 */
[----:B------:R-:W-:Y:S02]  /*3680*/  UIMAD UR7, UR7, UR14, URZ ;  /* 0x0000000e070772a4 */ /* 0x000fe4000f8e02ff */
[----:B------:R-:W-:Y:S02]  /*3690*/  IMAD R13, R0, UR14, RZ ;  /* 0x0000000e000d7c24 */ /* 0x000fe4000f8e02ff */
[----:B------:R-:W-:Y:S02]  /*36a0*/  MOV R9, UR11 ;  /* 0x0000000b00097c02 */ /* 0x000fe40008000f00 */
[----:B------:R-:W-:-:S07]  /*36b0*/  MOV R11, UR7 ;  /* 0x00000007000b7c02 */ /* 0x000fce0008000f00 */
.L_x_60:
[----:B------:R-:W-:Y:S01]  /*36c0*/  ISETP.GE.U32.AND P0, PT, R8, UR9, PT ;  /* 0x0000000908007c0c */ /* 0x000fe2000bf06070 */
[----:B------:R-:W-:-:S06]  /*36d0*/  IMAD.WIDE.U32 R2, R13, 0x4, R28 ;  /* 0x000000040d027825 */ /* 0x000fcc00078e001c */
[----:B------:R-:W2:Y:S06]  /*36e0*/  LDG.E.CONSTANT R3, desc[UR12][R2.64] ;  /* 0x0000000c02037981 */ /* 0x000eac000c1e9900 */
[----:B------:R-:W-:-:S06]  /*36f0*/  @!P0 IMAD.WIDE.U32 R4, R11, 0x4, R24 ;  /* 0x000000040b048825 */ /* 0x000fcc00078e0018 */
[----:B---3--:R-:W3:Y:S01]  /*3700*/  @!P0 LDG.E.CONSTANT R5, desc[UR12][R4.64] ;  /* 0x0000000c04058981 */ /* 0x008ee2000c1e9900 */
[----:B0-----:R-:W-:Y:S01]  /*3710*/  IMAD.WIDE.U32 R6, R9, 0x4, R26 ;  /* 0x0000000409067825 */ /* 0x001fe200078e001a */
[----:B------:R-:W-:-:S04]  /*3720*/  UIADD3 UR8, UPT, UPT, UR8, 0x1, URZ ;  /* 0x0000000108087890 */ /* 0x000fc8000fffe0ff */
[----:B------:R-:W-:Y:S01]  /*3730*/  UISETP.NE.AND UP0, UPT, UR8, URZ, UPT ;  /* 0x000000ff0800728c */ /* 0x000fe2000bf05270 */
[-C--:B----4-:R-:W-:Y:S02]  /*3740*/  IADD3 R9, PT, PT, R9, R10.reuse, RZ ;  /* 0x0000000a09097210 */ /* 0x090fe40007ffe0ff */
[----:B------:R-:W-:Y:S02]  /*3750*/  IADD3 R8, PT, PT, R8, 0x1, RZ ;  /* 0x0000000108087810 */ /* 0x000fe40007ffe0ff */
[-C--:B------:R-:W-:Y:S02]  /*3760*/  IADD3 R13, PT, PT, R13, R10.reuse, RZ ;  /* 0x0000000a0d0d7210 */ /* 0x080fe40007ffe0ff */
[----:B------:R-:W-:Y:S01]  /*3770*/  IADD3 R11, PT, PT, R11, R10, RZ ;  /* 0x0000000a0b0b7210 */ /* 0x000fe20007ffe0ff */
[----:B------:R-:W-:Y:S01]  /*3780*/  UIADD3 UR6, UPT, UPT, UR6, 0x1, URZ ;  /* 0x0000000106067890 */ /* 0x000fe2000fffe0ff */
[----:B--2---:R-:W-:-:S04]  /*3790*/  FADD R14, -R3, R14 ;  /* 0x0000000e030e7221 */ /* 0x004fc80000000100 */
[----:B---3--:R-:W-:-:S04]  /*37a0*/  @!P0 FADD R14, R14, R5 ;  /* 0x000000050e0e8221 */ /* 0x008fc80000000000 */
[----:B------:R-:W-:-:S05]  /*37b0*/  FMUL R15, R14, UR4 ;  /* 0x000000040e0f7c20 */ /* 0x000fca0008400000 */
[----:B------:R3:W-:Y:S01]  /*37c0*/  STG.E desc[UR12][R6.64], R15 ;  /* 0x0000000f06007986 */ /* 0x0007e2000c10190c */
[----:B------:R-:W-:Y:S05]  /*37d0*/  BRA.U UP0, `(.L_x_60) ;  /* 0xfffffffd00b87547 */ /* 0x000fea000b83ffff */
.L_x_59:
[----:B------:R-:W-:Y:S05]  /*37e0*/  @P1 EXIT ;  /* 0x000000000000194d */ /* 0x000fea0003800000 */
[----:B------:R-:W4:Y:S01]  /*37f0*/  LDCU UR11, c[0x0][0x380] ;  /* 0x00007000ff0b77ac */ /* 0x000f220008000800 */
[----:B------:R-:W5:Y:S01]  /*3800*/  LDCU UR14, c[0x0][0x398] ;  /* 0x00007300ff0e77ac */ /* 0x000f620008000800 */
[----:B------:R-:W0:Y:S01]  /*3810*/  LDCU UR15, c[0x0][0x3a4] ;  /* 0x00007480ff0f77ac */ /* 0x000e220008000800 */
[----:B------:R-:W-:Y:S02]  /*3820*/  UIADD3 UR19, UPT, UPT, UR6, -UR10, URZ ;  /* 0x8000000a06137290 */ /* 0x000fe4000fffe0ff */
[----:B------:R-:W-:Y:S02]  /*3830*/  UIADD3 UR7, UPT, UPT, UR6, 0x2, URZ ;  /* 0x0000000206077890 */ /* 0x000fe4000fffe0ff */
[----:B------:R-:W-:Y:S02]  /*3840*/  UIADD3 UR8, UPT, UPT, UR6, 0x3, URZ ;  /* 0x0000000306087890 */ /* 0x000fe4000fffe0ff */
[----:B----4-:R-:W-:Y:S02]  /*3850*/  UIADD3 UR5, UPT, UPT, UR6, -UR11, URZ ;  /* 0x8000000b06057290 */ /* 0x010fe4000fffe0ff */
[----:B-----5:R-:W-:-:S02]  /*3860*/  UIMAD UR16, UR6, UR14, URZ ;  /* 0x0000000e061072a4 */ /* 0x020fc4000f8e02ff */
[----:B------:R-:W-:Y:S02]  /*3870*/  UIMAD UR8, UR8, UR14, URZ ;  /* 0x0000000e080872a4 */ /* 0x000fe4000f8e02ff */
[----:B0-----:R-:W-:Y:S02]  /*3880*/  UIADD3 UR6, UPT, UPT, UR11, UR6, UR15 ;  /* 0x000000060b067290 */ /* 0x001fe4000fffe00f */
[----:B------:R-:W-:Y:S01]  /*3890*/  UIMAD UR17, UR7, UR14, URZ ;  /* 0x0000000e071172a4 */ /* 0x000fe2000f8e02ff */
[----:B-123--:R-:W-:Y:S01]  /*38a0*/  MOV R15, UR16 ;  /* 0x00000010000f7c02 */ /* 0x00efe20008000f00 */
[----:B------:R-:W-:Y:S01]  /*38b0*/  UIADD3 UR20, UPT, UPT, UR6, 0x3, URZ ;  /* 0x0000000306147890 */ /* 0x000fe2000fffe0ff */
[----:B------:R-:W-:Y:S01]  /*38c0*/  MOV R13, UR8 ;  /* 0x00000008000d7c02 */ /* 0x000fe20008000f00 */
[----:B------:R-:W-:Y:S02]  /*38d0*/  UIADD3 UR6, UPT, UPT, UR6, -UR10, URZ ;  /* 0x8000000a06067290 */ /* 0x000fe4000fffe0ff */
[----:B------:R-:W-:Y:S01]  /*38e0*/  UIADD3 UR7, UPT, UPT, UR7, -UR11, URZ ;  /* 0x8000000b07077290 */ /* 0x000fe2000fffe0ff */
[----:B------:R-:W-:Y:S01]  /*38f0*/  MOV R19, UR17 ;  /* 0x0000001100137c02 */ /* 0x000fe20008000f00 */
[----:B------:R-:W-:-:S02]  /*3900*/  UIADD3 UR15, UPT, UPT, UR16, UR14, URZ ;  /* 0x0000000e100f7290 */ /* 0x000fc4000fffe0ff */
[----:B------:R-:W-:Y:S02]  /*3910*/  UIMAD UR11, UR5, UR14, URZ ;  /* 0x0000000e050b72a4 */ /* 0x000fe4000f8e02ff */
[----:B------:R-:W-:Y:S02]  /*3920*/  UIMAD UR16, UR6, UR14, URZ ;  /* 0x0000000e061072a4 */ /* 0x000fe4000f8e02ff */
[----:B------:R-:W-:Y:S01]  /*3930*/  UIADD3 UR5, UPT, UPT, UR5, -0x1, URZ ;  /* 0xffffffff05057890 */ /* 0x000fe2000fffe0ff */
[----:B------:R-:W-:Y:S01]  /*3940*/  MOV R17, UR15 ;  /* 0x0000000f00117c02 */ /* 0x000fe20008000f00 */
[----:B------:R-:W-:Y:S01]  /*3950*/  UIADD3 UR6, UPT, UPT, UR6, 0x2, URZ ;  /* 0x0000000206067890 */ /* 0x000fe2000fffe0ff */
[----:B------:R-:W-:Y:S01]  /*3960*/  MOV R0, UR11 ;  /* 0x0000000b00007c02 */ /* 0x000fe20008000f00 */
[----:B------:R-:W-:Y:S01]  /*3970*/  UIADD3 UR8, UPT, UPT, UR20, -UR10, URZ ;  /* 0x8000000a14087290 */ /* 0x000fe2000fffe0ff */
[----:B------:R-:W-:Y:S01]  /*3980*/  MOV R37, UR16 ;  /* 0x0000001000257c02 */ /* 0x000fe20008000f00 */
[----:B------:R-:W-:-:S02]  /*3990*/  UIMAD UR7, UR7, UR14, URZ ;  /* 0x0000000e070772a4 */ /* 0x000fc4000f8e02ff */
[----:B------:R-:W-:Y:S02]  /*39a0*/  UIADD3 UR18, UPT, UPT, UR11, UR14, URZ ;  /* 0x0000000e0b127290 */ /* 0x000fe4000fffe0ff */
[----:B------:R-:W-:Y:S02]  /*39b0*/  UIMAD UR5, UR5, UR14, URZ ;  /* 0x0000000e050572a4 */ /* 0x000fe4000f8e02ff */
[----:B------:R-:W-:Y:S01]  /*39c0*/  UIADD3 UR10, UPT, UPT, UR16, UR14, URZ ;  /* 0x0000000e100a7290 */ /* 0x000fe2000fffe0ff */
[----:B------:R-:W-:Y:S01]  /*39d0*/  MOV R23, UR7 ;  /* 0x0000000700177c02 */ /* 0x000fe20008000f00 */
[----:B------:R-:W-:Y:S01]  /*39e0*/  UIMAD UR6, UR6, UR14, URZ ;  /* 0x0000000e060672a4 */ /* 0x000fe2000f8e02ff */
[----:B------:R-:W-:Y:S01]  /*39f0*/  MOV R11, UR18 ;  /* 0x00000012000b7c02 */ /* 0x000fe20008000f00 */
[----:B------:R-:W-:Y:S01]  /*3a00*/  UIMAD UR8, UR8, UR14, URZ ;  /* 0x0000000e080872a4 */ /* 0x000fe2000f8e02ff */
[----:B------:R-:W-:Y:S02]  /*3a10*/  MOV R21, UR5 ;  /* 0x0000000500157c02 */ /* 0x000fe40008000f00 */
[----:B------:R-:W-:-:S02]  /*3a20*/  MOV R33, UR10 ;  /* 0x0000000a00217c02 */ /* 0x000fc40008000f00 */
[----:B------:R-:W-:Y:S02]  /*3a30*/  MOV R35, UR6 ;  /* 0x0000000600237c02 */ /* 0x000fe40008000f00 */
[----:B------:R-:W-:-:S07]  /*3a40*/  MOV R31, UR8 ;  /* 0x00000008001f7c02 */ /* 0x000fce0008000f00 */
.L_x_61:
[----:B------:R-:W-:Y:S01]  /*3a50*/  UIADD3 UR5, UPT, UPT, UR20, -0x3, URZ ;  /* 0xfffffffd14057890 */ /* 0x000fe2000fffe0ff */
[----:B------:R-:W-:-:S03]  /*3a60*/  IMAD.WIDE.U32 R4, R21, 0x4, R28 ;  /* 0x0000000415047825 */ /* 0x000fc600078e001c */
        /* <DEDUP_REMOVED lines=16> */
[----:B0-----:R-:W-:Y:S02]  /*3b70*/  IMAD.WIDE.U32 R2, R11, 0x4, R28 ;  /* 0x000000040b027825 */ /* 0x001fe400078e001c */
[----:B------:R-:W5:Y:S02]  /*3b80*/  @!P1 LDG.E.CONSTANT R7, desc[UR12][R6.64] ;  /* 0x0000000c06079981 */ /* 0x000f64000c1e9900 */
[----:B------:R-:W-:Y:S02]  /*3b90*/  @!P2 IMAD.WIDE.U32 R4, R35, 0x4, R24 ;  /* 0x000000042304a825 */ /* 0x000fe400078e0018 */
[----:B------:R-:W5:Y:S02]  /*3ba0*/  LDG.E.CONSTANT R18, desc[UR12][R2.64] ;  /* 0x0000000c02127981 */ /* 0x000f64000c1e9900 */
[----:B-1----:R-:W-:Y:S02]  /*3bb0*/  IMAD.WIDE.U32 R8, R23, 0x4, R28 ;  /* 0x0000000417087825 */ /* 0x002fe400078e001c */
[----:B------:R0:W5:Y:S04]  /*3bc0*/  @!P2 LDG.E.CONSTANT R20, desc[UR12][R4.64] ;  /* 0x0000000c0414a981 */ /* 0x000168000c1e9900 */
[----:B------:R-:W5:Y:S01]  /*3bd0*/  LDG.E.CONSTANT R9, desc[UR12][R8.64] ;  /* 0x0000000c08097981 */ /* 0x000f62000c1e9900 */
[----:B0-----:R-:W-:-:S05]  /*3be0*/  @!P3 IMAD.WIDE.U32 R4, R31, 0x4, R24 ;  /* 0x000000041f04b825 */ /* 0x001fca00078e0018 */
[----:B------:R0:W5:Y:S01]  /*3bf0*/  @!P3 LDG.E.CONSTANT R22, desc[UR12][R4.64] ;  /* 0x0000000c0416b981 */ /* 0x000162000c1e9900 */
[----:B------:R-:W-:-:S04]  /*3c00*/  IMAD.WIDE.U32 R2, R15, 0x4, R26 ;  /* 0x000000040f027825 */ /* 0x000fc800078e001a */
[----:B0-----:R-:W-:Y:S01]  /*3c10*/  IMAD.WIDE.U32 R4, R17, 0x4, R26 ;  /* 0x0000000411047825 */ /* 0x001fe200078e001a */
[----:B------:R-:W-:-:S04]  /*3c20*/  UIADD3 UR19, UPT, UPT, UR19, 0x4, URZ ;  /* 0x0000000413137890 */ /* 0x000fc8000fffe0ff */
[----:B------:R-:W-:Y:S02]  /*3c30*/  UISETP.NE.AND UP0, UPT, UR19, URZ, UPT ;  /* 0x000000ff1300728c */ /* 0x000fe4000bf05270 */
[----:B------:R-:W-:Y:S01]  /*3c40*/  UIADD3 UR20, UPT, UPT, UR20, 0x4, URZ ;  /* 0x0000000414147890 */ /* 0x000fe2000fffe0ff */
[----:B--2---:R-:W-:-:S04]  /*3c50*/  FADD R10, -R10, R14 ;  /* 0x0000000e0a0a7221 */ /* 0x004fc80000000100 */
[----:B----4-:R-:W-:-:S04]  /*3c60*/  @!P0 FADD R10, R10, R12 ;  /* 0x0000000c0a0a8221 */ /* 0x010fc80000000000 */
[----:B---3--:R-:W-:-:S04]  /*3c70*/  FADD R16, -R16, R10 ;  /* 0x0000000a10107221 */ /* 0x008fc80000000100 */
[----:B-----5:R-:W-:-:S04]  /*3c80*/  @!P1 FADD R16, R16, R7 ;  /* 0x0000000710109221 */ /* 0x020fc80000000000 */
[----:B------:R-:W-:-:S04]  /*3c90*/  FADD R18, -R18, R16 ;  /* 0x0000001012127221 */ /* 0x000fc80000000100 */
[----:B------:R-:W-:Y:S01]  /*3ca0*/  @!P2 FADD R18, R18, R20 ;  /* 0x000000141212a221 */ /* 0x000fe20000000000 */
[----:B------:R-:W-:Y:S01]  /*3cb0*/  FMUL R10, R10, UR4 ;  /* 0x000000040a0a7c20 */ /* 0x000fe20008400000 */
[----:B------:R-:W-:Y:S01]  /*3cc0*/  FMUL R16, R16, UR4 ;  /* 0x0000000410107c20 */ /* 0x000fe20008400000 */
[----:B------:R-:W-:-:S04]  /*3cd0*/  IMAD.WIDE.U32 R6, R19, 0x4, R26 ;  /* 0x0000000413067825 */ /* 0x000fc800078e001a */
[----:B------:R-:W-:Y:S01]  /*3ce0*/  FADD R14, -R9, R18 ;  /* 0x00000012090e7221 */ /* 0x000fe20000000100 */
[----:B------:R-:W-:Y:S01]  /*3cf0*/  FMUL R18, R18, UR4 ;  /* 0x0000000412127c20 */ /* 0x000fe20008400000 */
[----:B------:R-:W0:Y:S01]  /*3d00*/  LDC R20, c[0x0][0x398] ;  /* 0x0000e600ff147b82 */ /* 0x000e220000000800 */
[----:B------:R-:W-:Y:S01]  /*3d10*/  IMAD.WIDE.U32 R8, R13, 0x4, R26 ;  /* 0x000000040d087825 */ /* 0x000fe200078e001a */
[----:B------:R1:W-:Y:S03]  /*3d20*/  STG.E desc[UR12][R2.64], R10 ;  /* 0x0000000a02007986 */ /* 0x0003e6000c10190c */
[----:B------:R-:W-:Y:S01]  /*3d30*/  @!P3 FADD R14, R14, R22 ;  /* 0x000000160e0eb221 */ /* 0x000fe20000000000 */
[----:B------:R1:W-:Y:S03]  /*3d40*/  STG.E desc[UR12][R4.64], R16 ;  /* 0x0000001004007986 */ /* 0x0003e6000c10190c */
[----:B------:R-:W-:Y:S01]  /*3d50*/  FMUL R12, R14, UR4 ;  /* 0x000000040e0c7c20 */ /* 0x000fe20008400000 */
[----:B------:R1:W-:Y:S04]  /*3d60*/  STG.E desc[UR12][R6.64], R18 ;  /* 0x0000001206007986 */ /* 0x0003e8000c10190c */
[----:B------:R1:W-:Y:S01]  /*3d70*/  STG.E desc[UR12][R8.64], R12 ;  /* 0x0000000c08007986 */ /* 0x0003e2000c10190c */
[----:B0-----:R-:W-:-:S02]  /*3d80*/  LEA R0, R20, R0, 0x2 ;  /* 0x0000000014007211 */ /* 0x001fc400078e10ff */
        /* <DEDUP_REMOVED lines=11> */
[----:B-1----:R-:W-:Y:S06]  /*3e40*/  BRA.U UP0, `(.L_x_61) ;  /* 0xfffffffd00007547 */ /* 0x002fec000b83ffff */
[----:B------:R-:W-:Y:S05]  /*3e50*/  EXIT ;  /* 0x000000000000794d */ /* 0x000fea0003800000 */
        .weak           $__internal_1_$__cuda_sm20_rcp_rn_f32_slowpath
        .type           $__internal_1_$__cuda_sm20_rcp_rn_f32_slowpath,@function
        .size           $__internal_1_$__cuda_sm20_rcp_rn_f32_slowpath,(.L_x_100 - $__internal_1_$__cuda_sm20_rcp_rn_f32_slowpath)
$__internal_1_$__cuda_sm20_rcp_rn_f32_slowpath:
        /* <DEDUP_REMOVED lines=17> */
.L_x_62:
        /* <DEDUP_REMOVED lines=34> */
.L_x_64:
[----:B------:R-:W0:Y:S02]  /*4190*/  MUFU.RCP R0, R0 ;  /* 0x0000000000007308 */ /* 0x000e240000001000 */
[----:B0-----:R-:W-:-:S15]  /*41a0*/  R2UR UR4, R0 ;  /* 0x00000000000472ca */ /* 0x001fde00000e0000 */
.L_x_63:
[----:B------:R-:W-:-:S04]  /*41b0*/  MOV R3, 0x0 ;  /* 0x0000000000037802 */ /* 0x000fc80000000f00 */
[----:B------:R-:W-:Y:S05]  /*41c0*/  RET.REL.NODEC R2 `(_Z13filterYKerneljPKfPfjjjjS0_jS0_j) ;  /* 0xffffffbc028c7950 */ /* 0x000fea0003c3ffff */
.L_x_65:
        /* <DEDUP_REMOVED lines=11> */
.L_x_100:


//--------------------- .text._Z13filterXKerneljPKfPfjjjjS0_jS0_j --------------------------
	.section	.text._Z13filterXKerneljPKfPfjjjjS0_jS0_j,"ax",@progbits
	.align	128
        .global         _Z13filterXKerneljPKfPfjjjjS0_jS0_j
        .type           _Z13filterXKerneljPKfPfjjjjS0_jS0_j,@function
        .size           _Z13filterXKerneljPKfPfjjjjS0_jS0_j,(.L_x_101 - _Z13filterXKerneljPKfPfjjjjS0_jS0_j)
        .other          _Z13filterXKerneljPKfPfjjjjS0_jS0_j,@"STO_CUDA_ENTRY STV_DEFAULT"
_Z13filterXKerneljPKfPfjjjjS0_jS0_j:
.text._Z13filterXKerneljPKfPfjjjjS0_jS0_j:
[----:B------:R-:W-:Y:S01]  /*0000*/  LDC R1, c[0x0][0x37c] ;  /* 0x0000df00ff017b82 */ /* 0x000fe20000000800 */
[----:B------:R-:W0:Y:S07]  /*0010*/  S2R R0, SR_TID.Y ;  /* 0x0000000000007919 */ /* 0x000e2e0000002200 */
[----:B------:R-:W1:Y:S01]  /*0020*/  LDC R6, c[0x0][0x360] ;  /* 0x0000d800ff067b82 */ /* 0x000e620000000800 */
[----:B------:R-:W2:Y:S01]  /*0030*/  LDCU UR6, c[0x0][0x3a0] ;  /* 0x00007400ff0677ac */ /* 0x000ea20008000800 */
[----:B------:R-:W1:Y:S01]  /*0040*/  S2R R5, SR_TID.X ;  /* 0x0000000000057919 */ /* 0x000e620000002100 */
[----:B------:R-:W3:Y:S05]  /*0050*/  LDCU UR7, c[0x0][0x39c] ;  /* 0x00007380ff0777ac */ /* 0x000eea0008000800 */
[----:B------:R-:W0:Y:S08]  /*0060*/  S2UR UR5, SR_CTAID.Y ;  /* 0x00000000000579c3 */ /* 0x000e300000002600 */
[----:B------:R-:W0:Y:S08]  /*0070*/  LDC R3, c[0x0][0x364] ;  /* 0x0000d900ff037b82 */ /* 0x000e300000000800 */
[----:B------:R-:W1:Y:S01]  /*0080*/  S2UR UR4, SR_CTAID.X ;  /* 0x00000000000479c3 */ /* 0x000e620000002500 */
[----:B0-----:R-:W-:-:S05]  /*0090*/  IMAD R3, R3, UR5, R0 ;  /* 0x0000000503037c24 */ /* 0x001fca000f8e0200 */
[----:B--2---:R-:W-:Y:S01]  /*00a0*/  ISETP.GE.U32.AND P0, PT, R3, UR6, PT ;  /* 0x0000000603007c0c */ /* 0x004fe2000bf06070 */
[----:B-1----:R-:W-:-:S05]  /*00b0*/  IMAD R6, R6, UR4, R5 ;  /* 0x0000000406067c24 */ /* 0x002fca000f8e0205 */
[----:B---3--:R-:W-:-:S13]  /*00c0*/  ISETP.GE.U32.OR P0, PT, R6, UR7, P0 ;  /* 0x0000000706007c0c */ /* 0x008fda0008706470 */
[----:B------:R-:W-:Y:S05]  /*00d0*/  @P0 EXIT ;  /* 0x000000000000094d */ /* 0x000fea0003800000 */
[----:B------:R-:W0:Y:S01]  /*00e0*/  LDC R0, c[0x0][0x380] ;  /* 0x0000e000ff007b82 */ /* 0x000e220000000800 */
[----:B------:R-:W1:Y:S01]  /*00f0*/  LDCU UR9, c[0x0][0x3b0] ;  /* 0x00007600ff0977ac */ /* 0x000e620008000800 */
[----:B------:R-:W-:Y:S02]  /*0100*/  IMAD R6, R3, UR7, R6 ;  /* 0x0000000703067c24 */ /* 0x000fe4000f8e0206 */
[----:B------:R-:W-:Y:S01]  /*0110*/  HFMA2 R2, -RZ, RZ, 0, 0 ;  /* 0x00000000ff027431 */ /* 0x000fe200000001ff */
[----:B------:R-:W2:Y:S01]  /*0120*/  LDCU UR5, c[0x0][0x3a4] ;  /* 0x00007480ff0577ac */ /* 0x000ea20008000800 */
[----:B------:R-:W3:Y:S01]  /*0130*/  LDCU.64 UR10, c[0x0][0x3a8] ;  /* 0x00007500ff0a77ac */ /* 0x000ee20008000a00 */
[----:B------:R-:W4:Y:S01]  /*0140*/  LDCU UR8, c[0x0][0x398] ;  /* 0x00007300ff0877ac */ /* 0x000f220008000800 */
[----:B------:R-:W0:Y:S01]  /*0150*/  LDCU.64 UR6, c[0x0][0x358] ;  /* 0x00006b00ff0677ac */ /* 0x000e220008000a00 */
[----:B-1----:R-:W-:Y:S01]  /*0160*/  IMAD R4, R6, UR9, RZ ;  /* 0x0000000906047c24 */ /* 0x002fe2000f8e02ff */
[----:B--2---:R-:W-:-:S02]  /*0170*/  UISETP.LT.U32.AND UP0, UPT, UR9, UR5, UPT ;  /* 0x000000050900728c */ /* 0x004fc4000bf01070 */
[----:B0-----:R-:W-:Y:S01]  /*0180*/  IADD3 R0, PT, PT, R0, UR5, RZ ;  /* 0x0000000500007c10 */ /* 0x001fe2000fffe0ff */
[----:B------:R-:W-:Y:S01]  /*0190*/  IMAD.WIDE.U32 R4, R4, 0x4, RZ ;  /* 0x0000000404047825 */ /* 0x000fe200078e00ff */
[----:B------:R-:W-:Y:S02]  /*01a0*/  USEL UR4, UR9, UR5, !UP0 ;  /* 0x0000000509047287 */ /* 0x000fe4000c000000 */
[----:B------:R-:W-:Y:S02]  /*01b0*/  VIMNMX.U32 R3, PT, PT, R0, UR9, !PT ;  /* 0x0000000900037c48 */ /* 0x000fe4000ffe0000 */
[----:B---3--:R-:W-:Y:S01]  /*01c0*/  IADD3 R10, P1, PT, R4, UR10, RZ ;  /* 0x0000000a040a7c10 */ /* 0x008fe2000ff3e0ff */
[----:B------:R-:W-:Y:S02]  /*01d0*/  UIADD3 UR4, UPT, UPT, UR4, -UR5, URZ ;  /* 0x8000000504047290 */ /* 0x000fe4000fffe0ff */
[----:B------:R-:W-:Y:S01]  /*01e0*/  IMAD.IADD R13, R3, 0x1, -R0 ;  /* 0x00000001030d7824 */ /* 0x000fe200078e0a00 */
[----:B------:R-:W-:Y:S01]  /*01f0*/  IADD3.X R11, PT, PT, R5, UR11, RZ, P1, !PT ;  /* 0x0000000b050b7c10 */ /* 0x000fe20008ffe4ff */
[----:B----4-:R-:W-:-:S03]  /*0200*/  IMAD R3, R6, UR8, RZ ;  /* 0x0000000806037c24 */ /* 0x010fc6000f8e02ff */
[----:B------:R-:W-:-:S13]  /*0210*/  ISETP.GE.U32.AND P0, PT, R13, UR4, PT ;  /* 0x000000040d007c0c */ /* 0x000fda000bf06070 */
[----:B------:R-:W-:Y:S05]  /*0220*/  @P0 BRA `(.L_x_66) ;  /* 0x0000000400ac0947 */ /* 0x000fea0003800000 */
[----:B------:R-:W-:Y:S02]  /*0230*/  UISETP.LT.U32.AND UP0, UPT, UR9, UR5, UPT ;  /* 0x000000050900728c */ /* 0x000fe4000bf01070 */
[----:B------:R-:W-:Y:S02]  /*0240*/  VIMNMX.U32 R2, PT, PT, R0, UR9, PT ;  /* 0x0000000900027c48 */ /* 0x000fe4000bfe0000 */
[----:B------:R-:W-:-:S06]  /*0250*/  USEL UR4, UR9, UR5, UP0 ;  /* 0x0000000509047287 */ /* 0x000fcc0008000000 */
[C---:B------:R-:W-:Y:S01]  /*0260*/  VIADD R7, R2.reuse, -UR4 ;  /* 0x8000000402077c36 */ /* 0x040fe20008000000 */
[----:B------:R-:W-:-:S04]  /*0270*/  IADD3 R2, PT, PT, -R2, UR4, RZ ;  /* 0x0000000402027c10 */ /* 0x000fc8000fffe1ff */
[----:B------:R-:W-:Y:S02]  /*0280*/  ISETP.GT.U32.AND P0, PT, R2, -0x10, PT ;  /* 0xfffffff00200780c */ /* 0x000fe40003f04070 */
[----:B------:R-:W-:Y:S02]  /*0290*/  LOP3.LUT R25, R7, 0xf, RZ, 0xc0, !PT ;  /* 0x0000000f07197812 */ /* 0x000fe400078ec0ff */
[----:B------:R-:W-:Y:S02]  /*02a0*/  MOV R2, RZ ;  /* 0x000000ff00027202 */ /* 0x000fe40000000f00 */
[----:B------:R-:W-:-:S07]  /*02b0*/  ISETP.NE.AND P1, PT, R25, RZ, PT ;  /* 0x000000ff1900720c */ /* 0x000fce0003f25270 */
[----:B------:R-:W-:Y:S06]  /*02c0*/  @P0 BRA `(.L_x_67) ;  /* 0x0000000000b40947 */ /* 0x000fec0003800000 */
[----:B------:R-:W-:Y:S01]  /*02d0*/  IMAD.WIDE.U32 R8, R13, 0x4, R4 ;  /* 0x000000040d087825 */ /* 0x000fe200078e0004 */
[----:B------:R-:W-:-:S03]  /*02e0*/  LOP3.LUT R12, R7, 0xfffffff0, RZ, 0xc0, !PT ;  /* 0xfffffff0070c7812 */ /* 0x000fc600078ec0ff */
[----:B------:R-:W-:Y:S01]  /*02f0*/  IMAD.MOV.U32 R2, RZ, RZ, RZ ;  /* 0x000000ffff027224 */ /* 0x000fe200078e00ff */
[----:B------:R-:W-:Y:S02]  /*0300*/  IADD3 R8, P0, PT, R8, UR10, RZ ;  /* 0x0000000a08087c10 */ /* 0x000fe4000ff1e0ff */
[----:B------:R-:W-:Y:S02]  /*0310*/  IADD3 R12, PT, PT, -R12, RZ, RZ ;  /* 0x000000ff0c0c7210 */ /* 0x000fe40007ffe1ff */
[----:B------:R-:W-:-:S04]  /*0320*/  IADD3 R8, P2, PT, R8, 0x20, RZ ;  /* 0x0000002008087810 */ /* 0x000fc80007f5e0ff */
[----:B------:R-:W-:-:S09]  /*0330*/  IADD3.X R9, PT, PT, RZ, UR11, R9, P2, P0 ;  /* 0x0000000bff097c10 */ /* 0x000fd200097e0409 */
.L_x_68:
[----:B------:R-:W2:Y:S04]  /*0340*/  LDG.E.CONSTANT R27, desc[UR6][R8.64+-0x20] ;  /* 0xffffe006081b7981 */ /* 0x000ea8000c1e9900 */
[----:B------:R-:W3:Y:S04]  /*0350*/  LDG.E.CONSTANT R24, desc[UR6][R8.64+-0x1c] ;  /* 0xffffe40608187981 */ /* 0x000ee8000c1e9900 */
[----:B------:R-:W4:Y:S04]  /*0360*/  LDG.E.CONSTANT R23, desc[UR6][R8.64+-0x18] ;  /* 0xffffe80608177981 */ /* 0x000f28000c1e9900 */
[----:B------:R-:W5:Y:S04]  /*0370*/  LDG.E.CONSTANT R22, desc[UR6][R8.64+-0x14] ;  /* 0xffffec0608167981 */ /* 0x000f68000c1e9900 */
[----:B------:R-:W5:Y:S04]  /*0380*/  LDG.E.CONSTANT R14, desc[UR6][R8.64+-0x10] ;  /* 0xfffff006080e7981 */ /* 0x000f68000c1e9900 */
[----:B------:R-:W5:Y:S04]  /*0390*/  LDG.E.CONSTANT R21, desc[UR6][R8.64+-0xc] ;  /* 0xfffff40608157981 */ /* 0x000f68000c1e9900 */
[----:B------:R-:W5:Y:S04]  /*03a0*/  LDG.E.CONSTANT R20, desc[UR6][R8.64+-0x8] ;  /* 0xfffff80608147981 */ /* 0x000f68000c1e9900 */
[----:B------:R-:W5:Y:S04]  /*03b0*/  LDG.E.CONSTANT R19, desc[UR6][R8.64+-0x4] ;  /* 0xfffffc0608137981 */ /* 0x000f68000c1e9900 */
[----:B------:R-:W5:Y:S04]  /*03c0*/  LDG.E.CONSTANT R18, desc[UR6][R8.64] ;  /* 0x0000000608127981 */ /* 0x000f68000c1e9900 */
[----:B------:R-:W5:Y:S04]  /*03d0*/  LDG.E.CONSTANT R17, desc[UR6][R8.64+0x4] ;  /* 0x0000040608117981 */ /* 0x000f68000c1e9900 */
[----:B------:R-:W5:Y:S04]  /*03e0*/  LDG.E.CONSTANT R16, desc[UR6][R8.64+0x8] ;  /* 0x0000080608107981 */ /* 0x000f68000c1e9900 */
[----:B------:R-:W5:Y:S01]  /*03f0*/  LDG.E.CONSTANT R15, desc[UR6][R8.64+0xc] ;  /* 0x00000c06080f7981 */ /* 0x000f62000c1e9900 */
[----:B--2---:R-:W-:-:S03]  /*0400*/  FADD R27, R27, R2 ;  /* 0x000000021b1b7221 */ /* 0x004fc60000000000 */
[----:B------:R-:W2:Y:S01]  /*0410*/  LDG.E.CONSTANT R2, desc[UR6][R8.64+0x10] ;  /* 0x0000100608027981 */ /* 0x000ea2000c1e9900 */
[----:B---3--:R-:W-:-:S03]  /*0420*/  FADD R26, R27, R24 ;  /* 0x000000181b1a7221 */ /* 0x008fc60000000000 */
[----:B------:R-:W3:Y:S01]  /*0430*/  LDG.E.CONSTANT R24, desc[UR6][R8.64+0x14] ;  /* 0x0000140608187981 */ /* 0x000ee2000c1e9900 */
[----:B----4-:R-:W-:-:S03]  /*0440*/  FADD R27, R26, R23 ;  /* 0x000000171a1b7221 */ /* 0x010fc60000000000 */
[----:B------:R-:W4:Y:S01]  /*0450*/  LDG.E.CONSTANT R23, desc[UR6][R8.64+0x18] ;  /* 0x0000180608177981 */ /* 0x000f22000c1e9900 */
[----:B-----5:R-:W-:-:S03]  /*0460*/  FADD R27, R27, R22 ;  /* 0x000000161b1b7221 */ /* 0x020fc60000000000 */
[----:B------:R0:W5:Y:S01]  /*0470*/  LDG.E.CONSTANT R22, desc[UR6][R8.64+0x1c] ;  /* 0x00001c0608167981 */ /* 0x000162000c1e9900 */
[----:B------:R-:W-:Y:S02]  /*0480*/  VIADD R12, R12, 0x10 ;  /* 0x000000100c0c7836 */ /* 0x000fe40000000000 */
[----:B------:R-:W-:Y:S01]  /*0490*/  FADD R14, R27, R14 ;  /* 0x0000000e1b0e7221 */ /* 0x000fe20000000000 */
[----:B------:R-:W-:-:S03]  /*04a0*/  VIADD R13, R13, 0x10 ;  /* 0x000000100d0d7836 */ /* 0x000fc60000000000 */
[----:B------:R-:W-:Y:S01]  /*04b0*/  FADD R21, R14, R21 ;  /* 0x000000150e157221 */ /* 0x000fe20000000000 */
[----:B------:R-:W-:-:S03]  /*04c0*/  ISETP.NE.AND P0, PT, R12, RZ, PT ;  /* 0x000000ff0c00720c */ /* 0x000fc60003f05270 */
[----:B------:R-:W-:Y:S01]  /*04d0*/  FADD R20, R21, R20 ;  /* 0x0000001415147221 */ /* 0x000fe20000000000 */
[----:B0-----:R-:W-:-:S03]  /*04e0*/  IADD3 R8, P2, PT, R8, 0x40, RZ ;  /* 0x0000004008087810 */ /* 0x001fc60007f5e0ff */
[----:B------:R-:W-:Y:S01]  /*04f0*/  FADD R19, R20, R19 ;  /* 0x0000001314137221 */ /* 0x000fe20000000000 */
[----:B------:R-:W-:-:S03]  /*0500*/  IADD3.X R9, PT, PT, RZ, R9, RZ, P2, !PT ;  /* 0x00000009ff097210 */ /* 0x000fc600017fe4ff */
[----:B------:R-:W-:-:S04]  /*0510*/  FADD R18, R19, R18 ;  /* 0x0000001213127221 */ /* 0x000fc80000000000 */
[----:B------:R-:W-:-:S04]  /*0520*/  FADD R17, R18, R17 ;  /* 0x0000001112117221 */ /* 0x000fc80000000000 */
[----:B------:R-:W-:-:S04]  /*0530*/  FADD R16, R17, R16 ;  /* 0x0000001011107221 */ /* 0x000fc80000000000 */
[----:B------:R-:W-:-:S04]  /*0540*/  FADD R15, R16, R15 ;  /* 0x0000000f100f7221 */ /* 0x000fc80000000000 */
[----:B--2---:R-:W-:-:S04]  /*0550*/  FADD R15, R15, R2 ;  /* 0x000000020f0f7221 */ /* 0x004fc80000000000 */
[----:B---3--:R-:W-:-:S04]  /*0560*/  FADD R24, R15, R24 ;  /* 0x000000180f187221 */ /* 0x008fc80000000000 */
[----:B----4-:R-:W-:-:S04]  /*0570*/  FADD R23, R24, R23 ;  /* 0x0000001718177221 */ /* 0x010fc80000000000 */
[----:B-----5:R-:W-:Y:S01]  /*0580*/  FADD R2, R23, R22 ;  /* 0x0000001617027221 */ /* 0x020fe20000000000 */
[----:B------:R-:W-:Y:S06]  /*0590*/  @P0 BRA `(.L_x_68) ;  /* 0xfffffffc00680947 */ /* 0x000fec000383ffff */
.L_x_67:
[----:B------:R-:W-:Y:S05]  /*05a0*/  @!P1 BRA `(.L_x_66) ;  /* 0x0000000000cc9947 */ /* 0x000fea0003800000 */
[----:B------:R-:W-:Y:S02]  /*05b0*/  ISETP.GE.U32.AND P0, PT, R25, 0x8, PT ;  /* 0x000000081900780c */ /* 0x000fe40003f06070 */
[----:B------:R-:W-:-:S04]  /*05c0*/  LOP3.LUT R14, R7, 0x7, RZ, 0xc0, !PT ;  /* 0x00000007070e7812 */ /* 0x000fc800078ec0ff */
[----:B------:R-:W-:-:S07]  /*05d0*/  ISETP.NE.AND P1, PT, R14, RZ, PT ;  /* 0x000000ff0e00720c */ /* 0x000fce0003f25270 */
[----:B------:R-:W-:Y:S06]  /*05e0*/  @!P0 BRA `(.L_x_69) ;  /* 0x0000000000488947 */ /* 0x000fec0003800000 */
[----:B------:R-:W-:-:S05]  /*05f0*/  IMAD.WIDE.U32 R8, R13, 0x4, R10 ;  /* 0x000000040d087825 */ /* 0x000fca00078e000a */
[----:B------:R-:W2:Y:S04]  /*0600*/  LDG.E.CONSTANT R15, desc[UR6][R8.64] ;  /* 0x00000006080f7981 */ /* 0x000ea8000c1e9900 */
[----:B------:R-:W3:Y:S04]  /*0610*/  LDG.E.CONSTANT R12, desc[UR6][R8.64+0x4] ;  /* 0x00000406080c7981 */ /* 0x000ee8000c1e9900 */
[----:B------:R-:W4:Y:S04]  /*0620*/  LDG.E.CONSTANT R17, desc[UR6][R8.64+0x8] ;  /* 0x0000080608117981 */ /* 0x000f28000c1e9900 */
[----:B------:R-:W5:Y:S04]  /*0630*/  LDG.E.CONSTANT R19, desc[UR6][R8.64+0xc] ;  /* 0x00000c0608137981 */ /* 0x000f68000c1e9900 */
[----:B------:R-:W5:Y:S04]  /*0640*/  LDG.E.CONSTANT R21, desc[UR6][R8.64+0x10] ;  /* 0x0000100608157981 */ /* 0x000f68000c1e9900 */
[----:B------:R-:W5:Y:S04]  /*0650*/  LDG.E.CONSTANT R23, desc[UR6][R8.64+0x14] ;  /* 0x0000140608177981 */ /* 0x000f68000c1e9900 */
        /* <DEDUP_REMOVED lines=11> */
.L_x_69:
        /* <DEDUP_REMOVED lines=9> */
[----:B------:R-:W5:Y:S01]  /*07a0*/  LDG.E.CONSTANT R19, desc[UR6][R8.64+0xc] ;  /* 0x00000c0608137981 */ /* 0x000f62000c1e9900 */
[----:B------:R-:W-:-:S02]  /*07b0*/  VIADD R13, R13, 0x4 ;  /* 0x000000040d0d7836 */ /* 0x000fc40000000000 */
[----:B--2---:R-:W-:-:S04]  /*07c0*/  FADD R15, R2, R15 ;  /* 0x0000000f020f7221 */ /* 0x004fc80000000000 */
[----:B---3--:R-:W-:-:S04]  /*07d0*/  FADD R12, R15, R12 ;  /* 0x0000000c0f0c7221 */ /* 0x008fc80000000000 */
[----:B----4-:R-:W-:-:S04]  /*07e0*/  FADD R12, R12, R17 ;  /* 0x000000110c0c7221 */ /* 0x010fc80000000000 */
[----:B-----5:R-:W-:-:S07]  /*07f0*/  FADD R2, R12, R19 ;  /* 0x000000130c027221 */ /* 0x020fce0000000000 */
.L_x_70:
[----:B------:R-:W-:Y:S05]  /*0800*/  @!P1 BRA `(.L_x_66) ;  /* 0x0000000000349947 */ /* 0x000fea0003800000 */
[----:B------:R-:W0:Y:S01]  /*0810*/  LDCU.64 UR4, c[0x0][0x3a8] ;  /* 0x00007500ff0477ac */ /* 0x000e220008000a00 */
[----:B------:R-:W-:Y:S01]  /*0820*/  IMAD.WIDE.U32 R4, R13, 0x4, R4 ;  /* 0x000000040d047825 */ /* 0x000fe200078e0004 */
[----:B------:R-:W-:Y:S02]  /*0830*/  IADD3 R7, PT, PT, -R7, RZ, RZ ;  /* 0x000000ff07077210 */ /* 0x000fe40007ffe1ff */
[----:B0-----:R-:W-:-:S04]  /*0840*/  IADD3 R4, P0, PT, R4, UR4, RZ ;  /* 0x0000000404047c10 */ /* 0x001fc8000ff1e0ff */
[----:B------:R-:W-:-:S09]  /*0850*/  IADD3.X R9, PT, PT, R5, UR5, RZ, P0, !PT ;  /* 0x0000000505097c10 */ /* 0x000fd200087fe4ff */
.L_x_71:
[----:B------:R-:W-:-:S06]  /*0860*/  IMAD.MOV.U32 R5, RZ, RZ, R9 ;  /* 0x000000ffff057224 */ /* 0x000fcc00078e0009 */
[----:B------:R0:W2:Y:S01]  /*0870*/  LDG.E.CONSTANT R5, desc[UR6][R4.64] ;  /* 0x0000000604057981 */ /* 0x0000a2000c1e9900 */
[----:B------:R-:W-:-:S04]  /*0880*/  IADD3 R7, PT, PT, R7, 0x1, RZ ;  /* 0x0000000107077810 */ /* 0x000fc80007ffe0ff */
[----:B------:R-:W-:Y:S02]  /*0890*/  ISETP.NE.AND P0, PT, R7, RZ, PT ;  /* 0x000000ff0700720c */ /* 0x000fe40003f05270 */
[----:B0-----:R-:W-:-:S05]  /*08a0*/  IADD3 R4, P1, PT, R4, 0x4, RZ ;  /* 0x0000000404047810 */ /* 0x001fca0007f3e0ff */
[----:B------:R-:W-:Y:S02]  /*08b0*/  IMAD.X R9, RZ, RZ, R9, P1 ;  /* 0x000000ffff097224 */ /* 0x000fe400008e0609 */
[----:B--2---:R-:W-:-:S04]  /*08c0*/  FADD R2, R5, R2 ;  /* 0x0000000205027221 */ /* 0x004fc80000000000 */
[----:B------:R-:W-:Y:S05]  /*08d0*/  @P0 BRA `(.L_x_71) ;  /* 0xfffffffc00e00947 */ /* 0x000fea000383ffff */
.L_x_66:
[----:B------:R-:W0:Y:S01]  /*08e0*/  LDC R5, c[0x0][0x380] ;  /* 0x0000e000ff057b82 */ /* 0x000e220000000800 */
[----:B------:R-:W1:Y:S01]  /*08f0*/  LDCU.64 UR4, c[0x0][0x388] ;  /* 0x00007100ff0477ac */ /* 0x000e620008000a00 */
[----:B------:R-:W-:Y:S01]  /*0900*/  IMAD.SHL.U32 R7, R3, 0x4, RZ ;  /* 0x0000000403077824 */ /* 0x000fe200078e00ff */
[----:B------:R-:W-:-:S05]  /*0910*/  SHF.R.U32.HI R22, RZ, 0x1e, R3 ;  /* 0x0000001eff167819 */ /* 0x000fca0000011603 */
[----:B------:R-:W2:Y:S01]  /*0920*/  LDC R9, c[0x0][0x398] ;  /* 0x0000e600ff097b82 */ /* 0x000ea20000000800 */
[----:B-1----:R-:W-:-:S04]  /*0930*/  IADD3 R12, P1, PT, R7, UR4, RZ ;  /* 0x00000004070c7c10 */ /* 0x002fc8000ff3e0ff */
[----:B------:R-:W-:Y:S02]  /*0940*/  IADD3.X R13, PT, PT, R22, UR5, RZ, P1, !PT ;  /* 0x00000005160d7c10 */ /* 0x000fe40008ffe4ff */
[----:B0-----:R-:W-:-:S04]  /*0950*/  IADD3 R8, PT, PT, R5, 0x1, RZ ;  /* 0x0000000105087810 */ /* 0x001fc80007ffe0ff */
[----:B--2---:R-:W-:-:S04]  /*0960*/  VIMNMX.U32 R4, PT, PT, R8, R9, PT ;  /* 0x0000000908047248 */ /* 0x004fc80003fe0000 */
[----:B------:R-:W-:-:S13]  /*0970*/  ISETP.NE.AND P0, PT, R4, RZ, PT ;  /* 0x000000ff0400720c */ /* 0x000fda0003f05270 */
[----:B------:R-:W-:Y:S05]  /*0980*/  @!P0 BRA `(.L_x_72) ;  /* 0x00000004008c8947 */ /* 0x000fea0003800000 */
[C---:B------:R-:W-:Y:S02]  /*0990*/  ISETP.GE.U32.AND P0, PT, R4.reuse, 0x10, PT ;  /* 0x000000100400780c */ /* 0x040fe40003f06070 */
[----:B------:R-:W-:Y:S02]  /*09a0*/  LOP3.LUT R25, R4, 0xf, RZ, 0xc0, !PT ;  /* 0x0000000f04197812 */ /* 0x000fe400078ec0ff */
[----:B------:R-:W-:Y:S02]  /*09b0*/  MOV R9, RZ ;  /* 0x000000ff00097202 */ /* 0x000fe40000000f00 */
[----:B------:R-:W-:-:S07]  /*09c0*/  ISETP.NE.AND P1, PT, R25, RZ, PT ;  /* 0x000000ff1900720c */ /* 0x000fce0003f25270 */
[----:B------:R-:W-:Y:S06]  /*09d0*/  @!P0 BRA `(.L_x_73) ;  /* 0x0000000000ac8947 */ /* 0x000fec0003800000 */
[----:B------:R-:W0:Y:S01]  /*09e0*/  LDC.64 R14, c[0x0][0x388] ;  /* 0x0000e200ff0e7b82 */ /* 0x000e220000000a00 */
[----:B------:R-:W-:-:S05]  /*09f0*/  LOP3.LUT R9, R4, 0xfffffff0, RZ, 0xc0, !PT ;  /* 0xfffffff004097812 */ /* 0x000fca00078ec0ff */
[----:B------:R-:W-:Y:S02]  /*0a00*/  IMAD.MOV R16, RZ, RZ, -R9 ;  /* 0x000000ffff107224 */ /* 0x000fe400078e0a09 */
[----:B0-----:R-:W-:-:S03]  /*0a10*/  IMAD.WIDE.U32 R14, R3, 0x4, R14 ;  /* 0x00000004030e7825 */ /* 0x001fc600078e000e */
[----:B------:R-:W-:-:S04]  /*0a20*/  IADD3 R14, P0, PT, R14, 0x20, RZ ;  /* 0x000000200e0e7810 */ /* 0x000fc80007f1e0ff */
[----:B------:R-:W-:-:S09]  /*0a30*/  IADD3.X R15, PT, PT, RZ, R15, RZ, P0, !PT ;  /* 0x0000000fff0f7210 */ /* 0x000fd200007fe4ff */
.L_x_74:
        /* <DEDUP_REMOVED lines=15> */
[----:B------:R-:W5:Y:S01]  /*0b30*/  LDG.E.CONSTANT R24, desc[UR6][R14.64+0xc] ;  /* 0x00000c060e187981 */ /* 0x000f62000c1e9900 */
[----:B------:R-:W-:-:S03]  /*0b40*/  FADD R26, R26, R23 ;  /* 0x000000171a1a7221 */ /* 0x000fc60000000000 */
[----:B------:R-:W5:Y:S01]  /*0b50*/  LDG.E.CONSTANT R23, desc[UR6][R14.64+0x10] ;  /* 0x000010060e177981 */ /* 0x000f62000c1e9900 */
[----:B------:R-:W-:-:S03]  /*0b60*/  FADD R27, R26, R21 ;  /* 0x000000151a1b7221 */ /* 0x000fc60000000000 */
[----:B------:R-:W5:Y:S01]  /*0b70*/  LDG.E.CONSTANT R21, desc[UR6][R14.64+0x14] ;  /* 0x000014060e157981 */ /* 0x000f62000c1e9900 */
[----:B------:R-:W-:-:S03]  /*0b80*/  FADD R26, R27, R18 ;  /* 0x000000121b1a7221 */ /* 0x000fc60000000000 */
[----:B------:R-:W5:Y:S01]  /*0b90*/  LDG.E.CONSTANT R18, desc[UR6][R14.64+0x18] ;  /* 0x000018060e127981 */ /* 0x000f62000c1e9900 */
[----:B------:R-:W-:-:S03]  /*0ba0*/  FADD R27, R26, R17 ;  /* 0x000000111a1b7221 */ /* 0x000fc60000000000 */
[----:B------:R0:W5:Y:S01]  /*0bb0*/  LDG.E.CONSTANT R17, desc[UR6][R14.64+0x1c] ;  /* 0x00001c060e117981 */ /* 0x000162000c1e9900 */
[----:B------:R-:W-:-:S05]  /*0bc0*/  VIADD R16, R16, 0x10 ;  /* 0x0000001010107836 */ /* 0x000fca0000000000 */
[----:B------:R-:W-:Y:S02]  /*0bd0*/  ISETP.NE.AND P0, PT, R16, RZ, PT ;  /* 0x000000ff1000720c */ /* 0x000fe40003f05270 */
[----:B0-----:R-:W-:-:S04]  /*0be0*/  IADD3 R14, P2, PT, R14, 0x40, RZ ;  /* 0x000000400e0e7810 */ /* 0x001fc80007f5e0ff */
[----:B------:R-:W-:Y:S01]  /*0bf0*/  IADD3.X R15, PT, PT, RZ, R15, RZ, P2, !PT ;  /* 0x0000000fff0f7210 */ /* 0x000fe200017fe4ff */
[----:B--2---:R-:W-:-:S04]  /*0c00*/  FADD R2, R27, R2 ;  /* 0x000000021b027221 */ /* 0x004fc80000000000 */
[----:B---3--:R-:W-:-:S04]  /*0c10*/  FADD R19, R2, R19 ;  /* 0x0000001302137221 */ /* 0x008fc80000000000 */
[----:B----4-:R-:W-:-:S04]  /*0c20*/  FADD R19, R19, R20 ;  /* 0x0000001413137221 */ /* 0x010fc80000000000 */
[----:B-----5:R-:W-:-:S04]  /*0c30*/  FADD R24, R19, R24 ;  /* 0x0000001813187221 */ /* 0x020fc80000000000 */
[----:B------:R-:W-:-:S04]  /*0c40*/  FADD R24, R24, R23 ;  /* 0x0000001718187221 */ /* 0x000fc80000000000 */
[----:B------:R-:W-:-:S04]  /*0c50*/  FADD R21, R24, R21 ;  /* 0x0000001518157221 */ /* 0x000fc80000000000 */
[----:B------:R-:W-:-:S04]  /*0c60*/  FADD R18, R21, R18 ;  /* 0x0000001215127221 */ /* 0x000fc80000000000 */
[----:B------:R-:W-:Y:S01]  /*0c70*/  FADD R2, R18, R17 ;  /* 0x0000001112027221 */ /* 0x000fe20000000000 */
[----:B------:R-:W-:Y:S06]  /*0c80*/  @P0 BRA `(.L_x_74) ;  /* 0xfffffffc006c0947 */ /* 0x000fec000383ffff */
.L_x_73:
        /* <DEDUP_REMOVED lines=14> */
[----:B------:R-:W-:-:S02]  /*0d70*/  VIADD R9, R9, 0x8 ;  /* 0x0000000809097836 */ /* 0x000fc40000000000 */
        /* <DEDUP_REMOVED lines=8> */
.L_x_75:
        /* <DEDUP_REMOVED lines=10> */
[----:B------:R-:W-:Y:S01]  /*0ea0*/  IADD3 R9, PT, PT, R9, 0x4, RZ ;  /* 0x0000000409097810 */ /* 0x000fe20007ffe0ff */
[----:B--2---:R-:W-:-:S04]  /*0eb0*/  FADD R17, R2, R17 ;  /* 0x0000001102117221 */ /* 0x004fc80000000000 */
[----:B---3--:R-:W-:-:S04]  /*0ec0*/  FADD R17, R17, R18 ;  /* 0x0000001211117221 */ /* 0x008fc80000000000 */
[----:B----4-:R-:W-:-:S04]  /*0ed0*/  FADD R17, R17, R20 ;  /* 0x0000001411117221 */ /* 0x010fc80000000000 */
[----:B-----5:R-:W-:-:S07]  /*0ee0*/  FADD R2, R17, R24 ;  /* 0x0000001811027221 */ /* 0x020fce0000000000 */
.L_x_76:
[----:B------:R-:W-:Y:S05]  /*0ef0*/  @!P1 BRA `(.L_x_72) ;  /* 0x0000000000309947 */ /* 0x000fea0003800000 */
[----:B------:R-:W-:-:S04]  /*0f00*/  IMAD.WIDE.U32 R14, R3, 0x4, RZ ;  /* 0x00000004030e7825 */ /* 0x000fc800078e00ff */
[----:B------:R-:W-:Y:S02]  /*0f10*/  IMAD.MOV R16, RZ, RZ, -R16 ;  /* 0x000000ffff107224 */ /* 0x000fe400078e0a10 */
[----:B------:R-:W-:-:S03]  /*0f20*/  IMAD.WIDE.U32 R14, R9, 0x4, R14 ;  /* 0x00000004090e7825 */ /* 0x000fc600078e000e */
[----:B------:R-:W-:-:S04]  /*0f30*/  IADD3 R14, P0, PT, R14, UR4, RZ ;  /* 0x000000040e0e7c10 */ /* 0x000fc8000ff1e0ff */
[----:B------:R-:W-:-:S09]  /*0f40*/  IADD3.X R15, PT, PT, R15, UR5, RZ, P0, !PT ;  /* 0x000000050f0f7c10 */ /* 0x000fd200087fe4ff */
.L_x_77:
[----:B------:R0:W2:Y:S01]  /*0f50*/  LDG.E.CONSTANT R9, desc[UR6][R14.64] ;  /* 0x000000060e097981 */ /* 0x0000a2000c1e9900 */
[----:B------:R-:W-:-:S04]  /*0f60*/  IADD3 R16, PT, PT, R16, 0x1, RZ ;  /* 0x0000000110107810 */ /* 0x000fc80007ffe0ff */
[----:B------:R-:W-:Y:S02]  /*0f70*/  ISETP.NE.AND P0, PT, R16, RZ, PT ;  /* 0x000000ff1000720c */ /* 0x000fe40003f05270 */
[----:B0-----:R-:W-:-:S05]  /*0f80*/  IADD3 R14, P1, PT, R14, 0x4, RZ ;  /* 0x000000040e0e7810 */ /* 0x001fca0007f3e0ff */
[----:B------:R-:W-:Y:S02]  /*0f90*/  IMAD.X R15, RZ, RZ, R15, P1 ;  /* 0x000000ffff0f7224 */ /* 0x000fe400008e060f */
[----:B--2---:R-:W-:-:S04]  /*0fa0*/  FADD R2, R9, R2 ;  /* 0x0000000209027221 */ /* 0x004fc80000000000 */
[----:B------:R-:W-:Y:S05]  /*0fb0*/  @P0 BRA `(.L_x_77) ;  /* 0xfffffffc00e40947 */ /* 0x000fea000383ffff */
.L_x_72:
[----:B------:R-:W-:Y:S01]  /*0fc0*/  IADD3 R5, PT, PT, R8, R5, RZ ;  /* 0x0000000508057210 */ /* 0x000fe20007ffe0ff */
[----:B------:R-:W0:Y:S03]  /*0fd0*/  LDCU.64 UR4, c[0x0][0x390] ;  /* 0x00007200ff0477ac */ /* 0x000e260008000a00 */
[----:B------:R-:W-:-:S05]  /*0fe0*/  I2FP.F32.U32 R5, R5 ;  /* 0x0000000500057245 */ /* 0x000fca0000201000 */
[----:B------:R-:W-:-:S05]  /*0ff0*/  VIADD R9, R5, 0x1800000 ;  /* 0x0180000005097836 */ /* 0x000fca0000000000 */
[----:B------:R-:W-:-:S04]  /*1000*/  LOP3.LUT R9, R9, 0x7f800000, RZ, 0xc0, !PT ;  /* 0x7f80000009097812 */ /* 0x000fc800078ec0ff */
[----:B------:R-:W-:Y:S02]  /*1010*/  ISETP.GT.U32.AND P0, PT, R9, 0x1ffffff, PT ;  /* 0x01ffffff0900780c */ /* 0x000fe40003f04070 */
[----:B0-----:R-:W-:-:S04]  /*1020*/  IADD3 R14, P1, PT, R7, UR4, RZ ;  /* 0x00000004070e7c10 */ /* 0x001fc8000ff3e0ff */
[----:B------:R-:W-:-:S07]  /*1030*/  IADD3.X R15, PT, PT, R22, UR5, RZ, P1, !PT ;  /* 0x00000005160f7c10 */ /* 0x000fce0008ffe4ff */
[----:B------:R-:W-:Y:S05]  /*1040*/  @P0 BRA `(.L_x_78) ;  /* 0x0000000000100947 */ /* 0x000fea0003800000 */
[----:B------:R-:W-:-:S07]  /*1050*/  MOV R16, 0x1070 ;  /* 0x0000107000107802 */ /* 0x000fce0000000f00 */
[----:B------:R-:W-:Y:S05]  /*1060*/  CALL.REL.NOINC `($__internal_2_$__cuda_sm20_rcp_rn_f32_slowpath) ;  /* 0x0000001c000c7944 */ /* 0x000fea0003c00000 */
[----:B------:R-:W-:Y:S01]  /*1070*/  MOV R5, R7 ;  /* 0x0000000700057202 */ /* 0x000fe20000000f00 */
[----:B------:R-:W-:Y:S06]  /*1080*/  BRA `(.L_x_79) ;  /* 0x0000000000107947 */ /* 0x000fec0003800000 */
.L_x_78:
[----:B------:R-:W0:Y:S02]  /*1090*/  MUFU.RCP R16, R5 ;  /* 0x0000000500107308 */ /* 0x000e240000001000 */
[----:B0-----:R-:W-:-:S04]  /*10a0*/  FFMA R7, R5, R16, -1 ;  /* 0xbf80000005077423 */ /* 0x001fc80000000010 */
[----:B------:R-:W-:-:S04]  /*10b0*/  FADD.FTZ R7, -R7, -RZ ;  /* 0x800000ff07077221 */ /* 0x000fc80000010100 */
[----:B------:R-:W-:-:S07]  /*10c0*/  FFMA R5, R16, R7, R16 ;  /* 0x0000000710057223 */ /* 0x000fce0000000010 */
.L_x_79:
[----:B------:R-:W0:Y:S01]  /*10d0*/  LDCU UR5, c[0x0][0x380] ;  /* 0x00007000ff0577ac */ /* 0x000e220008000800 */
[----:B------:R-:W-:Y:S01]  /*10e0*/  FMUL R17, R2, R5 ;  /* 0x0000000502117220 */ /* 0x000fe20000400000 */
[----:B------:R-:W1:Y:S04]  /*10f0*/  LDCU UR4, c[0x0][0x398] ;  /* 0x00007300ff0477ac */ /* 0x000e680008000800 */
[----:B------:R2:W-:Y:S01]  /*1100*/  STG.E desc[UR6][R14.64], R17 ;  /* 0x000000110e007986 */ /* 0x0005e2000c101906 */
[----:B0-----:R-:W-:-:S05]  /*1110*/  IMAD.U32 R9, RZ, RZ, UR5 ;  /* 0x00000005ff097e24 */ /* 0x001fca000f8e00ff */
[----:B-1----:R-:W-:-:S04]  /*1120*/  VIMNMX.U32 R7, PT, PT, R9, UR4, !PT ;  /* 0x0000000409077c48 */ /* 0x002fc8000ffe0000 */
[----:B------:R-:W-:Y:S01]  /*1130*/  VIADDMNMX.U32 R16, R7, -R9, R8, PT ;  /* 0x8000000907107246 */ /* 0x000fe20003800008 */
[----:B------:R-:W-:-:S03]  /*1140*/  HFMA2 R7, -RZ, RZ, 0, 5.9604644775390625e-08 ;  /* 0x00000001ff077431 */ /* 0x000fc600000001ff */
[----:B------:R-:W-:-:S13]  /*1150*/  ISETP.GE.U32.AND P0, PT, R16, 0x2, PT ;  /* 0x000000021000780c */ /* 0x000fda0003f06070 */
[----:B--2---:R-:W-:Y:S05]  /*1160*/  @!P0 BRA `(.L_x_80) ;  /* 0x0000000400a08947 */ /* 0x004fea0003800000 */
[----:B------:R-:W0:Y:S01]  /*1170*/  LDCU UR4, c[0x0][0x3a4] ;  /* 0x00007480ff0477ac */ /* 0x000e220008000800 */
[C---:B------:R-:W-:Y:S01]  /*1180*/  IADD3 R7, PT, PT, R16.reuse, -0x2, RZ ;  /* 0xfffffffe10077810 */ /* 0x040fe20007ffe0ff */
[----:B------:R-:W-:-:S03]  /*1190*/  VIADD R18, R16, 0xffffffff ;  /* 0xffffffff10127836 */ /* 0x000fc60000000000 */
[----:B------:R-:W-:Y:S02]  /*11a0*/  ISETP.GE.U32.AND P0, PT, R7, 0x3, PT ;  /* 0x000000030700780c */ /* 0x000fe40003f06070 */
[----:B------:R-:W-:Y:S02]  /*11b0*/  MOV R7, 0x1 ;  /* 0x0000000100077802 */ /* 0x000fe40000000f00 */
[----:B------:R-:W-:Y:S02]  /*11c0*/  LOP3.LUT R17, R18, 0x3, RZ, 0xc0, !PT ;  /* 0x0000000312117812 */ /* 0x000fe400078ec0ff */
[----:B0-----:R-:W-:-:S07]  /*11d0*/  IADD3 R16, PT, PT, R8, UR4, RZ ;  /* 0x0000000408107c10 */ /* 0x001fce000fffe0ff */
[----:B------:R-:W-:Y:S05]  /*11e0*/  @!P0 BRA `(.L_x_81) ;  /* 0x0000000000f48947 */ /* 0x000fea0003800000 */
[----:B------:R-:W-:Y:S01]  /*11f0*/  LOP3.LUT R7, R18, 0xfffffffc, RZ, 0xc0, !PT ;  /* 0xfffffffc12077812 */ /* 0x000fe200078ec0ff */
[----:B------:R-:W-:Y:S01]  /*1200*/  IMAD.MOV.U32 R26, RZ, RZ, 0x1 ;  /* 0x00000001ff1a7424 */ /* 0x000fe200078e00ff */
[----:B------:R-:W0:Y:S06]  /*1210*/  LDCU UR4, c[0x0][0x3b0] ;  /* 0x00007600ff0477ac */ /* 0x000e2c0008000800 */
.L_x_82:
[----:B0-----:R-:W-:Y:S01]  /*1220*/  IADD3 R25, PT, PT, R26, UR4, RZ ;  /* 0x000000041a197c10 */ /* 0x001fe2000fffe0ff */
[----:B------:R-:W0:Y:S03]  /*1230*/  LDC R9, c[0x0][0x380] ;  /* 0x0000e000ff097b82 */ /* 0x000e260000000800 */
[----:B------:R-:W-:-:S13]  /*1240*/  ISETP.GE.U32.AND P0, PT, R25, R16, PT ;  /* 0x000000101900720c */ /* 0x000fda0003f06070 */
[----:B------:R-:W-:-:S04]  /*1250*/  @P0 LOP3.LUT R18, RZ, R0, RZ, 0x33, !PT ;  /* 0x00000000ff120212 */ /* 0x000fc800078e33ff */
[----:B------:R-:W-:-:S05]  /*1260*/  @P0 IADD3 R19, PT, PT, R25, R18, RZ ;  /* 0x0000001219130210 */ /* 0x000fca0007ffe0ff */
[----:B------:R-:W-:-:S06]  /*1270*/  @P0 IMAD.WIDE.U32 R18, R19, 0x4, R10 ;  /* 0x0000000413120825 */ /* 0x000fcc00078e000a */
[----:B------:R-:W2:Y:S01]  /*1280*/  @P0 LDG.E.CONSTANT R19, desc[UR6][R18.64] ;  /* 0x0000000612130981 */ /* 0x000ea2000c1e9900 */
[C---:B------:R-:W-:Y:S01]  /*1290*/  VIADD R29, R25.reuse, 0x2 ;  /* 0x00000002191d7836 */ /* 0x040fe20000000000 */
[----:B------:R-:W-:Y:S02]  /*12a0*/  IADD3 R21, PT, PT, R25, 0x1, RZ ;  /* 0x0000000119157810 */ /* 0x000fe40007ffe0ff */
[----:B0-----:R-:W-:Y:S02]  /*12b0*/  IADD3 R23, PT, PT, R26, R9, RZ ;  /* 0x000000091a177210 */ /* 0x001fe40007ffe0ff */
[-C--:B------:R-:W-:Y:S02]  /*12c0*/  ISETP.GE.U32.AND P2, PT, R29, R16.reuse, PT ;  /* 0x000000101d00720c */ /* 0x080fe40003f46070 */
[----:B------:R-:W-:-:S11]  /*12d0*/  ISETP.GE.U32.AND P1, PT, R21, R16, PT ;  /* 0x000000101500720c */ /* 0x000fd60003f26070 */
[----:B------:R-:W-:Y:S02]  /*12e0*/  @P2 LOP3.LUT R20, RZ, R0, RZ, 0x33, !PT ;  /* 0x00000000ff142212 */ /* 0x000fe400078e33ff */
[----:B------:R-:W-:-:S03]  /*12f0*/  @P1 IADD3 R21, PT, PT, -R0, R25, RZ ;  /* 0x0000001900151210 */ /* 0x000fc60007ffe1ff */
[----:B------:R-:W-:Y:S02]  /*1300*/  @P2 IMAD.IADD R29, R20, 0x1, R29 ;  /* 0x00000001141d2824 */ /* 0x000fe400078e021d */
[----:B------:R-:W-:Y:S01]  /*1310*/  @P1 IMAD.WIDE.U32 R20, R21, 0x4, R10 ;  /* 0x0000000415141825 */ /* 0x000fe200078e000a */
[----:B------:R-:W-:-:S03]  /*1320*/  IADD3 R25, PT, PT, R25, 0x3, RZ ;  /* 0x0000000319197810 */ /* 0x000fc60007ffe0ff */
[----:B------:R-:W-:Y:S01]  /*1330*/  @P2 IMAD.WIDE.U32 R28, R29, 0x4, R10 ;  /* 0x000000041d1c2825 */ /* 0x000fe200078e000a */
[----:B------:R0:W3:Y:S01]  /*1340*/  @P1 LDG.E.CONSTANT R27, desc[UR6][R20.64] ;  /* 0x00000006141b1981 */ /* 0x0000e2000c1e9900 */
[----:B------:R-:W-:-:S04]  /*1350*/  IADD3 R22, PT, PT, R23, 0x2, RZ ;  /* 0x0000000217167810 */ /* 0x000fc80007ffe0ff */
[----:B------:R-:W4:Y:S01]  /*1360*/  @P2 LDG.E.CONSTANT R28, desc[UR6][R28.64] ;  /* 0x000000061c1c2981 */ /* 0x000f22000c1e9900 */
[----:B0-----:R-:W-:-:S05]  /*1370*/  IMAD.WIDE.U32 R20, R23, 0x4, R12 ;  /* 0x0000000417147825 */ /* 0x001fca00078e000c */
[----:B------:R0:W5:Y:S01]  /*1380*/  LDG.E.CONSTANT R29, desc[UR6][R20.64] ;  /* 0x00000006141d7981 */ /* 0x000162000c1e9900 */
[----:B------:R-:W-:Y:S02]  /*1390*/  VIADD R24, R23, 0x3 ;  /* 0x0000000317187836 */ /* 0x000fe40000000000 */
[----:B0-----:R-:W-:-:S06]  /*13a0*/  IMAD.WIDE.U32 R20, R22, 0x4, R12 ;  /* 0x0000000416147825 */ /* 0x001fcc00078e000c */
[----:B------:R0:W4:Y:S01]  /*13b0*/  LDG.E.CONSTANT R20, desc[UR6][R20.64] ;  /* 0x0000000614147981 */ /* 0x000122000c1e9900 */
[----:B--2---:R-:W-:Y:S01]  /*13c0*/  @P0 FADD R2, R2, -R19 ;  /* 0x8000001302020221 */ /* 0x004fe20000000000 */
[----:B------:R-:W-:Y:S01]  /*13d0*/  ISETP.GE.U32.AND P0, PT, R25, R16, PT ;  /* 0x000000101900720c */ /* 0x000fe20003f06070 */
[----:B------:R-:W-:-:S04]  /*13e0*/  VIADD R19, R23, 0x1 ;  /* 0x0000000117137836 */ /* 0x000fc80000000000 */
[----:B------:R-:W-:-:S06]  /*13f0*/  IMAD.WIDE.U32 R18, R19, 0x4, R12 ;  /* 0x0000000413127825 */ /* 0x000fcc00078e000c */
[----:B------:R-:W2:Y:S02]  /*1400*/  LDG.E.CONSTANT R18, desc[UR6][R18.64] ;  /* 0x0000000612127981 */ /* 0x000ea4000c1e9900 */
[----:B------:R-:W-:-:S04]  /*1410*/  @P0 LOP3.LUT R22, RZ, R0, RZ, 0x33, !PT ;  /* 0x00000000ff160212 */ /* 0x000fc800078e33ff */
[----:B------:R-:W-:-:S05]  /*1420*/  @P0 IADD3 R25, PT, PT, R22, R25, RZ ;  /* 0x0000001916190210 */ /* 0x000fca0007ffe0ff */
[----:B------:R-:W-:-:S04]  /*1430*/  @P0 IMAD.WIDE.U32 R22, R25, 0x4, R10 ;  /* 0x0000000419160825 */ /* 0x000fc800078e000a */
[----:B------:R-:W-:Y:S02]  /*1440*/  IMAD.WIDE.U32 R24, R24, 0x4, R12 ;  /* 0x0000000418187825 */ /* 0x000fe400078e000c */
[----:B------:R-:W4:Y:S04]  /*1450*/  @P0 LDG.E.CONSTANT R22, desc[UR6][R22.64] ;  /* 0x0000000616160981 */ /* 0x000f28000c1e9900 */
[----:B------:R-:W4:Y:S01]  /*1460*/  LDG.E.CONSTANT R24, desc[UR6][R24.64] ;  /* 0x0000000618187981 */ /* 0x000f22000c1e9900 */
[----:B-----5:R-:W-:-:S04]  /*1470*/  FADD R2, R29, R2 ;  /* 0x000000021d027221 */ /* 0x020fc80000000000 */
[C---:B------:R-:W-:Y:S01]  /*1480*/  FMUL R29, R2.reuse, R5 ;  /* 0x00000005021d7220 */ /* 0x040fe20000400000 */
[----:B---3--:R-:W-:-:S04]  /*1490*/  @P1 FADD R2, R2, -R27 ;  /* 0x8000001b02021221 */ /* 0x008fc80000000000 */
[----:B--2---:R-:W-:-:S04]  /*14a0*/  FADD R19, R18, R2 ;  /* 0x0000000212137221 */ /* 0x004fc80000000000 */
[C---:B0-----:R-:W-:Y:S01]  /*14b0*/  FMUL R21, R19.reuse, R5 ;  /* 0x0000000513157220 */ /* 0x041fe20000400000 */
[----:B----4-:R-:W-:-:S04]  /*14c0*/  @P2 FADD R19, R19, -R28 ;  /* 0x8000001c13132221 */ /* 0x010fc80000000000 */
[----:B------:R-:W-:-:S04]  /*14d0*/  FADD R19, R20, R19 ;  /* 0x0000001314137221 */ /* 0x000fc80000000000 */
[C---:B------:R-:W-:Y:S01]  /*14e0*/  FMUL R27, R19.reuse, R5 ;  /* 0x00000005131b7220 */ /* 0x040fe20000400000 */
[----:B------:R-:W-:-:S04]  /*14f0*/  @P0 FADD R19, R19, -R22 ;  /* 0x8000001613130221 */ /* 0x000fc80000000000 */
[----:B------:R-:W-:Y:S01]  /*1500*/  FADD R2, R24, R19 ;  /* 0x0000001318027221 */ /* 0x000fe20000000000 */
[----:B------:R-:W-:-:S04]  /*1510*/  IMAD.WIDE.U32 R18, R26, 0x4, R14 ;  /* 0x000000041a127825 */ /* 0x000fc800078e000e */
[----:B------:R-:W-:Y:S01]  /*1520*/  FMUL R23, R2, R5 ;  /* 0x0000000502177220 */ /* 0x000fe20000400000 */
[----:B------:R-:W-:Y:S01]  /*1530*/  IADD3 R20, PT, PT, R26, 0x3, RZ ;  /* 0x000000031a147810 */ /* 0x000fe20007ffe0ff */
[----:B------:R1:W-:Y:S04]  /*1540*/  STG.E desc[UR6][R18.64], R29 ;  /* 0x0000001d12007986 */ /* 0x0003e8000c101906 */
[----:B------:R1:W-:Y:S04]  /*1550*/  STG.E desc[UR6][R18.64+0x4], R21 ;  /* 0x0000041512007986 */ /* 0x0003e8000c101906 */
[----:B------:R1:W-:Y:S04]  /*1560*/  STG.E desc[UR6][R18.64+0x8], R27 ;  /* 0x0000081b12007986 */ /* 0x0003e8000c101906 */
[----:B------:R1:W-:Y:S01]  /*1570*/  STG.E desc[UR6][R18.64+0xc], R23 ;  /* 0x00000c1712007986 */ /* 0x0003e2000c101906 */
[----:B------:R-:W-:-:S02]  /*1580*/  ISETP.NE.AND P0, PT, R20, R7, PT ;  /* 0x000000071400720c */ /* 0x000fc40003f05270 */
[----:B------:R-:W-:-:S11]  /*1590*/  IADD3 R26, PT, PT, R26, 0x4, RZ ;  /* 0x000000041a1a7810 */ /* 0x000fd60007ffe0ff */
[----:B-1----:R-:W-:Y:S05]  /*15a0*/  @P0 BRA `(.L_x_82) ;  /* 0xfffffffc001c0947 */ /* 0x002fea000383ffff */
[----:B------:R-:W-:-:S07]  /*15b0*/  IMAD.MOV.U32 R7, RZ, RZ, R26 ;  /* 0x000000ffff077224 */ /* 0x000fce00078e001a */
.L_x_81:
[----:B------:R-:W-:-:S13]  /*15c0*/  ISETP.NE.AND P0, PT, R17, RZ, PT ;  /* 0x000000ff1100720c */ /* 0x000fda0003f05270 */
[----:B------:R-:W-:Y:S05]  /*15d0*/  @!P0 BRA `(.L_x_80) ;  /* 0x0000000000848947 */ /* 0x000fea0003800000 */
[----:B------:R-:W0:Y:S01]  /*15e0*/  LDCU.64 UR4, c[0x0][0x390] ;  /* 0x00007200ff0477ac */ /* 0x000e220008000a00 */
[----:B------:R-:W-:Y:S01]  /*15f0*/  IMAD.WIDE.U32 R18, R3, 0x4, RZ ;  /* 0x0000000403127825 */ /* 0x000fe200078e00ff */
[C---:B------:R-:W-:Y:S01]  /*1600*/  IADD3 R23, PT, PT, R7.reuse, R9, RZ ;  /* 0x0000000907177210 */ /* 0x040fe20007ffe0ff */
[----:B------:R-:W1:Y:S02]  /*1610*/  LDCU UR8, c[0x0][0x3b0] ;  /* 0x00007600ff0877ac */ /* 0x000e640008000800 */
[----:B------:R-:W-:Y:S02]  /*1620*/  IMAD.MOV R17, RZ, RZ, -R17 ;  /* 0x000000ffff117224 */ /* 0x000fe400078e0a11 */
[----:B------:R-:W-:-:S03]  /*1630*/  IMAD.WIDE.U32 R18, R7, 0x4, R18 ;  /* 0x0000000407127825 */ /* 0x000fc600078e0012 */
[----:B0-----:R-:W-:Y:S02]  /*1640*/  IADD3 R22, P0, PT, R18, UR4, RZ ;  /* 0x0000000412167c10 */ /* 0x001fe4000ff1e0ff */
[----:B-1----:R-:W-:Y:S02]  /*1650*/  IADD3 R9, PT, PT, R7, UR8, RZ ;  /* 0x0000000807097c10 */ /* 0x002fe4000fffe0ff */
[----:B------:R-:W-:Y:S02]  /*1660*/  IADD3.X R25, PT, PT, R19, UR5, RZ, P0, !PT ;  /* 0x0000000513197c10 */ /* 0x000fe400087fe4ff */
[----:B------:R-:W-:Y:S02]  /*1670*/  IADD3 R7, PT, PT, R7, -0x1, RZ ;  /* 0xffffffff07077810 */ /* 0x000fe40007ffe0ff */
[----:B------:R-:W-:-:S07]  /*1680*/  IADD3 R24, PT, PT, -R0, R9, RZ ;  /* 0x0000000900187210 */ /* 0x000fce0007ffe1ff */
.L_x_83:
[----:B------:R-:W-:Y:S01]  /*1690*/  ISETP.GE.U32.AND P0, PT, R9, R16, PT ;  /* 0x000000100900720c */ /* 0x000fe20003f06070 */
[----:B------:R-:W-:-:S06]  /*16a0*/  IMAD.WIDE.U32 R20, R23, 0x4, R12 ;  /* 0x0000000417147825 */ /* 0x000fcc00078e000c */
[----:B------:R-:W2:Y:S06]  /*16b0*/  LDG.E.CONSTANT R21, desc[UR6][R20.64] ;  /* 0x0000000614157981 */ /* 0x000eac000c1e9900 */
[----:B------:R-:W-:-:S04]  /*16c0*/  @P0 VIADD R19, R24, 0xffffffff ;  /* 0xffffffff18130836 */ /* 0x000fc80000000000 */
[----:B------:R-:W-:-:S06]  /*16d0*/  @P0 IMAD.WIDE.U32 R18, R19, 0x4, R10 ;  /* 0x0000000413120825 */ /* 0x000fcc00078e000a */
[----:B------:R0:W3:Y:S01]  /*16e0*/  @P0 LDG.E.CONSTANT R19, desc[UR6][R18.64] ;  /* 0x0000000612130981 */ /* 0x0000e2000c1e9900 */
[----:B------:R-:W-:Y:S01]  /*16f0*/  VIADD R17, R17, 0x1 ;  /* 0x0000000111117836 */ /* 0x000fe20000000000 */
[----:B0-----:R-:W-:Y:S02]  /*1700*/  MOV R18, R22 ;  /* 0x0000001600127202 */ /* 0x001fe40000000f00 */
[----:B------:R-:W-:Y:S01]  /*1710*/  IADD3 R22, P1, PT, R22, 0x4, RZ ;  /* 0x0000000416167810 */ /* 0x000fe20007f3e0ff */
[----:B------:R-:W-:Y:S01]  /*1720*/  VIADD R9, R9, 0x1 ;  /* 0x0000000109097836 */ /* 0x000fe20000000000 */
[----:B------:R-:W-:Y:S02]  /*1730*/  IADD3 R7, PT, PT, R7, 0x1, RZ ;  /* 0x0000000107077810 */ /* 0x000fe40007ffe0ff */
[----:B------:R-:W-:Y:S02]  /*1740*/  IADD3 R23, PT, PT, R23, 0x1, RZ ;  /* 0x0000000117177810 */ /* 0x000fe40007ffe0ff */
[----:B------:R-:W-:Y:S01]  /*1750*/  IADD3 R24, PT, PT, R24, 0x1, RZ ;  /* 0x0000000118187810 */ /* 0x000fe20007ffe0ff */
[----:B---3--:R-:W-:-:S04]  /*1760*/  @P0 FADD R2, R2, -R19 ;  /* 0x8000001302020221 */ /* 0x008fc80000000000 */
[----:B--2---:R-:W-:Y:S01]  /*1770*/  FADD R2, R21, R2 ;  /* 0x0000000215027221 */ /* 0x004fe20000000000 */
[----:B------:R-:W-:-:S03]  /*1780*/  MOV R19, R25 ;  /* 0x0000001900137202 */ /* 0x000fc60000000f00 */
[----:B------:R-:W-:-:S05]  /*1790*/  FMUL R27, R2, R5 ;  /* 0x00000005021b7220 */ /* 0x000fca0000400000 */
[----:B------:R0:W-:Y:S01]  /*17a0*/  STG.E desc[UR6][R18.64], R27 ;  /* 0x0000001b12007986 */ /* 0x0001e2000c101906 */
[----:B------:R-:W-:Y:S02]  /*17b0*/  ISETP.NE.AND P0, PT, R17, RZ, PT ;  /* 0x000000ff1100720c */ /* 0x000fe40003f05270 */
[----:B------:R-:W-:-:S11]  /*17c0*/  IADD3.X R25, PT, PT, RZ, R25, RZ, P1, !PT ;  /* 0x00000019ff197210 */ /* 0x000fd60000ffe4ff */
[----:B0-----:R-:W-:Y:S05]  /*17d0*/  @P0 BRA `(.L_x_83) ;  /* 0xfffffffc00ac0947 */ /* 0x001fea000383ffff */
[----:B------:R-:W-:-:S07]  /*17e0*/  VIADD R7, R7, 0x1 ;  /* 0x0000000107077836 */ /* 0x000fce0000000000 */
.L_x_80:
[----:B------:R-:W0:Y:S01]  /*17f0*/  LDC R20, c[0x0][0x380] ;  /* 0x0000e000ff147b82 */ /* 0x000e220000000800 */
[----:B------:R-:W1:Y:S07]  /*1800*/  LDCU UR4, c[0x0][0x3c0] ;  /* 0x00007800ff0477ac */ /* 0x000e6e0008000800 */
[----:B------:R-:W2:Y:S08]  /*1810*/  LDC R22, c[0x0][0x398] ;  /* 0x0000e600ff167b82 */ /* 0x000eb00000000800 */
[----:B------:R-:W3:Y:S01]  /*1820*/  LDC.64 R16, c[0x0][0x3b8] ;  /* 0x0000ee00ff107b82 */ /* 0x000ee20000000a00 */
[----:B0-----:R-:W-:-:S04]  /*1830*/  SHF.L.U32 R9, R20, 0x1, RZ ;  /* 0x0000000114097819 */ /* 0x001fc800000006ff */
[----:B--2---:R-:W-:Y:S01]  /*1840*/  ISETP.GE.U32.AND P0, PT, R9, R22, PT ;  /* 0x000000160900720c */ /* 0x004fe20003f06070 */
[----:B-1----:R-:W-:-:S04]  /*1850*/  IMAD R9, R6, UR4, RZ ;  /* 0x0000000406097c24 */ /* 0x002fc8000f8e02ff */
[----:B---3--:R-:W-:-:S08]  /*1860*/  IMAD.WIDE.U32 R16, R9, 0x4, R16 ;  /* 0x0000000409107825 */ /* 0x008fd000078e0010 */
[----:B------:R-:W-:Y:S05]  /*1870*/  @!P0 BRA `(.L_x_84) ;  /* 0x0000000400ec8947 */ /* 0x000fea0003800000 */
[----:B------:R-:W-:Y:S02]  /*1880*/  ISETP.GE.U32.AND P0, PT, R7, R4, PT ;  /* 0x000000040700720c */ /* 0x000fe40003f06070 */
[----:B------:R-:W-:-:S11]  /*1890*/  MOV R9, R7 ;  /* 0x0000000700097202 */ /* 0x000fd60000000f00 */
[----:B------:R-:W-:Y:S05]  /*18a0*/  @P0 BRA `(.L_x_85) ;  /* 0x0000000c00480947 */ /* 0x000fea0003800000 */
[----:B------:R-:W0:Y:S01]  /*18b0*/  LDC R27, c[0x0][0x3a4] ;  /* 0x0000e900ff1b7b82 */ /* 0x000e220000000800 */
[----:B------:R-:W-:Y:S01]  /*18c0*/  IMAD.IADD R24, R4, 0x1, -R7 ;  /* 0x0000000104187824 */ /* 0x000fe200078e0a07 */
[----:B------:R-:W-:Y:S02]  /*18d0*/  IADD3 R6, PT, PT, R22, UR4, RZ ;  /* 0x0000000416067c10 */ /* 0x000fe4000fffe0ff */
[----:B------:R-:W-:Y:S02]  /*18e0*/  MOV R9, R7 ;  /* 0x0000000700097202 */ /* 0x000fe40000000f00 */
[----:B------:R-:W-:Y:S01]  /*18f0*/  LOP3.LUT P0, R24, R24, 0x3, RZ, 0xc0, !PT ;  /* 0x0000000318187812 */ /* 0x000fe2000780c0ff */
[----:B0-----:R-:W-:-:S12]  /*1900*/  IMAD.IADD R8, R8, 0x1, R27 ;  /* 0x0000000108087824 */ /* 0x001fd800078e021b */
[----:B------:R-:W-:Y:S05]  /*1910*/  @!P0 BRA `(.L_x_86) ;  /* 0x0000000000908947 */ /* 0x000fea0003800000 */
[----:B------:R-:W0:Y:S01]  /*1920*/  LDCU.64 UR4, c[0x0][0x390] ;  /* 0x00007200ff0477ac */ /* 0x000e220008000a00 */
[----:B------:R-:W-:Y:S01]  /*1930*/  IMAD.WIDE.U32 R18, R3, 0x4, RZ ;  /* 0x0000000403127825 */ /* 0x000fe200078e00ff */
[----:B------:R-:W-:Y:S01]  /*1940*/  IADD3 R27, PT, PT, R20, R7, R27 ;  /* 0x00000007141b7210 */ /* 0x000fe20007ffe01b */
[----:B------:R-:W1:Y:S01]  /*1950*/  LDCU UR8, c[0x0][0x3b0] ;  /* 0x00007600ff0877ac */ /* 0x000e620008000800 */
[----:B------:R-:W-:Y:S01]  /*1960*/  IADD3 R24, PT, PT, -R24, RZ, RZ ;  /* 0x000000ff18187210 */ /* 0x000fe20007ffe1ff */
[----:B------:R-:W-:Y:S01]  /*1970*/  VIADD R9, R7, 0xffffffff ;  /* 0xffffffff07097836 */ /* 0x000fe20000000000 */
[----:B------:R-:W-:Y:S01]  /*1980*/  IADD3 R23, PT, PT, R27, -R22, RZ ;  /* 0x800000161b177210 */ /* 0x000fe20007ffe0ff */
[----:B------:R-:W-:-:S03]  /*1990*/  IMAD.WIDE.U32 R18, R7, 0x4, R18 ;  /* 0x0000000407127825 */ /* 0x000fc600078e0012 */
[----:B0-----:R-:W-:Y:S02]  /*19a0*/  IADD3 R25, P0, PT, R18, UR4, RZ ;  /* 0x0000000412197c10 */ /* 0x001fe4000ff1e0ff */
[----:B-1----:R-:W-:Y:S02]  /*19b0*/  IADD3 R21, PT, PT, R7, UR8, RZ ;  /* 0x0000000807157c10 */ /* 0x002fe4000fffe0ff */
[----:B------:R-:W-:Y:S02]  /*19c0*/  IADD3.X R20, PT, PT, R19, UR5, RZ, P0, !PT ;  /* 0x0000000513147c10 */ /* 0x000fe400087fe4ff */
[----:B------:R-:W-:-:S07]  /*19d0*/  IADD3 R22, PT, PT, -R0, R21, RZ ;  /* 0x0000001500167210 */ /* 0x000fce0007ffe1ff */
.L_x_87:
[----:B------:R-:W-:Y:S02]  /*19e0*/  ISETP.GE.U32.AND P0, PT, R21, R8, PT ;  /* 0x000000081500720c */ /* 0x000fe40003f06070 */
[----:B------:R-:W-:-:S11]  /*19f0*/  ISETP.GE.U32.AND P1, PT, R27, R6, PT ;  /* 0x000000061b00720c */ /* 0x000fd60003f26070 */
[----:B------:R-:W-:-:S04]  /*1a00*/  @P0 VIADD R29, R22, 0xffffffff ;  /* 0xffffffff161d0836 */ /* 0x000fc80000000000 */
[----:B------:R-:W-:-:S04]  /*1a10*/  @P0 IMAD.WIDE.U32 R28, R29, 0x4, R10 ;  /* 0x000000041d1c0825 */ /* 0x000fc800078e000a */
[----:B------:R-:W-:Y:S02]  /*1a20*/  @!P1 IMAD.WIDE.U32 R18, R23, 0x4, R16 ;  /* 0x0000000417129825 */ /* 0x000fe400078e0010 */
[----:B------:R-:W2:Y:S04]  /*1a30*/  @P0 LDG.E.CONSTANT R29, desc[UR6][R28.64] ;  /* 0x000000061c1d0981 */ /* 0x000ea8000c1e9900 */
[----:B------:R0:W3:Y:S01]  /*1a40*/  @!P1 LDG.E.CONSTANT R19, desc[UR6][R18.64] ;  /* 0x0000000612139981 */ /* 0x0000e2000c1e9900 */
[----:B------:R-:W-:Y:S01]  /*1a50*/  VIADD R24, R24, 0x1 ;  /* 0x0000000118187836 */ /* 0x000fe20000000000 */
[----:B0-----:R-:W-:Y:S01]  /*1a60*/  MOV R18, R25 ;  /* 0x0000001900127202 */ /* 0x001fe20000000f00 */
[----:B------:R-:W-:Y:S01]  /*1a70*/  VIADD R21, R21, 0x1 ;  /* 0x0000000115157836 */ /* 0x000fe20000000000 */
[----:B------:R-:W-:Y:S01]  /*1a80*/  IADD3 R9, PT, PT, R9, 0x1, RZ ;  /* 0x0000000109097810 */ /* 0x000fe20007ffe0ff */
[----:B------:R-:W-:Y:S01]  /*1a90*/  VIADD R22, R22, 0x1 ;  /* 0x0000000116167836 */ /* 0x000fe20000000000 */
[----:B------:R-:W-:-:S02]  /*1aa0*/  IADD3 R27, PT, PT, R27, 0x1, RZ ;  /* 0x000000011b1b7810 */ /* 0x000fc40007ffe0ff */
[----:B------:R-:W-:Y:S01]  /*1ab0*/  IADD3 R23, PT, PT, R23, 0x1, RZ ;  /* 0x0000000117177810 */ /* 0x000fe20007ffe0ff */
[----:B--2---:R-:W-:-:S04]  /*1ac0*/  @P0 FADD R2, R2, -R29 ;  /* 0x8000001d02020221 */ /* 0x004fc80000000000 */
[----:B---3--:R-:W-:Y:S01]  /*1ad0*/  @!P1 FADD R2, R2, R19 ;  /* 0x0000001302029221 */ /* 0x008fe20000000000 */
[----:B------:R-:W-:-:S03]  /*1ae0*/  MOV R19, R20 ;  /* 0x0000001400137202 */ /* 0x000fc60000000f00 */
[----:B------:R-:W-:-:S05]  /*1af0*/  FMUL R26, R2, R5 ;  /* 0x00000005021a7220 */ /* 0x000fca0000400000 */
[----:B------:R0:W-:Y:S01]  /*1b00*/  STG.E desc[UR6][R18.64], R26 ;  /* 0x0000001a12007986 */ /* 0x0001e2000c101906 */
[----:B------:R-:W-:Y:S02]  /*1b10*/  ISETP.NE.AND P0, PT, R24, RZ, PT ;  /* 0x000000ff1800720c */ /* 0x000fe40003f05270 */
[----:B------:R-:W-:-:S04]  /*1b20*/  IADD3 R25, P1, PT, R25, 0x4, RZ ;  /* 0x0000000419197810 */ /* 0x000fc80007f3e0ff */
[----:B------:R-:W-:-:S07]  /*1b30*/  IADD3.X R20, PT, PT, RZ, R20, RZ, P1, !PT ;  /* 0x00000014ff147210 */ /* 0x000fce0000ffe4ff */
[----:B0-----:R-:W-:Y:S05]  /*1b40*/  @P0 BRA `(.L_x_87) ;  /* 0xfffffffc00a40947 */ /* 0x001fea000383ffff */
[----:B------:R-:W-:-:S07]  /*1b50*/  IADD3 R9, PT, PT, R9, 0x1, RZ ;  /* 0x0000000109097810 */ /* 0x000fce0007ffe0ff */
.L_x_86:
[----:B------:R-:W-:-:S04]  /*1b60*/  IADD3 R7, PT, PT, -R4, R7, RZ ;  /* 0x0000000704077210 */ /* 0x000fc80007ffe1ff */
[----:B------:R-:W-:-:S13]  /*1b70*/  ISETP.GT.U32.AND P0, PT, R7, -0x4, PT ;  /* 0xfffffffc0700780c */ /* 0x000fda0003f04070 */
[----:B------:R-:W-:Y:S05]  /*1b80*/  @P0 BRA `(.L_x_85) ;  /* 0x0000000800900947 */ /* 0x000fea0003800000 */
[----:B------:R-:W0:Y:S01]  /*1b90*/  LDC R18, c[0x0][0x3b0] ;  /* 0x0000ec00ff127b82 */ /* 0x000e220000000800 */
[----:B------:R-:W1:Y:S01]  /*1ba0*/  LDCU UR4, c[0x0][0x3a4] ;  /* 0x00007480ff0477ac */ /* 0x000e620008000800 */
[----:B------:R-:W-:Y:S01]  /*1bb0*/  IADD3 R22, PT, PT, -R4, R9, RZ ;  /* 0x0000000904167210 */ /* 0x000fe20007ffe1ff */
[----:B------:R-:W2:Y:S05]  /*1bc0*/  LDCU UR5, c[0x0][0x398] ;  /* 0x00007300ff0577ac */ /* 0x000eaa0008000800 */
[----:B------:R-:W1:Y:S01]  /*1bd0*/  LDC R20, c[0x0][0x380] ;  /* 0x0000e000ff147b82 */ /* 0x000e620000000800 */
[----:B0-----:R-:W-:-:S05]  /*1be0*/  IMAD.IADD R23, R9, 0x1, R18 ;  /* 0x0000000109177824 */ /* 0x001fca00078e0212 */
[----:B------:R-:W-:Y:S02]  /*1bf0*/  IADD3 R25, PT, PT, R23, 0x2, -R0 ;  /* 0x0000000217197810 */ /* 0x000fe40007ffe800 */
[----:B-1----:R-:W-:Y:S02]  /*1c00*/  IADD3 R7, PT, PT, R20, UR4, R9 ;  /* 0x0000000414077c10 */ /* 0x002fe4000fffe009 */
[----:B------:R-:W-:-:S03]  /*1c10*/  IADD3 R9, PT, PT, R9, 0x1, RZ ;  /* 0x0000000109097810 */ /* 0x000fc60007ffe0ff */
[----:B--2---:R-:W-:-:S07]  /*1c20*/  VIADD R27, R7, -UR5 ;  /* 0x80000005071b7c36 */ /* 0x004fce0008000000 */
.L_x_88:
[----:B------:R-:W-:Y:S02]  /*1c30*/  ISETP.GE.U32.AND P4, PT, R23, R8, PT ;  /* 0x000000081700720c */ /* 0x000fe40003f86070 */
[----:B------:R-:W-:Y:S02]  /*1c40*/  ISETP.GE.U32.AND P5, PT, R7, R6, PT ;  /* 0x000000060700720c */ /* 0x000fe40003fa6070 */
[----:B------:R-:W-:Y:S02]  /*1c50*/  IADD3 R21, PT, PT, R23, 0x1, RZ ;  /* 0x0000000117157810 */ /* 0x000fe40007ffe0ff */
[----:B0-----:R-:W-:Y:S02]  /*1c60*/  IADD3 R0, PT, PT, R7, 0x1, RZ ;  /* 0x0000000107007810 */ /* 0x001fe40007ffe0ff */
[----:B------:R-:W-:-:S05]  /*1c70*/  ISETP.GE.U32.AND P3, PT, R21, R8, PT ;  /* 0x000000081500720c */ /* 0x000fca0003f66070 */
[----:B------:R-:W-:Y:S02]  /*1c80*/  @P4 IADD3 R19, PT, PT, R25, -0x3, RZ ;  /* 0xfffffffd19134810 */ /* 0x000fe40007ffe0ff */
[----:B------:R-:W-:Y:S01]  /*1c90*/  ISETP.GE.U32.AND P2, PT, R0, R6, PT ;  /* 0x000000060000720c */ /* 0x000fe20003f46070 */
[----:B------:R-:W-:-:S04]  /*1ca0*/  @!P5 IMAD.WIDE.U32 R20, R27, 0x4, R16 ;  /* 0x000000041b14d825 */ /* 0x000fc800078e0010 */
[----:B------:R-:W-:Y:S01]  /*1cb0*/  @P4 IMAD.WIDE.U32 R18, R19, 0x4, R10 ;  /* 0x0000000413124825 */ /* 0x000fe200078e000a */
[----:B------:R-:W-:Y:S01]  /*1cc0*/  IADD3 R0, PT, PT, R23, 0x2, RZ ;  /* 0x0000000217007810 */ /* 0x000fe20007ffe0ff */
[----:B------:R0:W2:Y:S04]  /*1cd0*/  @!P5 LDG.E.CONSTANT R26, desc[UR6][R20.64] ;  /* 0x00000006141ad981 */ /* 0x0000a8000c1e9900 */
[----:B------:R1:W3:Y:S01]  /*1ce0*/  @P4 LDG.E.CONSTANT R19, desc[UR6][R18.64] ;  /* 0x0000000612134981 */ /* 0x0002e2000c1e9900 */
[----:B------:R-:W-:Y:S01]  /*1cf0*/  @P3 VIADD R29, R25, 0xfffffffe ;  /* 0xfffffffe191d3836 */ /* 0x000fe20000000000 */
[----:B------:R-:W-:Y:S02]  /*1d00*/  ISETP.GE.U32.AND P0, PT, R0, R8, PT ;  /* 0x000000080000720c */ /* 0x000fe40003f06070 */
[----:B------:R-:W-:Y:S01]  /*1d10*/  @!P2 IADD3 R0, PT, PT, R27, 0x1, RZ ;  /* 0x000000011b00a810 */ /* 0x000fe20007ffe0ff */
[----:B0-----:R-:W-:-:S02]  /*1d20*/  VIADD R21, R7, 0x2 ;  /* 0x0000000207157836 */ /* 0x001fc40000000000 */
[----:B------:R-:W-:-:S03]  /*1d30*/  @P3 IMAD.WIDE.U32 R28, R29, 0x4, R10 ;  /* 0x000000041d1c3825 */ /* 0x000fc600078e000a */
[----:B------:R-:W-:Y:S01]  /*1d40*/  ISETP.GE.U32.AND P1, PT, R21, R6, PT ;  /* 0x000000061500720c */ /* 0x000fe20003f26070 */
[----:B------:R-:W-:Y:S01]  /*1d50*/  @!P2 IMAD.WIDE.U32 R20, R0, 0x4, R16 ;  /* 0x000000040014a825 */ /* 0x000fe200078e0010 */
[----:B------:R0:W4:Y:S03]  /*1d60*/  @P3 LDG.E.CONSTANT R24, desc[UR6][R28.64] ;  /* 0x000000061c183981 */ /* 0x000126000c1e9900 */
[----:B-1----:R-:W-:Y:S01]  /*1d70*/  VIADD R18, R23, 0x3 ;  /* 0x0000000317127836 */ /* 0x002fe20000000000 */
[----:B------:R1:W5:Y:S01]  /*1d80*/  @!P2 LDG.E.CONSTANT R0, desc[UR6][R20.64] ;  /* 0x000000061400a981 */ /* 0x000362000c1e9900 */
[----:B---3--:R-:W-:Y:S01]  /*1d90*/  @P4 FADD R2, R2, -R19 ;  /* 0x8000001302024221 */ /* 0x008fe20000000000 */
[----:B------:R-:W-:Y:S02]  /*1da0*/  @P0 IADD3 R19, PT, PT, R25, -0x1, RZ ;  /* 0xffffffff19130810 */ /* 0x000fe40007ffe0ff */
[----:B------:R-:W-:-:S03]  /*1db0*/  ISETP.GE.U32.AND P4, PT, R18, R8, PT ;  /* 0x000000081200720c */ /* 0x000fc60003f86070 */
[----:B0-----:R-:W-:Y:S01]  /*1dc0*/  @P0 IMAD.WIDE.U32 R28, R19, 0x4, R10 ;  /* 0x00000004131c0825 */ /* 0x001fe200078e000a */
[----:B------:R-:W-:-:S05]  /*1dd0*/  @!P1 IADD3 R19, PT, PT, R27, 0x2, RZ ;  /* 0x000000021b139810 */ /* 0x000fca0007ffe0ff */
[----:B------:R-:W-:Y:S01]  /*1de0*/  @!P1 IMAD.WIDE.U32 R18, R19, 0x4, R16 ;  /* 0x0000000413129825 */ /* 0x000fe200078e0010 */
[----:B------:R-:W3:Y:S03]  /*1df0*/  @P0 LDG.E.CONSTANT R29, desc[UR6][R28.64] ;  /* 0x000000061c1d0981 */ /* 0x000ee6000c1e9900 */
[----:B-1----:R-:W-:Y:S02]  /*1e00*/  @P4 IMAD.WIDE.U32 R20, R25, 0x4, R10 ;  /* 0x0000000419144825 */ /* 0x002fe400078e000a */
[----:B------:R-:W3:Y:S04]  /*1e10*/  @!P1 LDG.E.CONSTANT R19, desc[UR6][R18.64] ;  /* 0x0000000612139981 */ /* 0x000ee8000c1e9900 */
[----:B------:R-:W3:Y:S01]  /*1e20*/  @P4 LDG.E.CONSTANT R21, desc[UR6][R20.64] ;  /* 0x0000000614154981 */ /* 0x000ee2000c1e9900 */
[----:B--2---:R-:W-:-:S04]  /*1e30*/  @!P5 FADD R2, R2, R26 ;  /* 0x0000001a0202d221 */ /* 0x004fc80000000000 */
[C---:B------:R-:W-:Y:S01]  /*1e40*/  FMUL R26, R2.reuse, R5 ;  /* 0x00000005021a7220 */ /* 0x040fe20000400000 */
[----:B----4-:R-:W-:-:S04]  /*1e50*/  @P3 FADD R2, R2, -R24 ;  /* 0x8000001802023221 */ /* 0x010fc80000000000 */
[----:B-----5:R-:W-:Y:S01]  /*1e60*/  @!P2 FADD R2, R2, R0 ;  /* 0x000000000202a221 */ /* 0x020fe20000000000 */
[----:B------:R-:W-:-:S04]  /*1e70*/  IADD3 R0, PT, PT, R7, 0x3, RZ ;  /* 0x0000000307007810 */ /* 0x000fc80007ffe0ff */
[----:B------:R-:W-:Y:S01]  /*1e80*/  ISETP.GE.U32.AND P2, PT, R0, R6, PT ;  /* 0x000000060000720c */ /* 0x000fe20003f46070 */
[----:B------:R-:W-:-:S12]  /*1e90*/  FMUL R0, R2, R5 ;  /* 0x0000000502007220 */ /* 0x000fd80000400000 */
[----:B------:R-:W-:Y:S01]  /*1ea0*/  @!P2 IADD3 R24, PT, PT, R27, 0x3, RZ ;  /* 0x000000031b18a810 */ /* 0x000fe20007ffe0ff */
[----:B---3--:R-:W-:Y:S01]  /*1eb0*/  @P0 FADD R2, R2, -R29 ;  /* 0x8000001d02020221 */ /* 0x008fe20000000000 */
[----:B------:R-:W-:-:S03]  /*1ec0*/  VIADD R29, R9, 0xffffffff ;  /* 0xffffffff091d7836 */ /* 0x000fc60000000000 */
[----:B------:R-:W-:Y:S01]  /*1ed0*/  @!P1 FADD R2, R2, R19 ;  /* 0x0000001302029221 */ /* 0x000fe20000000000 */
[----:B------:R-:W-:-:S04]  /*1ee0*/  IMAD.WIDE.U32 R18, R29, 0x4, R14 ;  /* 0x000000041d127825 */ /* 0x000fc800078e000e */
[C---:B------:R-:W-:Y:S01]  /*1ef0*/  FMUL R29, R2.reuse, R5 ;  /* 0x00000005021d7220 */ /* 0x040fe20000400000 */
[----:B------:R-:W-:Y:S01]  /*1f00*/  @P4 FADD R2, R2, -R21 ;  /* 0x8000001502024221 */ /* 0x000fe20000000000 */
[----:B------:R-:W-:-:S06]  /*1f10*/  @!P2 IMAD.WIDE.U32 R20, R24, 0x4, R16 ;  /* 0x000000041814a825 */ /* 0x000fcc00078e0010 */
[----:B------:R-:W2:Y:S01]  /*1f20*/  @!P2 LDG.E.CONSTANT R21, desc[UR6][R20.64] ;  /* 0x000000061415a981 */ /* 0x000ea2000c1e9900 */
[----:B------:R-:W-:-:S03]  /*1f30*/  IADD3 R22, PT, PT, R22, 0x4, RZ ;  /* 0x0000000416167810 */ /* 0x000fc60007ffe0ff */
[----:B------:R0:W-:Y:S04]  /*1f40*/  STG.E desc[UR6][R18.64], R26 ;  /* 0x0000001a12007986 */ /* 0x0001e8000c101906 */
[----:B------:R0:W-:Y:S04]  /*1f50*/  STG.E desc[UR6][R18.64+0x4], R0 ;  /* 0x0000040012007986 */ /* 0x0001e8000c101906 */
[----:B------:R0:W-:Y:S01]  /*1f60*/  STG.E desc[UR6][R18.64+0x8], R29 ;  /* 0x0000081d12007986 */ /* 0x0001e2000c101906 */
[----:B------:R-:W-:Y:S01]  /*1f70*/  ISETP.NE.AND P0, PT, R22, RZ, PT ;  /* 0x000000ff1600720c */ /* 0x000fe20003f05270 */
[----:B------:R-:W-:Y:S01]  /*1f80*/  VIADD R9, R9, 0x4 ;  /* 0x0000000409097836 */ /* 0x000fe20000000000 */
[----:B------:R-:W-:Y:S01]  /*1f90*/  IADD3 R23, PT, PT, R23, 0x4, RZ ;  /* 0x0000000417177810 */ /* 0x000fe20007ffe0ff */
[----:B------:R-:W-:Y:S01]  /*1fa0*/  VIADD R25, R25, 0x4 ;  /* 0x0000000419197836 */ /* 0x000fe20000000000 */
[----:B------:R-:W-:-:S02]  /*1fb0*/  IADD3 R7, PT, PT, R7, 0x4, RZ ;  /* 0x0000000407077810 */ /* 0x000fc40007ffe0ff */
[----:B------:R-:W-:Y:S01]  /*1fc0*/  IADD3 R27, PT, PT, R27, 0x4, RZ ;  /* 0x000000041b1b7810 */ /* 0x000fe20007ffe0ff */
[----:B--2---:R-:W-:-:S04]  /*1fd0*/  @!P2 FADD R2, R2, R21 ;  /* 0x000000150202a221 */ /* 0x004fc80000000000 */
[----:B------:R-:W-:-:S05]  /*1fe0*/  FMUL R24, R2, R5 ;  /* 0x0000000502187220 */ /* 0x000fca0000400000 */
[----:B------:R0:W-:Y:S01]  /*1ff0*/  STG.E desc[UR6][R18.64+0xc], R24 ;  /* 0x00000c1812007986 */ /* 0x0001e2000c101906 */
[----:B------:R-:W-:Y:S05]  /*2000*/  @P0 BRA `(.L_x_88) ;  /* 0xfffffffc00080947 */ /* 0x000fea000383ffff */
[----:B------:R-:W-:Y:S01]  /*2010*/  MOV R9, R4 ;  /* 0x0000000400097202 */ /* 0x000fe20000000f00 */
[----:B------:R-:W-:Y:S06]  /*2020*/  BRA `(.L_x_85) ;  /* 0x0000000400687947 */ /* 0x000fec0003800000 */
.L_x_84:
[----:B------:R-:W-:Y:S01]  /*2030*/  IMAD.IADD R0, R22, 0x1, -R20 ;  /* 0x0000000116007824 */ /* 0x000fe200078e0a14 */
[----:B------:R-:W-:-:S04]  /*2040*/  MOV R9, R7 ;  /* 0x0000000700097202 */ /* 0x000fc80000000f00 */
[----:B------:R-:W-:-:S13]  /*2050*/  ISETP.GE.U32.AND P0, PT, R7, R0, PT ;  /* 0x000000000700720c */ /* 0x000fda0003f06070 */
[----:B------:R-:W-:Y:S05]  /*2060*/  @P0 BRA `(.L_x_85) ;  /* 0x0000000400580947 */ /* 0x000fea0003800000 */
[----:B------:R-:W-:Y:S02]  /*2070*/  IADD3 R19, PT, PT, R7, R20, RZ ;  /* 0x0000001407137210 */ /* 0x000fe40007ffe0ff */
[----:B------:R-:W-:-:S03]  /*2080*/  MOV R9, R7 ;  /* 0x0000000700097202 */ /* 0x000fc60000000f00 */
[----:B------:R-:W-:-:S05]  /*2090*/  IMAD.IADD R4, R22, 0x1, -R19 ;  /* 0x0000000116047824 */ /* 0x000fca00078e0a13 */
[----:B------:R-:W-:-:S13]  /*20a0*/  LOP3.LUT P0, R6, R4, 0x3, RZ, 0xc0, !PT ;  /* 0x0000000304067812 */ /* 0x000fda000780c0ff */
[----:B------:R-:W-:Y:S05]  /*20b0*/  @!P0 BRA `(.L_x_89) ;  /* 0x0000000000708947 */ /* 0x000fea0003800000 */
[----:B------:R-:W0:Y:S01]  /*20c0*/  LDCU.64 UR4, c[0x0][0x390] ;  /* 0x00007200ff0477ac */ /* 0x000e220008000a00 */
[----:B------:R-:W-:Y:S01]  /*20d0*/  IMAD.WIDE.U32 R8, R3, 0x4, RZ ;  /* 0x0000000403087825 */ /* 0x000fe200078e00ff */
[----:B------:R-:W-:Y:S02]  /*20e0*/  IADD3 R6, PT, PT, -R6, RZ, RZ ;  /* 0x000000ff06067210 */ /* 0x000fe40007ffe1ff */
[C---:B------:R-:W-:Y:S01]  /*20f0*/  IADD3 R21, PT, PT, R7.reuse, -R20, RZ ;  /* 0x8000001407157210 */ /* 0x040fe20007ffe0ff */
[C---:B------:R-:W-:Y:S02]  /*2100*/  VIADD R18, R7.reuse, 0xffffffff ;  /* 0xffffffff07127836 */ /* 0x040fe40000000000 */
[----:B------:R-:W-:-:S03]  /*2110*/  IMAD.WIDE.U32 R8, R7, 0x4, R8 ;  /* 0x0000000407087825 */ /* 0x000fc600078e0008 */
[----:B0-----:R-:W-:-:S04]  /*2120*/  IADD3 R4, P0, PT, R8, UR4, RZ ;  /* 0x0000000408047c10 */ /* 0x001fc8000ff1e0ff */
[----:B------:R-:W-:-:S09]  /*2130*/  IADD3.X R23, PT, PT, R9, UR5, RZ, P0, !PT ;  /* 0x0000000509177c10 */ /* 0x000fd200087fe4ff */
.L_x_90:
[----:B0-----:R-:W-:Y:S01]  /*2140*/  IADD3 R9, PT, PT, R21, -0x1, RZ ;  /* 0xffffffff15097810 */ /* 0x001fe20007ffe0ff */
[----:B------:R-:W-:-:S04]  /*2150*/  IMAD.WIDE.U32 R10, R19, 0x4, R12 ;  /* 0x00000004130a7825 */ /* 0x000fc800078e000c */
[----:B------:R-:W-:Y:S02]  /*2160*/  IMAD.WIDE.U32 R8, R9, 0x4, R12 ;  /* 0x0000000409087825 */ /* 0x000fe400078e000c */
[----:B------:R-:W2:Y:S04]  /*2170*/  LDG.E.CONSTANT R11, desc[UR6][R10.64] ;  /* 0x000000060a0b7981 */ /* 0x000ea8000c1e9900 */
[----:B------:R0:W3:Y:S01]  /*2180*/  LDG.E.CONSTANT R9, desc[UR6][R8.64] ;  /* 0x0000000608097981 */ /* 0x0000e2000c1e9900 */
[----:B------:R-:W-:Y:S01]  /*2190*/  IADD3 R6, PT, PT, R6, 0x1, RZ ;  /* 0x0000000106067810 */ /* 0x000fe20007ffe0ff */
[----:B0-----:R-:W-:-:S03]  /*21a0*/  IMAD.MOV.U32 R8, RZ, RZ, R4 ;  /* 0x000000ffff087224 */ /* 0x001fc600078e0004 */
[----:B------:R-:W-:Y:S02]  /*21b0*/  ISETP.NE.AND P0, PT, R6, RZ, PT ;  /* 0x000000ff0600720c */ /* 0x000fe40003f05270 */
[----:B------:R-:W-:Y:S01]  /*21c0*/  IADD3 R4, P1, PT, R4, 0x4, RZ ;  /* 0x0000000404047810 */ /* 0x000fe20007f3e0ff */
[----:B------:R-:W-:Y:S01]  /*21d0*/  VIADD R18, R18, 0x1 ;  /* 0x0000000112127836 */ /* 0x000fe20000000000 */
[----:B------:R-:W-:Y:S02]  /*21e0*/  IADD3 R19, PT, PT, R19, 0x1, RZ ;  /* 0x0000000113137810 */ /* 0x000fe40007ffe0ff */
[----:B------:R-:W-:Y:S01]  /*21f0*/  IADD3 R21, PT, PT, R21, 0x1, RZ ;  /* 0x0000000115157810 */ /* 0x000fe20007ffe0ff */
[----:B---3--:R-:W-:-:S04]  /*2200*/  FADD R2, -R9, R2 ;  /* 0x0000000209027221 */ /* 0x008fc80000000100 */
[----:B--2---:R-:W-:Y:S01]  /*2210*/  FADD R2, R2, R11 ;  /* 0x0000000b02027221 */ /* 0x004fe20000000000 */
[----:B------:R-:W-:-:S03]  /*2220*/  MOV R9, R23 ;  /* 0x0000001700097202 */ /* 0x000fc60000000f00 */
[----:B------:R-:W-:-:S05]  /*2230*/  FMUL R25, R2, R5 ;  /* 0x0000000502197220 */ /* 0x000fca0000400000 */
[----:B------:R0:W-:Y:S01]  /*2240*/  STG.E desc[UR6][R8.64], R25 ;  /* 0x0000001908007986 */ /* 0x0001e2000c101906 */
[----:B------:R-:W-:Y:S01]  /*2250*/  IMAD.X R23, RZ, RZ, R23, P1 ;  /* 0x000000ffff177224 */ /* 0x000fe200008e0617 */
[----:B------:R-:W-:Y:S06]  /*2260*/  @P0 BRA `(.L_x_90) ;  /* 0xfffffffc00b40947 */ /* 0x000fec000383ffff */
[----:B0-----:R-:W-:-:S07]  /*2270*/  IADD3 R9, PT, PT, R18, 0x1, RZ ;  /* 0x0000000112097810 */ /* 0x001fce0007ffe0ff */
.L_x_89:
[----:B------:R-:W-:-:S04]  /*2280*/  IADD3 R22, PT, PT, R20, R7, -R22 ;  /* 0x0000000714167210 */ /* 0x000fc80007ffe816 */
[----:B------:R-:W-:-:S13]  /*2290*/  ISETP.GT.U32.AND P0, PT, R22, -0x4, PT ;  /* 0xfffffffc1600780c */ /* 0x000fda0003f04070 */
[----:B------:R-:W-:Y:S05]  /*22a0*/  @P0 BRA `(.L_x_85) ;  /* 0x0000000000c80947 */ /* 0x000fea0003800000 */
[C---:B------:R-:W-:Y:S01]  /*22b0*/  IADD3 R23, PT, PT, R9.reuse, 0x2, -R20 ;  /* 0x0000000209177810 */ /* 0x040fe20007ffe814 */
[C---:B------:R-:W-:Y:S01]  /*22c0*/  VIADD R4, R9.reuse, 0x1 ;  /* 0x0000000109047836 */ /* 0x040fe20000000000 */
[----:B------:R-:W-:-:S07]  /*22d0*/  IADD3 R25, PT, PT, R9, R20, RZ ;  /* 0x0000001409197210 */ /* 0x000fce0007ffe0ff */
.L_x_91:
[----:B------:R-:W-:Y:S01]  /*22e0*/  IADD3 R19, PT, PT, R23, -0x3, RZ ;  /* 0xfffffffd17137810 */ /* 0x000fe20007ffe0ff */
[----:B------:R-:W-:Y:S01]  /*22f0*/  IMAD.WIDE.U32 R20, R25, 0x4, R12 ;  /* 0x0000000419147825 */ /* 0x000fe200078e000c */
[----:B------:R-:W-:-:S03]  /*2300*/  IADD3 R29, PT, PT, R23, -0x2, RZ ;  /* 0xfffffffe171d7810 */ /* 0x000fc60007ffe0ff */
[--C-:B------:R-:W-:Y:S01]  /*2310*/  IMAD.WIDE.U32 R18, R19, 0x4, R12.reuse ;  /* 0x0000000413127825 */ /* 0x100fe200078e000c */
[----:B------:R-:W2:Y:S04]  /*2320*/  LDG.E.CONSTANT R22, desc[UR6][R20.64] ;  /* 0x0000000614167981 */ /* 0x000ea8000c1e9900 */
[----:B------:R0:W3:Y:S01]  /*2330*/  LDG.E.CONSTANT R27, desc[UR6][R18.64] ;  /* 0x00000006121b7981 */ /* 0x0000e2000c1e9900 */
[----:B------:R-:W-:Y:S02]  /*2340*/  VIADD R7, R25, 0x1 ;  /* 0x0000000119077836 */ /* 0x000fe40000000000 */
[----:B------:R-:W-:Y:S01]  /*2350*/  IMAD.WIDE.U32 R28, R29, 0x4, R12 ;  /* 0x000000041d1c7825 */ /* 0x000fe200078e000c */
[----:B------:R-:W-:-:S03]  /*2360*/  IADD3 R9, PT, PT, R23, -0x1, RZ ;  /* 0xffffffff17097810 */ /* 0x000fc60007ffe0ff */
[--C-:B------:R-:W-:Y:S01]  /*2370*/  IMAD.WIDE.U32 R6, R7, 0x4, R12.reuse ;  /* 0x0000000407067825 */ /* 0x100fe200078e000c */
[----:B------:R-:W-:Y:S01]  /*2380*/  IADD3 R11, PT, PT, R25, 0x2, RZ ;  /* 0x00000002190b7810 */ /* 0x000fe20007ffe0ff */
[----:B------:R-:W4:Y:S02]  /*2390*/  LDG.E.CONSTANT R28, desc[UR6][R28.64] ;  /* 0x000000061c1c7981 */ /* 0x000f24000c1e9900 */
[--C-:B------:R-:W-:Y:S02]  /*23a0*/  IMAD.WIDE.U32 R8, R9, 0x4, R12.reuse ;  /* 0x0000000409087825 */ /* 0x100fe400078e000c */
[----:B------:R4:W5:Y:S02]  /*23b0*/  LDG.E.CONSTANT R6, desc[UR6][R6.64] ;  /* 0x0000000606067981 */ /* 0x000964000c1e9900 */
[----:B------:R-:W-:Y:S02]  /*23c0*/  IMAD.WIDE.U32 R10, R11, 0x4, R12 ;  /* 0x000000040b0a7825 */ /* 0x000fe400078e000c */
[----:B------:R-:W5:Y:S02]  /*23d0*/  LDG.E.CONSTANT R8, desc[UR6][R8.64] ;  /* 0x0000000608087981 */ /* 0x000f64000c1e9900 */
[----:B------:R-:W-:-:S02]  /*23e0*/  VIADD R24, R25, 0x3 ;  /* 0x0000000319187836 */ /* 0x000fc40000000000 */
[C-C-:B0-----:R-:W-:Y:S01]  /*23f0*/  IMAD.WIDE.U32 R18, R23.reuse, 0x4, R12.reuse ;  /* 0x0000000417127825 */ /* 0x141fe200078e000c */
[----:B------:R-:W5:Y:S03]  /*2400*/  LDG.E.CONSTANT R10, desc[UR6][R10.64] ;  /* 0x000000060a0a7981 */ /* 0x000f66000c1e9900 */
[----:B------:R-:W-:Y:S02]  /*2410*/  IMAD.WIDE.U32 R20, R24, 0x4, R12 ;  /* 0x0000000418147825 */ /* 0x000fe400078e000c */
[----:B------:R-:W5:Y:S04]  /*2420*/  LDG.E.CONSTANT R18, desc[UR6][R18.64] ;  /* 0x0000000612127981 */ /* 0x000f68000c1e9900 */
[----:B------:R-:W5:Y:S01]  /*2430*/  LDG.E.CONSTANT R20, desc[UR6][R20.64] ;  /* 0x0000000614147981 */ /* 0x000f62000c1e9900 */
[----:B------:R-:W-:-:S02]  /*2440*/  IADD3 R23, PT, PT, R23, 0x4, RZ ;  /* 0x0000000417177810 */ /* 0x000fc40007ffe0ff */
[----:B------:R-:W-:Y:S01]  /*2450*/  IADD3 R25, PT, PT, R25, 0x4, RZ ;  /* 0x0000000419197810 */ /* 0x000fe20007ffe0ff */
[----:B---3--:R-:W-:-:S04]  /*2460*/  FADD R27, -R27, R2 ;  /* 0x000000021b1b7221 */ /* 0x008fc80000000100 */
[----:B--2---:R-:W-:-:S04]  /*2470*/  FADD R22, R27, R22 ;  /* 0x000000161b167221 */ /* 0x004fc80000000000 */
[----:B----4-:R-:W-:-:S04]  /*2480*/  FADD R7, R22, -R28 ;  /* 0x8000001c16077221 */ /* 0x010fc80000000000 */
[----:B-----5:R-:W-:-:S04]  /*2490*/  FADD R24, R7, R6 ;  /* 0x0000000607187221 */ /* 0x020fc80000000000 */
[----:B------:R-:W-:-:S04]  /*24a0*/  FADD R7, R24, -R8 ;  /* 0x8000000818077221 */ /* 0x000fc80000000000 */
[----:B------:R-:W-:Y:S01]  /*24b0*/  FADD R8, R7, R10 ;  /* 0x0000000a07087221 */ /* 0x000fe20000000000 */
[----:B------:R-:W-:-:S03]  /*24c0*/  IADD3 R7, PT, PT, R4, -0x1, RZ ;  /* 0xffffffff04077810 */ /* 0x000fc60007ffe0ff */
[----:B------:R-:W-:-:S04]  /*24d0*/  FADD R9, R8, -R18 ;  /* 0x8000001208097221 */ /* 0x000fc80000000000 */
[----:B------:R-:W-:Y:S01]  /*24e0*/  FADD R2, R9, R20 ;  /* 0x0000001409027221 */ /* 0x000fe20000000000 */
[----:B------:R-:W-:-:S04]  /*24f0*/  IMAD.WIDE.U32 R6, R7, 0x4, R14 ;  /* 0x0000000407067825 */ /* 0x000fc800078e000e */
[-C--:B------:R-:W-:Y:S01]  /*2500*/  FMUL R9, R22, R5.reuse ;  /* 0x0000000516097220 */ /* 0x080fe20000400000 */
[-C--:B------:R-:W-:Y:S01]  /*2510*/  FMUL R11, R24, R5.reuse ;  /* 0x00000005180b7220 */ /* 0x080fe20000400000 */
[-C--:B------:R-:W-:Y:S01]  /*2520*/  FMUL R19, R8, R5.reuse ;  /* 0x0000000508137220 */ /* 0x080fe20000400000 */
[----:B------:R-:W-:Y:S01]  /*2530*/  FMUL R21, R2, R5 ;  /* 0x0000000502157220 */ /* 0x000fe20000400000 */
[C---:B------:R-:W-:Y:S01]  /*2540*/  IADD3 R27, PT, PT, R4.reuse, 0x3, RZ ;  /* 0x00000003041b7810 */ /* 0x040fe20007ffe0ff */
[----:B------:R0:W-:Y:S04]  /*2550*/  STG.E desc[UR6][R6.64], R9 ;  /* 0x0000000906007986 */ /* 0x0001e8000c101906 */
[----:B------:R0:W-:Y:S04]  /*2560*/  STG.E desc[UR6][R6.64+0x4], R11 ;  /* 0x0000040b06007986 */ /* 0x0001e8000c101906 */
[----:B------:R0:W-:Y:S04]  /*2570*/  STG.E desc[UR6][R6.64+0x8], R19 ;  /* 0x0000081306007986 */ /* 0x0001e8000c101906 */
[----:B------:R0:W-:Y:S01]  /*2580*/  STG.E desc[UR6][R6.64+0xc], R21 ;  /* 0x00000c1506007986 */ /* 0x0001e2000c101906 */
[----:B------:R-:W-:Y:S01]  /*2590*/  ISETP.GE.U32.AND P0, PT, R27, R0, PT ;  /* 0x000000001b00720c */ /* 0x000fe20003f06070 */
[----:B------:R-:W-:-:S12]  /*25a0*/  VIADD R4, R4, 0x4 ;  /* 0x0000000404047836 */ /* 0x000fd80000000000 */
[----:B0-----:R-:W-:Y:S05]  /*25b0*/  @!P0 BRA `(.L_x_91) ;  /* 0xfffffffc00488947 */ /* 0x001fea000383ffff */
[----:B------:R-:W-:-:S07]  /*25c0*/  IMAD.MOV.U32 R9, RZ, RZ, R27 ;  /* 0x000000ffff097224 */ /* 0x000fce00078e001b */
.L_x_85:
[----:B------:R-:W1:Y:S02]  /*25d0*/  LDCU UR5, c[0x0][0x398] ;  /* 0x00007300ff0577ac */ /* 0x000e640008000800 */
[----:B-1----:R-:W-:-:S13]  /*25e0*/  ISETP.GE.U32.AND P0, PT, R9, UR5, PT ;  /* 0x0000000509007c0c */ /* 0x002fda000bf06070 */
[----:B------:R-:W-:Y:S05]  /*25f0*/  @P0 EXIT ;  /* 0x000000000000094d */ /* 0x000fea0003800000 */
[----:B------:R-:W1:Y:S01]  /*2600*/  LDCU UR4, c[0x0][0x3c0] ;  /* 0x00007800ff0477ac */ /* 0x000e620008000800 */
[----:B0-----:R-:W-:-:S04]  /*2610*/  IADD3 R0, PT, PT, -R9, UR5, RZ ;  /* 0x0000000509007c10 */ /* 0x001fc8000fffe1ff */
[----:B------:R-:W-:Y:S02]  /*2620*/  LOP3.LUT P0, R18, R0, 0x3, RZ, 0xc0, !PT ;  /* 0x0000000300127812 */ /* 0x000fe4000780c0ff */
[----:B------:R-:W-:Y:S01]  /*2630*/  MOV R0, R9 ;  /* 0x0000000900007202 */ /* 0x000fe20000000f00 */
[----:B-1----:R-:W-:-:S10]  /*2640*/  UIADD3 UR4, UPT, UPT, UR5, UR4, URZ ;  /* 0x0000000405047290 */ /* 0x002fd4000fffe0ff */
[----:B------:R-:W-:Y:S05]  /*2650*/  @!P0 BRA `(.L_x_92) ;  /* 0x0000000000888947 */ /* 0x000fea0003800000 */
[----:B------:R-:W0:Y:S01]  /*2660*/  LDC R8, c[0x0][0x380] ;  /* 0x0000e000ff087b82 */ /* 0x000e220000000800 */
[----:B------:R-:W1:Y:S01]  /*2670*/  LDCU.64 UR8, c[0x0][0x390] ;  /* 0x00007200ff0877ac */ /* 0x000e620008000a00 */
[----:B------:R-:W-:Y:S01]  /*2680*/  IMAD.WIDE.U32 R6, R3, 0x4, RZ ;  /* 0x0000000403067825 */ /* 0x000fe200078e00ff */
[----:B------:R-:W-:Y:S01]  /*2690*/  IADD3 R18, PT, PT, -R18, RZ, RZ ;  /* 0x000000ff12127210 */ /* 0x000fe20007ffe1ff */
[----:B------:R-:W0:Y:S02]  /*26a0*/  LDCU UR10, c[0x0][0x3a4] ;  /* 0x00007480ff0a77ac */ /* 0x000e240008000800 */
[C---:B------:R-:W-:Y:S02]  /*26b0*/  VIADD R3, R9.reuse, 0xffffffff ;  /* 0xffffffff09037836 */ /* 0x040fe40000000000 */
[----:B------:R-:W-:-:S03]  /*26c0*/  IMAD.WIDE.U32 R6, R9, 0x4, R6 ;  /* 0x0000000409067825 */ /* 0x000fc600078e0006 */
[----:B-1----:R-:W-:-:S04]  /*26d0*/  IADD3 R0, P0, PT, R6, UR8, RZ ;  /* 0x0000000806007c10 */ /* 0x002fc8000ff1e0ff */
[----:B------:R-:W-:Y:S02]  /*26e0*/  IADD3.X R21, PT, PT, R7, UR9, RZ, P0, !PT ;  /* 0x0000000907157c10 */ /* 0x000fe400087fe4ff */
[----:B0-----:R-:W-:Y:S02]  /*26f0*/  IADD3 R4, PT, PT, R8, UR10, R9 ;  /* 0x0000000a08047c10 */ /* 0x001fe4000fffe009 */
[----:B------:R-:W-:Y:S02]  /*2700*/  IADD3 R8, PT, PT, R9, -R8, RZ ;  /* 0x8000000809087210 */ /* 0x000fe40007ffe0ff */
[----:B------:R-:W-:-:S07]  /*2710*/  IADD3 R19, PT, PT, R4, -UR5, RZ ;  /* 0x8000000504137c10 */ /* 0x000fce000fffe0ff */
.L_x_93:
[----:B------:R-:W-:Y:S01]  /*2720*/  ISETP.GE.U32.AND P0, PT, R4, UR4, PT ;  /* 0x0000000404007c0c */ /* 0x000fe2000bf06070 */
[----:B------:R-:W-:-:S04]  /*2730*/  VIADD R11, R8, 0xffffffff ;  /* 0xffffffff080b7836 */ /* 0x000fc80000000000 */
[----:B------:R-:W-:-:S06]  /*2740*/  IMAD.WIDE.U32 R10, R11, 0x4, R12 ;  /* 0x000000040b0a7825 */ /* 0x000fcc00078e000c */
[----:B------:R-:W2:Y:S02]  /*2750*/  LDG.E.CONSTANT R11, desc[UR6][R10.64] ;  /* 0x000000060a0b7981 */ /* 0x000ea4000c1e9900 */
[----:B------:R-:W-:-:S06]  /*2760*/  @!P0 IMAD.WIDE.U32 R6, R19, 0x4, R16 ;  /* 0x0000000413068825 */ /* 0x000fcc00078e0010 */
[----:B------:R0:W3:Y:S01]  /*2770*/  @!P0 LDG.E.CONSTANT R7, desc[UR6][R6.64] ;  /* 0x0000000606078981 */ /* 0x0000e2000c1e9900 */
[----:B------:R-:W-:Y:S01]  /*2780*/  VIADD R18, R18, 0x1 ;  /* 0x0000000112127836 */ /* 0x000fe20000000000 */
[----:B0-----:R-:W-:Y:S02]  /*2790*/  MOV R6, R0 ;  /* 0x0000000000067202 */ /* 0x001fe40000000f00 */
[----:B------:R-:W-:Y:S01]  /*27a0*/  IADD3 R0, P1, PT, R0, 0x4, RZ ;  /* 0x0000000400007810 */ /* 0x000fe20007f3e0ff */
[----:B------:R-:W-:Y:S01]  /*27b0*/  VIADD R8, R8, 0x1 ;  /* 0x0000000108087836 */ /* 0x000fe20000000000 */
[----:B------:R-:W-:Y:S02]  /*27c0*/  IADD3 R3, PT, PT, R3, 0x1, RZ ;  /* 0x0000000103037810 */ /* 0x000fe40007ffe0ff */
[----:B------:R-:W-:Y:S02]  /*27d0*/  IADD3 R4, PT, PT, R4, 0x1, RZ ;  /* 0x0000000104047810 */ /* 0x000fe40007ffe0ff */
[----:B------:R-:W-:Y:S01]  /*27e0*/  IADD3 R19, PT, PT, R19, 0x1, RZ ;  /* 0x0000000113137810 */ /* 0x000fe20007ffe0ff */
[----:B--2---:R-:W-:-:S04]  /*27f0*/  FADD R2, -R11, R2 ;  /* 0x000000020b027221 */ /* 0x004fc80000000100 */
[----:B---3--:R-:W-:Y:S01]  /*2800*/  @!P0 FADD R2, R2, R7 ;  /* 0x0000000702028221 */ /* 0x008fe20000000000 */
[----:B------:R-:W-:-:S03]  /*2810*/  MOV R7, R21 ;  /* 0x0000001500077202 */ /* 0x000fc60000000f00 */
[----:B------:R-:W-:-:S05]  /*2820*/  FMUL R23, R2, R5 ;  /* 0x0000000502177220 */ /* 0x000fca0000400000 */
[----:B------:R0:W-:Y:S01]  /*2830*/  STG.E desc[UR6][R6.64], R23 ;  /* 0x0000001706007986 */ /* 0x0001e2000c101906 */
[----:B------:R-:W-:Y:S02]  /*2840*/  ISETP.NE.AND P0, PT, R18, RZ, PT ;  /* 0x000000ff1200720c */ /* 0x000fe40003f05270 */
[----:B------:R-:W-:-:S11]  /*2850*/  IADD3.X R21, PT, PT, RZ, R21, RZ, P1, !PT ;  /* 0x00000015ff157210 */ /* 0x000fd60000ffe4ff */
[----:B0-----:R-:W-:Y:S05]  /*2860*/  @P0 BRA `(.L_x_93) ;  /* 0xfffffffc00ac0947 */ /* 0x001fea000383ffff */
[----:B------:R-:W-:-:S07]  /*2870*/  VIADD R0, R3, 0x1 ;  /* 0x0000000103007836 */ /* 0x000fce0000000000 */
.L_x_92:
[----:B------:R-:W0:Y:S02]  /*2880*/  LDCU UR5, c[0x0][0x398] ;  /* 0x00007300ff0577ac */ /* 0x000e240008000800 */
[----:B0-----:R-:W-:-:S04]  /*2890*/  IADD3 R3, PT, PT, R9, -UR5, RZ ;  /* 0x8000000509037c10 */ /* 0x001fc8000fffe0ff */
[----:B------:R-:W-:-:S13]  /*28a0*/  ISETP.GT.U32.AND P0, PT, R3, -0x4, PT ;  /* 0xfffffffc0300780c */ /* 0x000fda0003f04070 */
[----:B------:R-:W-:Y:S05]  /*28b0*/  @P0 EXIT ;  /* 0x000000000000094d */ /* 0x000fea0003800000 */
[----:B------:R-:W0:Y:S01]  /*28c0*/  LDC R4, c[0x0][0x3a4] ;  /* 0x0000e900ff047b82 */ /* 0x000e220000000800 */
[----:B------:R-:W-:-:S07]  /*28d0*/  IADD3 R22, PT, PT, R0, -UR5, RZ ;  /* 0x8000000500167c10 */ /* 0x000fce000fffe0ff */
[----:B------:R-:W0:Y:S02]  /*28e0*/  LDC R23, c[0x0][0x380] ;  /* 0x0000e000ff177b82 */ /* 0x000e240000000800 */
[----:B0-----:R-:W-:Y:S02]  /*28f0*/  IADD3 R4, PT, PT, R23, R0, R4 ;  /* 0x0000000017047210 */ /* 0x001fe40007ffe004 */
[C---:B------:R-:W-:Y:S01]  /*2900*/  IADD3 R23, PT, PT, R0.reuse, 0x2, -R23 ;  /* 0x0000000200177810 */ /* 0x040fe20007ffe817 */
[----:B------:R-:W-:Y:S01]  /*2910*/  VIADD R0, R0, 0x1 ;  /* 0x0000000100007836 */ /* 0x000fe20000000000 */
[----:B------:R-:W-:-:S07]  /*2920*/  IADD3 R3, PT, PT, R4, -UR5, RZ ;  /* 0x8000000504037c10 */ /* 0x000fce000fffe0ff */
.L_x_94:
[C---:B------:R-:W-:Y:S01]  /*2930*/  IADD3 R6, PT, PT, R4.reuse, 0x1, RZ ;  /* 0x0000000104067810 */ /* 0x040fe20007ffe0ff */
[----:B------:R-:W-:Y:S01]  /*2940*/  VIADD R11, R23, 0xfffffffd ;  /* 0xfffffffd170b7836 */ /* 0x000fe20000000000 */
[----:B------:R-:W-:Y:S02]  /*2950*/  ISETP.GE.U32.AND P0, PT, R4, UR4, PT ;  /* 0x0000000404007c0c */ /* 0x000fe4000bf06070 */
[----:B------:R-:W-:Y:S01]  /*2960*/  ISETP.GE.U32.AND P1, PT, R6, UR4, PT ;  /* 0x0000000406007c0c */ /* 0x000fe2000bf26070 */
[----:B------:R-:W-:Y:S01]  /*2970*/  IMAD.WIDE.U32 R10, R11, 0x4, R12 ;  /* 0x000000040b0a7825 */ /* 0x000fe200078e000c */
[----:B------:R-:W-:Y:S02]  /*2980*/  IADD3 R6, PT, PT, R4, 0x2, RZ ;  /* 0x0000000204067810 */ /* 0x000fe40007ffe0ff */
[----:B------:R-:W-:Y:S02]  /*2990*/  IADD3 R21, PT, PT, R23, -0x2, RZ ;  /* 0xfffffffe17157810 */ /* 0x000fe40007ffe0ff */
[----:B------:R-:W-:Y:S01]  /*29a0*/  ISETP.GE.U32.AND P2, PT, R6, UR4, PT ;  /* 0x0000000406007c0c */ /* 0x000fe2000bf46070 */
[----:B------:R-:W-:Y:S01]  /*29b0*/  VIADD R6, R4, 0x3 ;  /* 0x0000000304067836 */ /* 0x000fe20000000000 */
[----:B------:R0:W2:Y:S03]  /*29c0*/  LDG.E.CONSTANT R25, desc[UR6][R10.64] ;  /* 0x000000060a197981 */ /* 0x0000a6000c1e9900 */
[----:B------:R-:W-:-:S02]  /*29d0*/  @!P0 IMAD.WIDE.U32 R18, R3, 0x4, R16 ;  /* 0x0000000403128825 */ /* 0x000fc400078e0010 */
[----:B------:R-:W-:Y:S02]  /*29e0*/  @!P1 IADD3 R7, PT, PT, R3, 0x1, RZ ;  /* 0x0000000103079810 */ /* 0x000fe40007ffe0ff */
[----:B------:R-:W-:Y:S01]  /*29f0*/  IMAD.WIDE.U32 R20, R21, 0x4, R12 ;  /* 0x0000000415147825 */ /* 0x000fe200078e000c */
[----:B------:R1:W3:Y:S01]  /*2a00*/  @!P0 LDG.E.CONSTANT R24, desc[UR6][R18.64] ;  /* 0x0000000612188981 */ /* 0x0002e2000c1e9900 */
[----:B------:R-:W-:Y:S02]  /*2a10*/  ISETP.GE.U32.AND P3, PT, R6, UR4, PT ;  /* 0x0000000406007c0c */ /* 0x000fe4000bf66070 */
[----:B------:R-:W-:Y:S01]  /*2a20*/  IADD3 R9, PT, PT, R23, -0x1, RZ ;  /* 0xffffffff17097810 */ /* 0x000fe20007ffe0ff */
[----:B------:R-:W-:Y:S01]  /*2a30*/  @!P1 IMAD.WIDE.U32 R6, R7, 0x4, R16 ;  /* 0x0000000407069825 */ /* 0x000fe200078e0010 */
[----:B------:R-:W4:Y:S03]  /*2a40*/  LDG.E.CONSTANT R20, desc[UR6][R20.64] ;  /* 0x0000000614147981 */ /* 0x000f26000c1e9900 */
[----:B------:R-:W-:-:S02]  /*2a50*/  @!P2 VIADD R27, R3, 0x2 ;  /* 0x00000002031ba836 */ /* 0x000fc40000000000 */
[----:B------:R-:W-:Y:S01]  /*2a60*/  IMAD.WIDE.U32 R8, R9, 0x4, R12 ;  /* 0x0000000409087825 */ /* 0x000fe200078e000c */
[----:B------:R5:W4:Y:S03]  /*2a70*/  @!P1 LDG.E.CONSTANT R6, desc[UR6][R6.64] ;  /* 0x0000000606069981 */ /* 0x000b26000c1e9900 */
[----:B0-----:R-:W-:Y:S01]  /*2a80*/  @!P2 IMAD.WIDE.U32 R10, R27, 0x4, R16 ;  /* 0x000000041b0aa825 */ /* 0x001fe200078e0010 */
[----:B------:R-:W-:Y:S01]  /*2a90*/  @!P3 IADD3 R27, PT, PT, R3, 0x3, RZ ;  /* 0x00000003031bb810 */ /* 0x000fe20007ffe0ff */
[----:B------:R-:W4:Y:S02]  /*2aa0*/  LDG.E.CONSTANT R8, desc[UR6][R8.64] ;  /* 0x0000000608087981 */ /* 0x000f24000c1e9900 */
[----:B-1----:R-:W-:Y:S02]  /*2ab0*/  IMAD.WIDE.U32 R18, R23, 0x4, R12 ;  /* 0x0000000417127825 */ /* 0x002fe400078e000c */
[----:B------:R-:W4:Y:S02]  /*2ac0*/  @!P2 LDG.E.CONSTANT R11, desc[UR6][R10.64] ;  /* 0x000000060a0ba981 */ /* 0x000f24000c1e9900 */
[----:B------:R-:W-:-:S02]  /*2ad0*/  @!P3 IMAD.WIDE.U32 R26, R27, 0x4, R16 ;  /* 0x000000041b1ab825 */ /* 0x000fc400078e0010 */
[----:B------:R-:W4:Y:S04]  /*2ae0*/  LDG.E.CONSTANT R19, desc[UR6][R18.64] ;  /* 0x0000000612137981 */ /* 0x000f28000c1e9900 */
[----:B------:R-:W4:Y:S01]  /*2af0*/  @!P3 LDG.E.CONSTANT R27, desc[UR6][R26.64] ;  /* 0x000000061a1bb981 */ /* 0x000f22000c1e9900 */
[----:B-----5:R-:W-:Y:S01]  /*2b00*/  IADD3 R7, PT, PT, R0, -0x1, RZ ;  /* 0xffffffff00077810 */ /* 0x020fe20007ffe0ff */
[----:B------:R-:W-:Y:S01]  /*2b10*/  VIADD R22, R22, 0x4 ;  /* 0x0000000416167836 */ /* 0x000fe20000000000 */
[----:B------:R-:W-:Y:S01]  /*2b20*/  IADD3 R0, PT, PT, R0, 0x4, RZ ;  /* 0x0000000400007810 */ /* 0x000fe20007ffe0ff */
[----:B------:R-:W-:Y:S01]  /*2b30*/  VIADD R4, R4, 0x4 ;  /* 0x0000000404047836 */ /* 0x000fe20000000000 */
[----:B------:R-:W-:Y:S02]  /*2b40*/  IADD3 R23, PT, PT, R23, 0x4, RZ ;  /* 0x0000000417177810 */ /* 0x000fe40007ffe0ff */
[----:B------:R-:W-:Y:S01]  /*2b50*/  IADD3 R3, PT, PT, R3, 0x4, RZ ;  /* 0x0000000403037810 */ /* 0x000fe20007ffe0ff */
[----:B--2---:R-:W-:-:S04]  /*2b60*/  FADD R25, -R25, R2 ;  /* 0x0000000219197221 */ /* 0x004fc80000000100 */
[----:B---3--:R-:W-:-:S04]  /*2b70*/  @!P0 FADD R25, R25, R24 ;  /* 0x0000001819198221 */ /* 0x008fc80000000000 */
[----:B----4-:R-:W-:-:S04]  /*2b80*/  FADD R21, -R20, R25 ;  /* 0x0000001914157221 */ /* 0x010fc80000000100 */
[----:B------:R-:W-:-:S04]  /*2b90*/  @!P1 FADD R21, R21, R6 ;  /* 0x0000000615159221 */ /* 0x000fc80000000000 */
[----:B------:R-:W-:-:S04]  /*2ba0*/  FADD R8, -R8, R21 ;  /* 0x0000001508087221 */ /* 0x000fc80000000100 */
[----:B------:R-:W-:-:S04]  /*2bb0*/  @!P2 FADD R8, R8, R11 ;  /* 0x0000000b0808a221 */ /* 0x000fc80000000000 */
[----:B------:R-:W-:-:S04]  /*2bc0*/  FADD R2, -R19, R8 ;  /* 0x0000000813027221 */ /* 0x000fc80000000100 */
[----:B------:R-:W-:Y:S01]  /*2bd0*/  @!P3 FADD R2, R2, R27 ;  /* 0x0000001b0202b221 */ /* 0x000fe20000000000 */
[----:B------:R-:W-:-:S04]  /*2be0*/  IMAD.WIDE.U32 R6, R7, 0x4, R14 ;  /* 0x0000000407067825 */ /* 0x000fc800078e000e */
[-C--:B------:R-:W-:Y:S01]  /*2bf0*/  FMUL R25, R25, R5.reuse ;  /* 0x0000000519197220 */ /* 0x080fe20000400000 */
[-C--:B------:R-:W-:Y:S01]  /*2c00*/  FMUL R21, R21, R5.reuse ;  /* 0x0000000515157220 */ /* 0x080fe20000400000 */
[-C--:B------:R-:W-:Y:S01]  /*2c10*/  FMUL R9, R8, R5.reuse ;  /* 0x0000000508097220 */ /* 0x080fe20000400000 */
[----:B------:R-:W-:Y:S02]  /*2c20*/  FMUL R11, R2, R5 ;  /* 0x00000005020b7220 */ /* 0x000fe40000400000 */
[----:B------:R0:W-:Y:S04]  /*2c30*/  STG.E desc[UR6][R6.64], R25 ;  /* 0x0000001906007986 */ /* 0x0001e8000c101906 */
[----:B------:R0:W-:Y:S04]  /*2c40*/  STG.E desc[UR6][R6.64+0x4], R21 ;  /* 0x0000041506007986 */ /* 0x0001e8000c101906 */
[----:B------:R0:W-:Y:S04]  /*2c50*/  STG.E desc[UR6][R6.64+0x8], R9 ;  /* 0x0000080906007986 */ /* 0x0001e8000c101906 */
[----:B------:R0:W-:Y:S01]  /*2c60*/  STG.E desc[UR6][R6.64+0xc], R11 ;  /* 0x00000c0b06007986 */ /* 0x0001e2000c101906 */
[----:B------:R-:W-:-:S13]  /*2c70*/  ISETP.NE.AND P0, PT, R22, RZ, PT ;  /* 0x000000ff1600720c */ /* 0x000fda0003f05270 */
[----:B0-----:R-:W-:Y:S05]  /*2c80*/  @P0 BRA `(.L_x_94) ;  /* 0xfffffffc00280947 */ /* 0x001fea000383ffff */
[----:B------:R-:W-:Y:S05]  /*2c90*/  EXIT ;  /* 0x000000000000794d */ /* 0x000fea0003800000 */
        .weak           $__internal_2_$__cuda_sm20_rcp_rn_f32_slowpath
        .type           $__internal_2_$__cuda_sm20_rcp_rn_f32_slowpath,@function
        .size           $__internal_2_$__cuda_sm20_rcp_rn_f32_slowpath,(.L_x_101 - $__internal_2_$__cuda_sm20_rcp_rn_f32_slowpath)
$__internal_2_$__cuda_sm20_rcp_rn_f32_slowpath:
[----:B------:R-:W-:-:S04]  /*2ca0*/  SHF.L.U32 R7, R5, 0x1, RZ ;  /* 0x0000000105077819 */ /* 0x000fc800000006ff */
[----:B------:R-:W-:-:S04]  /*2cb0*/  SHF.R.U32.HI R7, RZ, 0x18, R7 ;  /* 0x00000018ff077819 */ /* 0x000fc80000011607 */
[----:B------:R-:W-:-:S13]  /*2cc0*/  ISETP.NE.U32.AND P0, PT, R7, RZ, PT ;  /* 0x000000ff0700720c */ /* 0x000fda0003f05070 */
[----:B------:R-:W-:Y:S05]  /*2cd0*/  @P0 BRA `(.L_x_95) ;  /* 0x00000000002c0947 */ /* 0x000fea0003800000 */
[----:B------:R-:W-:-:S05]  /*2ce0*/  IMAD.SHL.U32 R7, R5, 0x2, RZ ;  /* 0x0000000205077824 */ /* 0x000fca00078e00ff */
[----:B------:R-:W-:-:S13]  /*2cf0*/  ISETP.NE.AND P0, PT, R7, RZ, PT ;  /* 0x000000ff0700720c */ /* 0x000fda0003f05270 */
[----:B------:R2:W3:Y:S01]  /*2d00*/  @!P0 MUFU.RCP R7, R5 ;  /* 0x0000000500078308 */ /* 0x0004e20000001000 */
[----:B------:R-:W-:Y:S05]  /*2d10*/  @!P0 BRA `(.L_x_96) ;  /* 0x0000000000a48947 */ /* 0x000fea0003800000 */
[----:B------:R-:W-:-:S04]  /*2d20*/  FFMA R9, R5, 1.84467440737095516160e+19, RZ ;  /* 0x5f80000005097823 */ /* 0x000fc800000000ff */
[----:B------:R-:W2:Y:S02]  /*2d30*/  MUFU.RCP R18, R9 ;  /* 0x0000000900127308 */ /* 0x000ea40000001000 */
[----:B--2---:R-:W-:-:S04]  /*2d40*/  FFMA R5, R9, R18, -1 ;  /* 0xbf80000009057423 */ /* 0x004fc80000000012 */
[----:B------:R-:W-:-:S04]  /*2d50*/  FADD.FTZ R5, -R5, -RZ ;  /* 0x800000ff05057221 */ /* 0x000fc80000010100 */
[----:B------:R-:W-:-:S04]  /*2d60*/  FFMA R5, R18, R5, R18 ;  /* 0x0000000512057223 */ /* 0x000fc80000000012 */
[----:B---3--:R-:W-:Y:S01]  /*2d70*/  FFMA R7, R5, 1.84467440737095516160e+19, RZ ;  /* 0x5f80000005077823 */ /* 0x008fe200000000ff */
[----:B------:R-:W-:Y:S06]  /*2d80*/  BRA `(.L_x_96) ;  /* 0x0000000000887947 */ /* 0x000fec0003800000 */
.L_x_95:
[----:B------:R-:W-:-:S04]  /*2d90*/  IADD3 R9, PT, PT, R7, -0xfd, RZ ;  /* 0xffffff0307097810 */ /* 0x000fc80007ffe0ff */
[----:B------:R-:W-:-:S13]  /*2da0*/  ISETP.GT.U32.AND P0, PT, R9, 0x1, PT ;  /* 0x000000010900780c */ /* 0x000fda0003f04070 */
[----:B------:R-:W-:Y:S05]  /*2db0*/  @P0 BRA `(.L_x_97) ;  /* 0x0000000000780947 */ /* 0x000fea0003800000 */
[----:B------:R-:W-:Y:S01]  /*2dc0*/  LOP3.LUT R17, R5, 0x7fffff, RZ, 0xc0, !PT ;  /* 0x007fffff05117812 */ /* 0x000fe200078ec0ff */
[----:B------:R-:W-:Y:S01]  /*2dd0*/  HFMA2 R22, -RZ, RZ, 0, 1.78813934326171875e-07 ;  /* 0x00000003ff167431 */ /* 0x000fe200000001ff */
[----:B------:R-:W-:Y:S02]  /*2de0*/  IADD3 R7, PT, PT, R7, -0xfc, RZ ;  /* 0xffffff0407077810 */ /* 0x000fe40007ffe0ff */
        /* <DEDUP_REMOVED lines=11> */
[----:B------:R-:W-:-:S03]  /*2ea0*/  LOP3.LUT R20, R21, R18, RZ, 0xc0, !PT ;  /* 0x0000001215147212 */ /* 0x000fc600078ec0ff */
[----:B------:R-:W-:Y:S01]  /*2eb0*/  IMAD.MOV R19, RZ, RZ, -R19 ;  /* 0x000000ffff137224 */ /* 0x000fe200078e0a13 */
[----:B------:R-:W-:-:S04]  /*2ec0*/  SHF.R.U32.HI R20, RZ, R9, R20 ;  /* 0x00000009ff147219 */ /* 0x000fc80000011614 */
[--C-:B------:R-:W-:Y:S02]  /*2ed0*/  LOP3.LUT P1, RZ, R19, R9, R18.reuse, 0xf8, !PT ;  /* 0x0000000913ff7212 */ /* 0x100fe4000782f812 */
[C---:B------:R-:W-:Y:S02]  /*2ee0*/  LOP3.LUT P0, RZ, R20.reuse, 0x1, RZ, 0xc0, !PT ;  /* 0x0000000114ff7812 */ /* 0x040fe4000780c0ff */
[----:B------:R-:W-:Y:S02]  /*2ef0*/  LOP3.LUT P2, RZ, R20, 0x2, RZ, 0xc0, !PT ;  /* 0x0000000214ff7812 */ /* 0x000fe4000784c0ff */
[----:B------:R-:W-:Y:S02]  /*2f00*/  SHF.R.U32.HI R18, RZ, R7, R18 ;  /* 0x00000007ff127219 */ /* 0x000fe40000011612 */
[----:B------:R-:W-:Y:S02]  /*2f10*/  PLOP3.LUT P0, PT, P0, P1, P2, 0xe0, 0x0 ;  /* 0x000000000000781c */ /* 0x000fe40000703c20 */
[----:B------:R-:W-:-:S02]  /*2f20*/  LOP3.LUT P1, RZ, R5, 0x7fffff, RZ, 0xc0, !PT ;  /* 0x007fffff05ff7812 */ /* 0x000fc4000782c0ff */
[----:B------:R-:W-:-:S04]  /*2f30*/  SEL R9, RZ, 0x1, !P0 ;  /* 0x00000001ff097807 */ /* 0x000fc80004000000 */
[----:B------:R-:W-:-:S04]  /*2f40*/  IADD3 R9, PT, PT, -R9, RZ, RZ ;  /* 0x000000ff09097210 */ /* 0x000fc80007ffe1ff */
[----:B------:R-:W-:-:S13]  /*2f50*/  ISETP.GE.AND P0, PT, R9, RZ, PT ;  /* 0x000000ff0900720c */ /* 0x000fda0003f06270 */
[----:B------:R-:W-:-:S05]  /*2f60*/  @!P0 VIADD R18, R18, 0x1 ;  /* 0x0000000112128836 */ /* 0x000fca0000000000 */
[----:B------:R-:W-:-:S04]  /*2f70*/  @!P1 SHF.L.U32 R18, R18, 0x1, RZ ;  /* 0x0000000112129819 */ /* 0x000fc800000006ff */
[----:B------:R-:W-:Y:S01]  /*2f80*/  LOP3.LUT R7, R18, 0x80000000, R5, 0xf8, !PT ;  /* 0x8000000012077812 */ /* 0x000fe200078ef805 */
[----:B------:R-:W-:Y:S06]  /*2f90*/  BRA `(.L_x_96) ;  /* 0x0000000000047947 */ /* 0x000fec0003800000 */
.L_x_97:
[----:B------:R0:W1:Y:S02]  /*2fa0*/  MUFU.RCP R7, R5 ;  /* 0x0000000500077308 */ /* 0x0000640000001000 */
.L_x_96:
[----:B------:R-:W-:-:S04]  /*2fb0*/  MOV R17, 0x0 ;  /* 0x0000000000117802 */ /* 0x000fc80000000f00 */
[----:B0123--:R-:W-:Y:S05]  /*2fc0*/  RET.REL.NODEC R16 `(_Z13filterXKerneljPKfPfjjjjS0_jS0_j) ;  /* 0xffffffd0100c7950 */ /* 0x00ffea0003c3ffff */
.L_x_98:
        /* <DEDUP_REMOVED lines=11> */
.L_x_101:


//--------------------- .nv.shared.reserved.0     --------------------------
	.section	.nv.shared.reserved.0,"aw",@nobits
	.weak		__nv_reservedSMEM_offset_0_alias
	.size		__nv_reservedSMEM_offset_0_alias, 0, 64
	.other		__nv_reservedSMEM_offset_0_alias,@"STO_CUDA_RESERVED_SHARED STV_DEFAULT"
__nv_reservedSMEM_offset_0_alias:
	.zero		0
	.zero		64


//--------------------- .nv.constant0._Z13filterZKerneljPKfPfjjjjS0_jS0_j --------------------------
	.section	.nv.constant0._Z13filterZKerneljPKfPfjjjjS0_jS0_j,"a",@progbits
	.sectionflags	@""
	.align	4
.nv.constant0._Z13filterZKerneljPKfPfjjjjS0_jS0_j:
	.zero		964


//--------------------- .nv.constant0._Z13filterYKerneljPKfPfjjjjS0_jS0_j --------------------------
	.section	.nv.constant0._Z13filterYKerneljPKfPfjjjjS0_jS0_j,"a",@progbits
	.sectionflags	@""
	.align	4
.nv.constant0._Z13filterYKerneljPKfPfjjjjS0_jS0_j:
	.zero		964


//--------------------- .nv.constant0._Z13filterXKerneljPKfPfjjjjS0_jS0_j --------------------------
	.section	.nv.constant0._Z13filterXKerneljPKfPfjjjjS0_jS0_j,"a",@progbits
	.sectionflags	@""
	.align	4
.nv.constant0._Z13filterXKerneljPKfPfjjjjS0_jS0_j:
	.zero		964


//--------------------- SYMBOLS --------------------------

	.type		.nv.reservedSmem.offset0,@object
	.size		.nv.reservedSmem.offset0,0x4
